//
// Generated by NVIDIA NVVM Compiler
//
// Compiler Build ID: CL-36424714
// Cuda compilation tools, release 13.0, V13.0.88
// Based on NVVM 20.0.0
//

.version 9.0
.target sm_100
.address_size 64

	// .globl	_Z6PrintDPdi
.extern .func  (.param .b32 func_retval0) vprintf
(
	.param .b64 vprintf_param_0,
	.param .b64 vprintf_param_1
)
;
.extern .func  (.param .b64 func_retval0) malloc
(
	.param .b64 malloc_param_0
)
;
.extern .func free
(
	.param .b64 free_param_0
)
;
.func  (.param .align 16 .b8 func_retval0[16]) __internal_trig_reduction_slowpathd
(
	.param .b64 __internal_trig_reduction_slowpathd_param_0
)
;
.func  (.param .b64 func_retval0) __internal_accurate_pow
(
	.param .b64 __internal_accurate_pow_param_0,
	.param .b64 __internal_accurate_pow_param_1
)
;
.global .align 1 .b8 $str$3[2] = {10};
.global .align 1 .b8 $str$4[25] = {109, 97, 116, 114, 105, 120, 32, 100, 105, 109, 101, 110, 115, 105, 111, 110, 32, 101, 114, 114, 111, 114, 33, 10};
.global .align 1 .b8 $str$5[8] = {100, 117, 110, 107, 32, 49, 10};
.global .align 1 .b8 $str$6[8] = {100, 117, 110, 107, 32, 50, 10};
.global .align 1 .b8 $str$7[8] = {116, 104, 105, 115, 32, 49, 10};
.global .align 1 .b8 $str$8[8] = {116, 104, 105, 115, 32, 50, 10};
.global .align 1 .b8 $str$9[8] = {116, 104, 105, 115, 32, 51, 10};
.global .align 1 .b8 $str$10[7] = {45, 62, 32, 37, 100, 10};
.global .align 1 .b8 $str$11[15] = {109, 117, 108, 58, 32, 37, 100, 32, 37, 46, 53, 108, 102, 10};
.global .align 1 .b8 $str$12[8] = {116, 104, 105, 115, 32, 52, 10};
.global .align 1 .b8 $str$13[8] = {104, 101, 114, 101, 32, 49, 10};
.global .align 1 .b8 $str$14[8] = {104, 101, 114, 101, 32, 50, 10};
.global .align 1 .b8 $str$17[9] = {37, 100, 32, 45, 32, 37, 100, 10};
.global .align 1 .b8 $str$18[18] = {72, 79, 82, 82, 79, 82, 50, 33, 33, 58, 32, 37, 46, 49, 108, 102, 32};
.global .align 1 .b8 $str$19[10] = {102, 58, 32, 37, 100, 32, 37, 100, 10};
.global .align 1 .b8 $str$20[11] = {112, 111, 114, 32, 99, 117, 97, 49, 63, 10};
.global .align 1 .b8 $str$21[11] = {112, 111, 114, 32, 99, 117, 97, 50, 63, 10};
.global .align 1 .b8 $str$22[16] = {71, 80, 85, 32, 45, 45, 45, 62, 32, 37, 46, 53, 108, 102, 10};
.global .align 8 .b8 __cudart_i2opi_d[144] = {8, 93, 141, 31, 177, 95, 251, 107, 234, 146, 82, 138, 247, 57, 7, 61, 123, 241, 229, 235, 199, 186, 39, 117, 45, 234, 95, 158, 102, 63, 70, 79, 183, 9, 203, 39, 207, 126, 54, 109, 31, 109, 10, 90, 139, 17, 47, 239, 15, 152, 5, 222, 255, 151, 248, 31, 59, 40, 249, 189, 139, 95, 132, 156, 244, 57, 83, 131, 57, 214, 145, 57, 65, 126, 95, 180, 38, 112, 156, 233, 132, 68, 187, 46, 245, 53, 130, 232, 62, 167, 41, 177, 28, 235, 29, 254, 28, 146, 209, 9, 234, 46, 73, 6, 224, 210, 77, 66, 58, 110, 36, 183, 97, 197, 187, 222, 171, 99, 81, 254, 65, 144, 67, 60, 153, 149, 98, 219, 192, 221, 52, 245, 209, 87, 39, 252, 41, 21, 68, 78, 110, 131, 249, 162};
.global .align 16 .b8 __cudart_sin_cos_coeffs[128] = {70, 210, 176, 44, 241, 229, 90, 190, 146, 227, 172, 105, 227, 29, 199, 62, 161, 98, 219, 25, 160, 1, 42, 191, 24, 8, 17, 17, 17, 17, 129, 63, 84, 85, 85, 85, 85, 85, 197, 191, 0, 0, 0, 0, 0, 0, 0, 0, 0, 0, 0, 0, 0, 0, 0, 0, 100, 129, 253, 32, 131, 255, 168, 189, 40, 133, 239, 193, 167, 238, 33, 62, 217, 230, 6, 142, 79, 126, 146, 190, 233, 188, 221, 25, 160, 1, 250, 62, 71, 93, 193, 22, 108, 193, 86, 191, 81, 85, 85, 85, 85, 85, 165, 63, 0, 0, 0, 0, 0, 0, 224, 191, 0, 0, 0, 0, 0, 0, 240, 63};

.visible .entry _Z6PrintDPdi(
	.param .u64 .ptr .align 1 _Z6PrintDPdi_param_0,
	.param .u32 _Z6PrintDPdi_param_1
)
{


	ret;

}
	// .globl	_Z5PrintP16CudaMatrixStruct
.visible .entry _Z5PrintP16CudaMatrixStruct(
	.param .u64 .ptr .align 1 _Z5PrintP16CudaMatrixStruct_param_0
)
{
	.local .align 8 .b8 	__local_depot1[8];
	.reg .b64 	%SP;
	.reg .b64 	%SPL;
	.reg .pred 	%p<4>;
	.reg .b32 	%r<27>;
	.reg .b64 	%rd<15>;
	.reg .b64 	%fd<3>;

	mov.u64 	%SPL, __local_depot1;
	cvta.local.u64 	%SP, %SPL;
	ld.param.u64 	%rd3, [_Z5PrintP16CudaMatrixStruct_param_0];
	cvta.to.global.u64 	%rd1, %rd3;
	add.u64 	%rd4, %SP, 0;
	add.u64 	%rd2, %SPL, 0;
	ld.global.v2.u32 	{%r11, %r12}, [%rd1+8];
	st.local.v2.u32 	[%rd2], {%r11, %r12};
	mov.u64 	%rd5, $str$17;
	cvta.global.u64 	%rd6, %rd5;
	{ // callseq 0, 0
	.param .b64 param0;
	st.param.b64 	[param0], %rd6;
	.param .b64 param1;
	st.param.b64 	[param1], %rd4;
	.param .b32 retval0;
	call.uni (retval0), 
	vprintf, 
	(
	param0, 
	param1
	);
	ld.param.b32 	%r13, [retval0];
	} // callseq 0
	ld.global.v2.u32 	{%r26, %r25}, [%rd1+8];
	mul.lo.s32 	%r15, %r25, %r26;
	setp.lt.s32 	%p1, %r15, 1;
	@%p1 bra 	$L__BB1_5;
	mov.b32 	%r24, 0;
	mov.u64 	%rd10, $str$18;
$L__BB1_2:
	ld.global.u64 	%rd7, [%rd1];
	mul.wide.u32 	%rd8, %r24, 8;
	add.s64 	%rd9, %rd7, %rd8;
	ld.f64 	%fd1, [%rd9];
	abs.f64 	%fd2, %fd1;
	setp.leu.f64 	%p2, %fd2, 0d3EB0C6F7A0B5ED8D;
	@%p2 bra 	$L__BB1_4;
	st.local.f64 	[%rd2], %fd1;
	cvta.global.u64 	%rd11, %rd10;
	{ // callseq 1, 0
	.param .b64 param0;
	st.param.b64 	[param0], %rd11;
	.param .b64 param1;
	st.param.b64 	[param1], %rd4;
	.param .b32 retval0;
	call.uni (retval0), 
	vprintf, 
	(
	param0, 
	param1
	);
	ld.param.b32 	%r17, [retval0];
	} // callseq 1
	ld.global.v2.u32 	{%r26, %r25}, [%rd1+8];
$L__BB1_4:
	add.s32 	%r24, %r24, 1;
	mul.lo.s32 	%r19, %r25, %r26;
	setp.lt.s32 	%p3, %r24, %r19;
	@%p3 bra 	$L__BB1_2;
$L__BB1_5:
	mov.u64 	%rd13, $str$3;
	cvta.global.u64 	%rd14, %rd13;
	{ // callseq 2, 0
	.param .b64 param0;
	st.param.b64 	[param0], %rd14;
	.param .b64 param1;
	st.param.b64 	[param1], 0;
	.param .b32 retval0;
	call.uni (retval0), 
	vprintf, 
	(
	param0, 
	param1
	);
	ld.param.b32 	%r20, [retval0];
	} // callseq 2
	ret;

}
	// .globl	_Z1fP16CudaMatrixStructS0_ddiiiS0_S0_iS0_S0_S0_S0_S0_PdS0_S0_S0_S0_iiS0_S0_
.visible .entry _Z1fP16CudaMatrixStructS0_ddiiiS0_S0_iS0_S0_S0_S0_S0_PdS0_S0_S0_S0_iiS0_S0_(
	.param .u64 .ptr .align 1 _Z1fP16CudaMatrixStructS0_ddiiiS0_S0_iS0_S0_S0_S0_S0_PdS0_S0_S0_S0_iiS0_S0__param_0,
	.param .u64 .ptr .align 1 _Z1fP16CudaMatrixStructS0_ddiiiS0_S0_iS0_S0_S0_S0_S0_PdS0_S0_S0_S0_iiS0_S0__param_1,
	.param .f64 _Z1fP16CudaMatrixStructS0_ddiiiS0_S0_iS0_S0_S0_S0_S0_PdS0_S0_S0_S0_iiS0_S0__param_2,
	.param .f64 _Z1fP16CudaMatrixStructS0_ddiiiS0_S0_iS0_S0_S0_S0_S0_PdS0_S0_S0_S0_iiS0_S0__param_3,
	.param .u32 _Z1fP16CudaMatrixStructS0_ddiiiS0_S0_iS0_S0_S0_S0_S0_PdS0_S0_S0_S0_iiS0_S0__param_4,
	.param .u32 _Z1fP16CudaMatrixStructS0_ddiiiS0_S0_iS0_S0_S0_S0_S0_PdS0_S0_S0_S0_iiS0_S0__param_5,
	.param .u32 _Z1fP16CudaMatrixStructS0_ddiiiS0_S0_iS0_S0_S0_S0_S0_PdS0_S0_S0_S0_iiS0_S0__param_6,
	.param .u64 .ptr .align 1 _Z1fP16CudaMatrixStructS0_ddiiiS0_S0_iS0_S0_S0_S0_S0_PdS0_S0_S0_S0_iiS0_S0__param_7,
	.param .u64 .ptr .align 1 _Z1fP16CudaMatrixStructS0_ddiiiS0_S0_iS0_S0_S0_S0_S0_PdS0_S0_S0_S0_iiS0_S0__param_8,
	.param .u32 _Z1fP16CudaMatrixStructS0_ddiiiS0_S0_iS0_S0_S0_S0_S0_PdS0_S0_S0_S0_iiS0_S0__param_9,
	.param .u64 .ptr .align 1 _Z1fP16CudaMatrixStructS0_ddiiiS0_S0_iS0_S0_S0_S0_S0_PdS0_S0_S0_S0_iiS0_S0__param_10,
	.param .u64 .ptr .align 1 _Z1fP16CudaMatrixStructS0_ddiiiS0_S0_iS0_S0_S0_S0_S0_PdS0_S0_S0_S0_iiS0_S0__param_11,
	.param .u64 .ptr .align 1 _Z1fP16CudaMatrixStructS0_ddiiiS0_S0_iS0_S0_S0_S0_S0_PdS0_S0_S0_S0_iiS0_S0__param_12,
	.param .u64 .ptr .align 1 _Z1fP16CudaMatrixStructS0_ddiiiS0_S0_iS0_S0_S0_S0_S0_PdS0_S0_S0_S0_iiS0_S0__param_13,
	.param .u64 .ptr .align 1 _Z1fP16CudaMatrixStructS0_ddiiiS0_S0_iS0_S0_S0_S0_S0_PdS0_S0_S0_S0_iiS0_S0__param_14,
	.param .u64 .ptr .align 1 _Z1fP16CudaMatrixStructS0_ddiiiS0_S0_iS0_S0_S0_S0_S0_PdS0_S0_S0_S0_iiS0_S0__param_15,
	.param .u64 .ptr .align 1 _Z1fP16CudaMatrixStructS0_ddiiiS0_S0_iS0_S0_S0_S0_S0_PdS0_S0_S0_S0_iiS0_S0__param_16,
	.param .u64 .ptr .align 1 _Z1fP16CudaMatrixStructS0_ddiiiS0_S0_iS0_S0_S0_S0_S0_PdS0_S0_S0_S0_iiS0_S0__param_17,
	.param .u64 .ptr .align 1 _Z1fP16CudaMatrixStructS0_ddiiiS0_S0_iS0_S0_S0_S0_S0_PdS0_S0_S0_S0_iiS0_S0__param_18,
	.param .u64 .ptr .align 1 _Z1fP16CudaMatrixStructS0_ddiiiS0_S0_iS0_S0_S0_S0_S0_PdS0_S0_S0_S0_iiS0_S0__param_19,
	.param .u32 _Z1fP16CudaMatrixStructS0_ddiiiS0_S0_iS0_S0_S0_S0_S0_PdS0_S0_S0_S0_iiS0_S0__param_20,
	.param .u32 _Z1fP16CudaMatrixStructS0_ddiiiS0_S0_iS0_S0_S0_S0_S0_PdS0_S0_S0_S0_iiS0_S0__param_21,
	.param .u64 .ptr .align 1 _Z1fP16CudaMatrixStructS0_ddiiiS0_S0_iS0_S0_S0_S0_S0_PdS0_S0_S0_S0_iiS0_S0__param_22,
	.param .u64 .ptr .align 1 _Z1fP16CudaMatrixStructS0_ddiiiS0_S0_iS0_S0_S0_S0_S0_PdS0_S0_S0_S0_iiS0_S0__param_23
)
{
	.local .align 16 .b8 	__local_depot2[32];
	.reg .b64 	%SP;
	.reg .b64 	%SPL;
	.reg .pred 	%p<465>;
	.reg .b32 	%r<1737>;
	.reg .b32 	%f<5>;
	.reg .b64 	%rd<1323>;
	.reg .b64 	%fd<1636>;

	mov.u64 	%SPL, __local_depot2;
	cvta.local.u64 	%SP, %SPL;
	ld.param.u64 	%rd49, [_Z1fP16CudaMatrixStructS0_ddiiiS0_S0_iS0_S0_S0_S0_S0_PdS0_S0_S0_S0_iiS0_S0__param_0];
	ld.param.u64 	%rd50, [_Z1fP16CudaMatrixStructS0_ddiiiS0_S0_iS0_S0_S0_S0_S0_PdS0_S0_S0_S0_iiS0_S0__param_1];
	ld.param.f64 	%fd270, [_Z1fP16CudaMatrixStructS0_ddiiiS0_S0_iS0_S0_S0_S0_S0_PdS0_S0_S0_S0_iiS0_S0__param_2];
	ld.param.f64 	%fd269, [_Z1fP16CudaMatrixStructS0_ddiiiS0_S0_iS0_S0_S0_S0_S0_PdS0_S0_S0_S0_iiS0_S0__param_3];
	ld.param.u32 	%r521, [_Z1fP16CudaMatrixStructS0_ddiiiS0_S0_iS0_S0_S0_S0_S0_PdS0_S0_S0_S0_iiS0_S0__param_4];
	ld.param.u64 	%rd51, [_Z1fP16CudaMatrixStructS0_ddiiiS0_S0_iS0_S0_S0_S0_S0_PdS0_S0_S0_S0_iiS0_S0__param_7];
	ld.param.u64 	%rd52, [_Z1fP16CudaMatrixStructS0_ddiiiS0_S0_iS0_S0_S0_S0_S0_PdS0_S0_S0_S0_iiS0_S0__param_8];
	ld.param.u64 	%rd53, [_Z1fP16CudaMatrixStructS0_ddiiiS0_S0_iS0_S0_S0_S0_S0_PdS0_S0_S0_S0_iiS0_S0__param_10];
	ld.param.u64 	%rd54, [_Z1fP16CudaMatrixStructS0_ddiiiS0_S0_iS0_S0_S0_S0_S0_PdS0_S0_S0_S0_iiS0_S0__param_11];
	ld.param.u64 	%rd55, [_Z1fP16CudaMatrixStructS0_ddiiiS0_S0_iS0_S0_S0_S0_S0_PdS0_S0_S0_S0_iiS0_S0__param_12];
	ld.param.u64 	%rd56, [_Z1fP16CudaMatrixStructS0_ddiiiS0_S0_iS0_S0_S0_S0_S0_PdS0_S0_S0_S0_iiS0_S0__param_13];
	ld.param.u64 	%rd57, [_Z1fP16CudaMatrixStructS0_ddiiiS0_S0_iS0_S0_S0_S0_S0_PdS0_S0_S0_S0_iiS0_S0__param_18];
	ld.param.u64 	%rd58, [_Z1fP16CudaMatrixStructS0_ddiiiS0_S0_iS0_S0_S0_S0_S0_PdS0_S0_S0_S0_iiS0_S0__param_19];
	ld.param.u32 	%r526, [_Z1fP16CudaMatrixStructS0_ddiiiS0_S0_iS0_S0_S0_S0_S0_PdS0_S0_S0_S0_iiS0_S0__param_21];
	cvta.to.global.u64 	%rd1, %rd58;
	cvta.to.global.u64 	%rd2, %rd57;
	cvta.to.global.u64 	%rd3, %rd56;
	cvta.to.global.u64 	%rd4, %rd55;
	cvta.to.global.u64 	%rd5, %rd54;
	cvta.to.global.u64 	%rd6, %rd53;
	cvta.to.global.u64 	%rd7, %rd52;
	cvta.to.global.u64 	%rd8, %rd51;
	cvta.to.global.u64 	%rd9, %rd50;
	cvta.to.global.u64 	%rd10, %rd49;
	add.u64 	%rd59, %SP, 16;
	add.u64 	%rd60, %SPL, 16;
	mov.u32 	%r1, %ctaid.x;
	mov.u32 	%r2, %tid.x;
	st.local.v2.u32 	[%rd60], {%r1, %r2};
	mov.u64 	%rd61, $str$19;
	cvta.global.u64 	%rd62, %rd61;
	{ // callseq 3, 0
	.param .b64 param0;
	st.param.b64 	[param0], %rd62;
	.param .b64 param1;
	st.param.b64 	[param1], %rd59;
	.param .b32 retval0;
	call.uni (retval0), 
	vprintf, 
	(
	param0, 
	param1
	);
	ld.param.b32 	%r527, [retval0];
	} // callseq 3
	div.rn.f64 	%fd1, %fd269, %fd270;
	add.s32 	%r529, %r521, -1;
	cvt.rn.f64.s32 	%fd271, %r529;
	rcp.rn.f64 	%fd2, %fd271;
	{
	.reg .b32 %temp; 
	mov.b64 	{%temp, %r3}, %fd1;
	}
	{
	.reg .b32 %temp; 
	mov.b64 	{%temp, %r4}, %fd2;
	}
	shr.u32 	%r530, %r4, 20;
	and.b32  	%r531, %r530, 2047;
	add.s32 	%r532, %r531, -1012;
	mov.b64 	%rd63, %fd2;
	shl.b64 	%rd11, %rd63, %r532;
	setp.eq.s64 	%p3, %rd11, -9223372036854775808;
	abs.f64 	%fd3, %fd1;
	setp.neu.f64 	%p12, %fd1, 0d0000000000000000;
	@%p12 bra 	$L__BB2_2;
	setp.eq.s64 	%p15, %rd11, -9223372036854775808;
	abs.f64 	%fd280, %fd2;
	setp.neu.f64 	%p16, %fd280, 0d3FE0000000000000;
	and.pred  	%p3, %p16, %p15;
	selp.b32 	%r533, %r3, 0, %p3;
	setp.lt.s32 	%p17, %r4, 0;
	or.b32  	%r534, %r533, 2146435072;
	selp.b32 	%r535, %r534, %r533, %p17;
	mov.b32 	%r536, 0;
	mov.b64 	%fd1562, {%r536, %r535};
	bra.uni 	$L__BB2_3;
$L__BB2_2:
	{ // callseq 4, 0
	.param .b64 param0;
	st.param.f64 	[param0], %fd3;
	.param .b64 param1;
	st.param.f64 	[param1], %fd2;
	.param .b64 retval0;
	call.uni (retval0), 
	__internal_accurate_pow, 
	(
	param0, 
	param1
	);
	ld.param.f64 	%fd272, [retval0];
	} // callseq 4
	setp.lt.s32 	%p13, %r3, 0;
	cvt.rzi.f64.f64 	%fd274, %fd2;
	setp.neu.f64 	%p14, %fd2, %fd274;
	neg.f64 	%fd276, %fd272;
	selp.f64 	%fd277, %fd276, %fd272, %p3;
	selp.f64 	%fd278, %fd277, %fd272, %p13;
	selp.f64 	%fd279, 0dFFF8000000000000, %fd278, %p14;
	selp.f64 	%fd1562, %fd279, %fd278, %p13;
$L__BB2_3:
	add.f64 	%fd281, %fd1, %fd2;
	{
	.reg .b32 %temp; 
	mov.b64 	{%temp, %r537}, %fd281;
	}
	and.b32  	%r538, %r537, 2146435072;
	setp.ne.s32 	%p18, %r538, 2146435072;
	@%p18 bra 	$L__BB2_10;
	setp.num.f64 	%p19, %fd1, %fd1;
	@%p19 bra 	$L__BB2_6;
	add.rn.f64 	%fd1562, %fd1, %fd2;
	bra.uni 	$L__BB2_10;
$L__BB2_6:
	abs.f64 	%fd282, %fd2;
	setp.neu.f64 	%p20, %fd282, 0d7FF0000000000000;
	@%p20 bra 	$L__BB2_8;
	setp.gt.f64 	%p25, %fd3, 0d3FF0000000000000;
	selp.b32 	%r546, 2146435072, 0, %p25;
	setp.lt.s32 	%p26, %r4, 0;
	xor.b32  	%r547, %r546, 2146435072;
	selp.b32 	%r548, %r547, %r546, %p26;
	setp.eq.f64 	%p27, %fd1, 0dBFF0000000000000;
	selp.b32 	%r549, 1072693248, %r548, %p27;
	mov.b32 	%r550, 0;
	mov.b64 	%fd1562, {%r550, %r549};
	bra.uni 	$L__BB2_10;
$L__BB2_8:
	setp.neu.f64 	%p21, %fd3, 0d7FF0000000000000;
	@%p21 bra 	$L__BB2_10;
	setp.lt.s32 	%p22, %r3, 0;
	setp.lt.s32 	%p23, %r4, 0;
	selp.b32 	%r539, 0, 2146435072, %p23;
	and.b32  	%r540, %r4, 2147483647;
	setp.ne.s32 	%p24, %r540, 1071644672;
	or.b32  	%r541, %r539, -2147483648;
	selp.b32 	%r542, %r541, %r539, %p24;
	selp.b32 	%r543, %r542, %r539, %p3;
	selp.b32 	%r544, %r543, %r539, %p22;
	mov.b32 	%r545, 0;
	mov.b64 	%fd1562, {%r545, %r544};
$L__BB2_10:
	ld.param.u32 	%r1522, [_Z1fP16CudaMatrixStructS0_ddiiiS0_S0_iS0_S0_S0_S0_S0_PdS0_S0_S0_S0_iiS0_S0__param_4];
	setp.eq.f64 	%p28, %fd1, 0d3FF0000000000000;
	setp.eq.f64 	%p29, %fd2, 0d0000000000000000;
	selp.f64 	%fd283, 0d3FF0000000000000, %fd1562, %p29;
	selp.f64 	%fd11, 0d3FF0000000000000, %fd283, %p28;
	cvt.rn.f64.s32 	%fd284, %r1522;
	cvt.rn.f64.u32 	%fd285, %r1;
	sub.f64 	%fd12, %fd284, %fd285;
	{
	.reg .b32 %temp; 
	mov.b64 	{%temp, %r5}, %fd11;
	}
	{
	.reg .b32 %temp; 
	mov.b64 	{%temp, %r6}, %fd12;
	}
	shr.u32 	%r551, %r6, 20;
	and.b32  	%r552, %r551, 2047;
	add.s32 	%r553, %r552, -1012;
	mov.b64 	%rd64, %fd12;
	shl.b64 	%rd12, %rd64, %r553;
	setp.eq.s64 	%p6, %rd12, -9223372036854775808;
	abs.f64 	%fd13, %fd11;
	setp.neu.f64 	%p30, %fd11, 0d0000000000000000;
	@%p30 bra 	$L__BB2_12;
	setp.eq.s64 	%p33, %rd12, -9223372036854775808;
	abs.f64 	%fd294, %fd12;
	setp.neu.f64 	%p34, %fd294, 0d3FE0000000000000;
	and.pred  	%p6, %p34, %p33;
	selp.b32 	%r554, %r5, 0, %p6;
	setp.lt.s32 	%p35, %r6, 0;
	or.b32  	%r555, %r554, 2146435072;
	selp.b32 	%r556, %r555, %r554, %p35;
	mov.b32 	%r557, 0;
	mov.b64 	%fd1564, {%r557, %r556};
	bra.uni 	$L__BB2_13;
$L__BB2_12:
	{ // callseq 5, 0
	.param .b64 param0;
	st.param.f64 	[param0], %fd13;
	.param .b64 param1;
	st.param.f64 	[param1], %fd12;
	.param .b64 retval0;
	call.uni (retval0), 
	__internal_accurate_pow, 
	(
	param0, 
	param1
	);
	ld.param.f64 	%fd286, [retval0];
	} // callseq 5
	setp.lt.s32 	%p31, %r5, 0;
	cvt.rzi.f64.f64 	%fd288, %fd12;
	setp.neu.f64 	%p32, %fd12, %fd288;
	neg.f64 	%fd290, %fd286;
	selp.f64 	%fd291, %fd290, %fd286, %p6;
	selp.f64 	%fd292, %fd291, %fd286, %p31;
	selp.f64 	%fd293, 0dFFF8000000000000, %fd292, %p32;
	selp.f64 	%fd1564, %fd293, %fd292, %p31;
$L__BB2_13:
	add.f64 	%fd295, %fd12, %fd11;
	{
	.reg .b32 %temp; 
	mov.b64 	{%temp, %r558}, %fd295;
	}
	and.b32  	%r559, %r558, 2146435072;
	setp.ne.s32 	%p36, %r559, 2146435072;
	@%p36 bra 	$L__BB2_20;
	setp.num.f64 	%p37, %fd11, %fd11;
	@%p37 bra 	$L__BB2_16;
	add.rn.f64 	%fd1564, %fd11, %fd12;
	bra.uni 	$L__BB2_20;
$L__BB2_16:
	abs.f64 	%fd296, %fd12;
	setp.neu.f64 	%p38, %fd296, 0d7FF0000000000000;
	@%p38 bra 	$L__BB2_18;
	setp.gt.f64 	%p43, %fd13, 0d3FF0000000000000;
	selp.b32 	%r567, 2146435072, 0, %p43;
	setp.lt.s32 	%p44, %r6, 0;
	xor.b32  	%r568, %r567, 2146435072;
	selp.b32 	%r569, %r568, %r567, %p44;
	setp.eq.f64 	%p45, %fd11, 0dBFF0000000000000;
	selp.b32 	%r570, 1072693248, %r569, %p45;
	mov.b32 	%r571, 0;
	mov.b64 	%fd1564, {%r571, %r570};
	bra.uni 	$L__BB2_20;
$L__BB2_18:
	setp.neu.f64 	%p39, %fd13, 0d7FF0000000000000;
	@%p39 bra 	$L__BB2_20;
	setp.lt.s32 	%p40, %r5, 0;
	setp.lt.s32 	%p41, %r6, 0;
	selp.b32 	%r560, 0, 2146435072, %p41;
	and.b32  	%r561, %r6, 2147483647;
	setp.ne.s32 	%p42, %r561, 1071644672;
	or.b32  	%r562, %r560, -2147483648;
	selp.b32 	%r563, %r562, %r560, %p42;
	selp.b32 	%r564, %r563, %r560, %p6;
	selp.b32 	%r565, %r564, %r560, %p40;
	mov.b32 	%r566, 0;
	mov.b64 	%fd1564, {%r566, %r565};
$L__BB2_20:
	ld.param.f64 	%fd1558, [_Z1fP16CudaMatrixStructS0_ddiiiS0_S0_iS0_S0_S0_S0_S0_PdS0_S0_S0_S0_iiS0_S0__param_3];
	setp.eq.f64 	%p46, %fd11, 0d3FF0000000000000;
	setp.eq.f64 	%p47, %fd12, 0d0000000000000000;
	selp.f64 	%fd298, 0d3FF0000000000000, %fd1564, %p47;
	selp.f64 	%fd21, 0d3FF0000000000000, %fd298, %p46;
	div.rn.f64 	%fd22, %fd1558, %fd21;
	add.f64 	%fd23, %fd11, 0dBFF0000000000000;
	mov.f64 	%fd1565, 0d4000000000000000;
	{
	.reg .b32 %temp; 
	mov.b64 	{%temp, %r7}, %fd1565;
	}
	{
	.reg .b32 %temp; 
	mov.b64 	{%r1544, %temp}, %fd1565;
	}
	setp.gt.s32 	%p48, %r7, 1048575;
	mov.b32 	%r1545, -1023;
	mov.u32 	%r1543, %r7;
	@%p48 bra 	$L__BB2_22;
	mov.f64 	%fd1565, 0d4360000000000000;
	{
	.reg .b32 %temp; 
	mov.b64 	{%temp, %r1543}, %fd1565;
	}
	{
	.reg .b32 %temp; 
	mov.b64 	{%r1544, %temp}, %fd1565;
	}
	mov.b32 	%r1545, -1077;
$L__BB2_22:
	add.s32 	%r574, %r1543, -1;
	setp.gt.u32 	%p49, %r574, 2146435070;
	@%p49 bra 	$L__BB2_26;
	shr.u32 	%r577, %r1543, 20;
	add.s32 	%r1546, %r1545, %r577;
	and.b32  	%r578, %r1543, 1048575;
	or.b32  	%r579, %r578, 1072693248;
	mov.b64 	%fd1566, {%r1544, %r579};
	setp.lt.u32 	%p51, %r579, 1073127583;
	@%p51 bra 	$L__BB2_25;
	{
	.reg .b32 %temp; 
	mov.b64 	{%r580, %temp}, %fd1566;
	}
	{
	.reg .b32 %temp; 
	mov.b64 	{%temp, %r581}, %fd1566;
	}
	add.s32 	%r582, %r581, -1048576;
	mov.b64 	%fd1566, {%r580, %r582};
	add.s32 	%r1546, %r1546, 1;
$L__BB2_25:
	add.f64 	%fd301, %fd1566, 0dBFF0000000000000;
	add.f64 	%fd302, %fd1566, 0d3FF0000000000000;
	rcp.approx.ftz.f64 	%fd303, %fd302;
	neg.f64 	%fd304, %fd302;
	fma.rn.f64 	%fd305, %fd304, %fd303, 0d3FF0000000000000;
	fma.rn.f64 	%fd306, %fd305, %fd305, %fd305;
	fma.rn.f64 	%fd307, %fd306, %fd303, %fd303;
	mul.f64 	%fd308, %fd301, %fd307;
	fma.rn.f64 	%fd309, %fd301, %fd307, %fd308;
	mul.f64 	%fd310, %fd309, %fd309;
	fma.rn.f64 	%fd311, %fd310, 0d3EB1380B3AE80F1E, 0d3ED0EE258B7A8B04;
	fma.rn.f64 	%fd312, %fd311, %fd310, 0d3EF3B2669F02676F;
	fma.rn.f64 	%fd313, %fd312, %fd310, 0d3F1745CBA9AB0956;
	fma.rn.f64 	%fd314, %fd313, %fd310, 0d3F3C71C72D1B5154;
	fma.rn.f64 	%fd315, %fd314, %fd310, 0d3F624924923BE72D;
	fma.rn.f64 	%fd316, %fd315, %fd310, 0d3F8999999999A3C4;
	fma.rn.f64 	%fd317, %fd316, %fd310, 0d3FB5555555555554;
	sub.f64 	%fd318, %fd301, %fd309;
	add.f64 	%fd319, %fd318, %fd318;
	neg.f64 	%fd320, %fd309;
	fma.rn.f64 	%fd321, %fd320, %fd301, %fd319;
	mul.f64 	%fd322, %fd307, %fd321;
	mul.f64 	%fd323, %fd310, %fd317;
	fma.rn.f64 	%fd324, %fd323, %fd309, %fd322;
	xor.b32  	%r583, %r1546, -2147483648;
	mov.b32 	%r584, 1127219200;
	mov.b64 	%fd325, {%r583, %r584};
	mov.b32 	%r585, -2147483648;
	mov.b64 	%fd326, {%r585, %r584};
	sub.f64 	%fd327, %fd325, %fd326;
	fma.rn.f64 	%fd328, %fd327, 0d3FE62E42FEFA39EF, %fd309;
	fma.rn.f64 	%fd329, %fd327, 0dBFE62E42FEFA39EF, %fd328;
	sub.f64 	%fd330, %fd329, %fd309;
	sub.f64 	%fd331, %fd324, %fd330;
	fma.rn.f64 	%fd332, %fd327, 0d3C7ABC9E3B39803F, %fd331;
	add.f64 	%fd1567, %fd328, %fd332;
	bra.uni 	$L__BB2_27;
$L__BB2_26:
	fma.rn.f64 	%fd300, %fd1565, 0d7FF0000000000000, 0d7FF0000000000000;
	{
	.reg .b32 %temp; 
	mov.b64 	{%temp, %r575}, %fd1565;
	}
	and.b32  	%r576, %r575, 2147483647;
	setp.eq.s32 	%p50, %r576, 0;
	selp.f64 	%fd1567, 0dFFF0000000000000, %fd300, %p50;
$L__BB2_27:
	add.f64 	%fd31, %fd1567, %fd1567;
	sqrt.rn.f64 	%fd333, %fd31;
	add.f64 	%fd334, %fd11, 0d3FF0000000000000;
	mul.f64 	%fd335, %fd334, %fd333;
	mul.f64 	%fd336, %fd23, %fd22;
	div.rn.f64 	%fd32, %fd336, %fd335;
	mul.f64 	%fd33, %fd1567, 0dC000000000000000;
	mov.f64 	%fd337, 0d0000000000000000;
	{
	.reg .b32 %temp; 
	mov.b64 	{%temp, %r17}, %fd337;
	}
	setp.gt.s32 	%p52, %r17, 1071801957;
	@%p52 bra 	$L__BB2_31;
	setp.gt.s32 	%p55, %r17, -1;
	@%p55 bra 	$L__BB2_30;
	mov.f64 	%fd363, 0d3C91A62633145C07;
	mov.f64 	%fd364, 0d0000000000000000;
	add.rn.f64 	%fd365, %fd364, %fd363;
	mov.f64 	%fd366, 0d3FF921FB54442D18;
	add.rn.f64 	%fd1568, %fd366, %fd365;
	bra.uni 	$L__BB2_32;
$L__BB2_30:
	mov.f64 	%fd358, 0dBC91A62633145C07;
	mov.f64 	%fd359, 0d0000000000000000;
	add.rn.f64 	%fd360, %fd359, %fd358;
	neg.f64 	%fd361, %fd360;
	mov.f64 	%fd362, 0d3FF921FB54442D18;
	add.rn.f64 	%fd1568, %fd362, %fd361;
	bra.uni 	$L__BB2_32;
$L__BB2_31:
	mov.f64 	%fd338, 0d3FF0000000000000;
	{
	.reg .b32 %temp; 
	mov.b64 	{%r586, %temp}, %fd338;
	}
	{
	.reg .b32 %temp; 
	mov.b64 	{%temp, %r587}, %fd338;
	}
	add.s32 	%r588, %r587, -1048576;
	mov.b64 	%fd339, {%r586, %r588};
	rsqrt.approx.ftz.f64 	%fd340, %fd339;
	{
	.reg .b32 %temp; 
	mov.b64 	{%r589, %temp}, %fd340;
	}
	{
	.reg .b32 %temp; 
	mov.b64 	{%temp, %r590}, %fd340;
	}
	add.s32 	%r591, %r590, -1048576;
	mov.b64 	%fd341, {%r589, %r591};
	mul.f64 	%fd342, %fd339, %fd340;
	neg.f64 	%fd343, %fd342;
	fma.rn.f64 	%fd344, %fd342, %fd343, %fd339;
	fma.rn.f64 	%fd345, %fd344, %fd341, %fd342;
	neg.f64 	%fd346, %fd345;
	fma.rn.f64 	%fd347, %fd340, %fd346, 0d3FF0000000000000;
	fma.rn.f64 	%fd348, %fd347, %fd341, %fd341;
	fma.rn.f64 	%fd349, %fd345, %fd346, %fd339;
	fma.rn.f64 	%fd350, %fd349, %fd348, %fd345;
	{
	.reg .b32 %temp; 
	mov.b64 	{%r592, %temp}, %fd350;
	}
	{
	.reg .b32 %temp; 
	mov.b64 	{%temp, %r593}, %fd350;
	}
	add.s32 	%r594, %r593, 1048576;
	mov.b64 	%fd351, {%r592, %r594};
	setp.lt.s32 	%p53, %r587, 1;
	mov.f64 	%fd352, 0d0000000000000000;
	mul.rn.f64 	%fd353, %fd352, %fd352;
	fma.rn.f64 	%fd354, %fd351, 0d3FBC583065D4042A, %fd351;
	selp.f64 	%fd355, %fd353, %fd354, %p53;
	setp.lt.s32 	%p54, %r587, 0;
	mov.f64 	%fd356, 0d7FF0000000000000;
	mul.rn.f64 	%fd357, %fd355, %fd356;
	selp.f64 	%fd1568, %fd357, %fd355, %p54;
$L__BB2_32:
	ld.param.u32 	%r1524, [_Z1fP16CudaMatrixStructS0_ddiiiS0_S0_iS0_S0_S0_S0_S0_PdS0_S0_S0_S0_iiS0_S0__param_5];
	add.f64 	%fd38, %fd1568, %fd1568;
	shl.b32 	%r595, %r1524, 1;
	cvt.rn.f64.s32 	%fd367, %r595;
	div.rn.f64 	%fd39, %fd38, %fd367;
	abs.f64 	%fd40, %fd39;
	setp.neu.f64 	%p56, %fd40, 0d7FF0000000000000;
	@%p56 bra 	$L__BB2_34;
	mov.f64 	%fd373, 0d0000000000000000;
	mul.rn.f64 	%fd1570, %fd39, %fd373;
	mov.pred 	%p463, -1;
	bra.uni 	$L__BB2_37;
$L__BB2_34:
	mul.f64 	%fd368, %fd39, 0d3FE45F306DC9C883;
	cvt.rni.s32.f64 	%r1547, %fd368;
	cvt.rn.f64.s32 	%fd369, %r1547;
	fma.rn.f64 	%fd370, %fd369, 0dBFF921FB54442D18, %fd39;
	fma.rn.f64 	%fd371, %fd369, 0dBC91A62633145C00, %fd370;
	fma.rn.f64 	%fd1570, %fd369, 0dB97B839A252049C0, %fd371;
	setp.ltu.f64 	%p57, %fd40, 0d41E0000000000000;
	@%p57 bra 	$L__BB2_36;
	{ // callseq 6, 0
	.param .b64 param0;
	st.param.f64 	[param0], %fd39;
	.param .align 16 .b8 retval0[16];
	call.uni (retval0), 
	__internal_trig_reduction_slowpathd, 
	(
	param0
	);
	ld.param.f64 	%fd1570, [retval0];
	ld.param.b32 	%r1547, [retval0+8];
	} // callseq 6
$L__BB2_36:
	and.b32  	%r597, %r1547, 1;
	setp.eq.b32 	%p58, %r597, 1;
	not.pred 	%p463, %p58;
$L__BB2_37:
	mul.f64 	%fd374, %fd1570, %fd1570;
	fma.rn.f64 	%fd375, %fd374, 0d3EE48DAC2799BCB9, 0dBEF9757C5B27EBB1;
	fma.rn.f64 	%fd376, %fd375, %fd374, 0d3F0980E90FD91E04;
	fma.rn.f64 	%fd377, %fd376, %fd374, 0dBEFAE2B0417D7E1D;
	fma.rn.f64 	%fd378, %fd377, %fd374, 0d3F119F5341BFBA57;
	fma.rn.f64 	%fd379, %fd378, %fd374, 0d3F15E791A00F6919;
	fma.rn.f64 	%fd380, %fd379, %fd374, 0d3F2FF2E7FADEC73A;
	fma.rn.f64 	%fd381, %fd380, %fd374, 0d3F434BC1B206DA62;
	fma.rn.f64 	%fd382, %fd381, %fd374, 0d3F57DB18EF2F83F9;
	fma.rn.f64 	%fd383, %fd382, %fd374, 0d3F6D6D2E7AE49FBC;
	fma.rn.f64 	%fd384, %fd383, %fd374, 0d3F8226E3A816A776;
	fma.rn.f64 	%fd385, %fd384, %fd374, 0d3F9664F485D25660;
	fma.rn.f64 	%fd386, %fd385, %fd374, 0d3FABA1BA1BABF31D;
	fma.rn.f64 	%fd387, %fd386, %fd374, 0d3FC11111111105D2;
	fma.rn.f64 	%fd388, %fd387, %fd374, 0d3FD555555555555E;
	mul.f64 	%fd46, %fd374, %fd388;
	fma.rn.f64 	%fd1571, %fd46, %fd1570, %fd1570;
	@%p463 bra 	$L__BB2_39;
	sub.f64 	%fd389, %fd1571, %fd1570;
	neg.f64 	%fd390, %fd389;
	fma.rn.f64 	%fd391, %fd46, %fd1570, %fd390;
	rcp.approx.ftz.f64 	%fd392, %fd1571;
	neg.f64 	%fd393, %fd1571;
	fma.rn.f64 	%fd394, %fd393, %fd392, 0d3FF0000000000000;
	fma.rn.f64 	%fd395, %fd394, %fd394, %fd394;
	fma.rn.f64 	%fd396, %fd395, %fd392, %fd392;
	neg.f64 	%fd397, %fd396;
	fma.rn.f64 	%fd398, %fd1571, %fd397, 0d3FF0000000000000;
	fma.rn.f64 	%fd399, %fd397, %fd391, %fd398;
	fma.rn.f64 	%fd1571, %fd399, %fd397, %fd397;
$L__BB2_39:
	ld.param.u32 	%r1525, [_Z1fP16CudaMatrixStructS0_ddiiiS0_S0_iS0_S0_S0_S0_S0_PdS0_S0_S0_S0_iiS0_S0__param_5];
	mul.f64 	%fd400, %fd32, %fd32;
	mul.f64 	%fd401, %fd33, %fd400;
	div.rn.f64 	%fd402, %fd401, %fd22;
	add.f64 	%fd403, %fd22, %fd402;
	mul.f64 	%fd404, %fd403, %fd1571;
	mul.f64 	%fd405, %fd402, %fd402;
	div.rn.f64 	%fd406, %fd405, %fd400;
	sub.f64 	%fd407, %fd31, %fd406;
	sqrt.rn.f64 	%fd408, %fd407;
	div.rn.f64 	%fd409, %fd404, %fd408;
	add.f64 	%fd50, %fd38, %fd38;
	mul.f64 	%fd410, %fd32, %fd50;
	rcp.rn.f64 	%fd51, %fd410;
	mul.f64 	%fd52, %fd50, %fd409;
	cvt.rn.f64.s32 	%fd411, %r1525;
	div.rn.f64 	%fd412, %fd38, %fd411;
	add.s32 	%r598, %r2, -1;
	cvt.rn.f64.s32 	%fd413, %r598;
	mul.f64 	%fd53, %fd412, %fd413;
	abs.f64 	%fd54, %fd53;
	setp.neu.f64 	%p60, %fd54, 0d7FF0000000000000;
	@%p60 bra 	$L__BB2_41;
	mov.f64 	%fd419, 0d0000000000000000;
	mul.rn.f64 	%fd1573, %fd53, %fd419;
	mov.b32 	%r1549, 1;
	bra.uni 	$L__BB2_44;
$L__BB2_41:
	mul.f64 	%fd414, %fd53, 0d3FE45F306DC9C883;
	cvt.rni.s32.f64 	%r1548, %fd414;
	cvt.rn.f64.s32 	%fd415, %r1548;
	fma.rn.f64 	%fd416, %fd415, 0dBFF921FB54442D18, %fd53;
	fma.rn.f64 	%fd417, %fd415, 0dBC91A62633145C00, %fd416;
	fma.rn.f64 	%fd1573, %fd415, 0dB97B839A252049C0, %fd417;
	setp.ltu.f64 	%p61, %fd54, 0d41E0000000000000;
	@%p61 bra 	$L__BB2_43;
	{ // callseq 7, 0
	.param .b64 param0;
	st.param.f64 	[param0], %fd53;
	.param .align 16 .b8 retval0[16];
	call.uni (retval0), 
	__internal_trig_reduction_slowpathd, 
	(
	param0
	);
	ld.param.f64 	%fd1573, [retval0];
	ld.param.b32 	%r1548, [retval0+8];
	} // callseq 7
$L__BB2_43:
	add.s32 	%r1549, %r1548, 1;
$L__BB2_44:
	setp.neu.f64 	%p62, %fd54, 0d7FF0000000000000;
	shl.b32 	%r601, %r1549, 6;
	cvt.u64.u32 	%rd65, %r601;
	and.b64  	%rd66, %rd65, 64;
	mov.u64 	%rd67, __cudart_sin_cos_coeffs;
	add.s64 	%rd68, %rd67, %rd66;
	mul.rn.f64 	%fd420, %fd1573, %fd1573;
	and.b32  	%r602, %r1549, 1;
	setp.eq.b32 	%p63, %r602, 1;
	selp.f64 	%fd421, 0dBDA8FF8320FD8164, 0d3DE5DB65F9785EBA, %p63;
	ld.global.nc.v2.f64 	{%fd422, %fd423}, [%rd68];
	fma.rn.f64 	%fd424, %fd421, %fd420, %fd422;
	fma.rn.f64 	%fd425, %fd424, %fd420, %fd423;
	ld.global.nc.v2.f64 	{%fd426, %fd427}, [%rd68+16];
	fma.rn.f64 	%fd428, %fd425, %fd420, %fd426;
	fma.rn.f64 	%fd429, %fd428, %fd420, %fd427;
	ld.global.nc.v2.f64 	{%fd430, %fd431}, [%rd68+32];
	fma.rn.f64 	%fd432, %fd429, %fd420, %fd430;
	fma.rn.f64 	%fd433, %fd432, %fd420, %fd431;
	fma.rn.f64 	%fd434, %fd433, %fd1573, %fd1573;
	fma.rn.f64 	%fd435, %fd433, %fd420, 0d3FF0000000000000;
	selp.f64 	%fd436, %fd435, %fd434, %p63;
	and.b32  	%r603, %r1549, 2;
	setp.eq.s32 	%p64, %r603, 0;
	mov.f64 	%fd437, 0d0000000000000000;
	sub.f64 	%fd438, %fd437, %fd436;
	selp.f64 	%fd60, %fd436, %fd438, %p64;
	@%p62 bra 	$L__BB2_46;
	mov.f64 	%fd444, 0d0000000000000000;
	mul.rn.f64 	%fd1574, %fd53, %fd444;
	mov.b32 	%r1550, 0;
	bra.uni 	$L__BB2_48;
$L__BB2_46:
	mul.f64 	%fd439, %fd53, 0d3FE45F306DC9C883;
	cvt.rni.s32.f64 	%r1550, %fd439;
	cvt.rn.f64.s32 	%fd440, %r1550;
	fma.rn.f64 	%fd441, %fd440, 0dBFF921FB54442D18, %fd53;
	fma.rn.f64 	%fd442, %fd440, 0dBC91A62633145C00, %fd441;
	fma.rn.f64 	%fd1574, %fd440, 0dB97B839A252049C0, %fd442;
	setp.ltu.f64 	%p65, %fd54, 0d41E0000000000000;
	@%p65 bra 	$L__BB2_48;
	{ // callseq 8, 0
	.param .b64 param0;
	st.param.f64 	[param0], %fd53;
	.param .align 16 .b8 retval0[16];
	call.uni (retval0), 
	__internal_trig_reduction_slowpathd, 
	(
	param0
	);
	ld.param.f64 	%fd1574, [retval0];
	ld.param.b32 	%r1550, [retval0+8];
	} // callseq 8
$L__BB2_48:
	shl.b32 	%r606, %r1550, 6;
	cvt.u64.u32 	%rd69, %r606;
	and.b64  	%rd70, %rd69, 64;
	add.s64 	%rd72, %rd67, %rd70;
	mul.rn.f64 	%fd445, %fd1574, %fd1574;
	and.b32  	%r607, %r1550, 1;
	setp.eq.b32 	%p66, %r607, 1;
	selp.f64 	%fd446, 0dBDA8FF8320FD8164, 0d3DE5DB65F9785EBA, %p66;
	ld.global.nc.v2.f64 	{%fd447, %fd448}, [%rd72];
	fma.rn.f64 	%fd449, %fd446, %fd445, %fd447;
	fma.rn.f64 	%fd450, %fd449, %fd445, %fd448;
	ld.global.nc.v2.f64 	{%fd451, %fd452}, [%rd72+16];
	fma.rn.f64 	%fd453, %fd450, %fd445, %fd451;
	fma.rn.f64 	%fd454, %fd453, %fd445, %fd452;
	ld.global.nc.v2.f64 	{%fd455, %fd456}, [%rd72+32];
	fma.rn.f64 	%fd457, %fd454, %fd445, %fd455;
	fma.rn.f64 	%fd458, %fd457, %fd445, %fd456;
	fma.rn.f64 	%fd459, %fd458, %fd1574, %fd1574;
	fma.rn.f64 	%fd460, %fd458, %fd445, 0d3FF0000000000000;
	selp.f64 	%fd461, %fd460, %fd459, %p66;
	and.b32  	%r608, %r1550, 2;
	setp.eq.s32 	%p67, %r608, 0;
	mov.f64 	%fd462, 0d0000000000000000;
	sub.f64 	%fd463, %fd462, %fd461;
	selp.f64 	%fd65, %fd461, %fd463, %p67;
	ld.global.u32 	%r29, [%rd10+8];
	add.s32 	%r609, %r29, -1;
	shr.u32 	%r610, %r609, 31;
	add.s32 	%r611, %r609, %r610;
	shr.s32 	%r30, %r611, 1;
	and.b32  	%r31, %r611, -2;
	setp.lt.s32 	%p68, %r29, 0;
	@%p68 bra 	$L__BB2_65;
	rcp.rn.f64 	%fd464, %fd52;
	mul.f64 	%fd465, %fd50, %fd51;
	mul.f64 	%fd466, %fd465, %fd464;
	rcp.rn.f64 	%fd467, %fd466;
	mul.f64 	%fd66, %fd21, %fd467;
	mul.f64 	%fd67, %fd51, %fd51;
	mul.f64 	%fd68, %fd464, %fd464;
	mul.f64 	%fd69, %fd22, %fd50;
	max.s32 	%r32, %r31, 0;
	mov.b32 	%r1551, 0;
$L__BB2_50:
	sub.s32 	%r614, %r1551, %r30;
	cvt.rn.f64.s32 	%fd468, %r614;
	mul.f64 	%fd70, %fd60, %fd468;
	sub.s32 	%r615, %r30, %r1551;
	cvt.rn.f64.s32 	%fd469, %r615;
	mul.f64 	%fd71, %fd65, %fd469;
	mov.b32 	%r1552, 0;
$L__BB2_51:
	mov.u32 	%r34, %r1552;
	sub.s32 	%r616, %r34, %r30;
	cvt.rn.f64.s32 	%fd470, %r616;
	fma.rn.f64 	%fd72, %fd65, %fd470, %fd70;
	fma.rn.f64 	%fd471, %fd60, %fd470, %fd71;
	mul.f64 	%fd472, %fd72, %fd72;
	div.rn.f64 	%fd473, %fd472, %fd67;
	mul.f64 	%fd474, %fd471, %fd471;
	div.rn.f64 	%fd475, %fd474, %fd68;
	add.f64 	%fd476, %fd473, %fd475;
	mul.f64 	%fd73, %fd476, 0dBFE0000000000000;
	fma.rn.f64 	%fd477, %fd73, 0d3FF71547652B82FE, 0d4338000000000000;
	{
	.reg .b32 %temp; 
	mov.b64 	{%r35, %temp}, %fd477;
	}
	mov.f64 	%fd478, 0dC338000000000000;
	add.rn.f64 	%fd479, %fd477, %fd478;
	fma.rn.f64 	%fd480, %fd479, 0dBFE62E42FEFA39EF, %fd73;
	fma.rn.f64 	%fd481, %fd479, 0dBC7ABC9E3B39803F, %fd480;
	fma.rn.f64 	%fd482, %fd481, 0d3E5ADE1569CE2BDF, 0d3E928AF3FCA213EA;
	fma.rn.f64 	%fd483, %fd482, %fd481, 0d3EC71DEE62401315;
	fma.rn.f64 	%fd484, %fd483, %fd481, 0d3EFA01997C89EB71;
	fma.rn.f64 	%fd485, %fd484, %fd481, 0d3F2A01A014761F65;
	fma.rn.f64 	%fd486, %fd485, %fd481, 0d3F56C16C1852B7AF;
	fma.rn.f64 	%fd487, %fd486, %fd481, 0d3F81111111122322;
	fma.rn.f64 	%fd488, %fd487, %fd481, 0d3FA55555555502A1;
	fma.rn.f64 	%fd489, %fd488, %fd481, 0d3FC5555555555511;
	fma.rn.f64 	%fd490, %fd489, %fd481, 0d3FE000000000000B;
	fma.rn.f64 	%fd491, %fd490, %fd481, 0d3FF0000000000000;
	fma.rn.f64 	%fd492, %fd491, %fd481, 0d3FF0000000000000;
	{
	.reg .b32 %temp; 
	mov.b64 	{%r36, %temp}, %fd492;
	}
	{
	.reg .b32 %temp; 
	mov.b64 	{%temp, %r37}, %fd492;
	}
	shl.b32 	%r617, %r35, 20;
	add.s32 	%r618, %r617, %r37;
	mov.b64 	%fd1575, {%r36, %r618};
	{
	.reg .b32 %temp; 
	mov.b64 	{%temp, %r619}, %fd73;
	}
	mov.b32 	%f2, %r619;
	abs.f32 	%f1, %f2;
	setp.lt.f32 	%p69, %f1, 0f4086232B;
	@%p69 bra 	$L__BB2_54;
	setp.lt.f64 	%p70, %fd73, 0d0000000000000000;
	add.f64 	%fd493, %fd73, 0d7FF0000000000000;
	selp.f64 	%fd1575, 0d0000000000000000, %fd493, %p70;
	setp.geu.f32 	%p71, %f1, 0f40874800;
	@%p71 bra 	$L__BB2_54;
	shr.u32 	%r620, %r35, 31;
	add.s32 	%r621, %r35, %r620;
	shr.s32 	%r622, %r621, 1;
	shl.b32 	%r623, %r622, 20;
	add.s32 	%r624, %r37, %r623;
	mov.b64 	%fd494, {%r36, %r624};
	sub.s32 	%r625, %r35, %r622;
	shl.b32 	%r626, %r625, 20;
	add.s32 	%r627, %r626, 1072693248;
	mov.b32 	%r628, 0;
	mov.b64 	%fd495, {%r628, %r627};
	mul.f64 	%fd1575, %fd495, %fd494;
$L__BB2_54:
	mul.f64 	%fd78, %fd66, %fd1575;
	mul.f64 	%fd79, %fd69, %fd72;
	abs.f64 	%fd80, %fd79;
	setp.neu.f64 	%p72, %fd80, 0d7FF0000000000000;
	@%p72 bra 	$L__BB2_56;
	mov.f64 	%fd501, 0d0000000000000000;
	mul.rn.f64 	%fd1577, %fd79, %fd501;
	mov.b32 	%r1554, 1;
	bra.uni 	$L__BB2_59;
$L__BB2_56:
	mul.f64 	%fd496, %fd79, 0d3FE45F306DC9C883;
	cvt.rni.s32.f64 	%r1553, %fd496;
	cvt.rn.f64.s32 	%fd497, %r1553;
	fma.rn.f64 	%fd498, %fd497, 0dBFF921FB54442D18, %fd79;
	fma.rn.f64 	%fd499, %fd497, 0dBC91A62633145C00, %fd498;
	fma.rn.f64 	%fd1577, %fd497, 0dB97B839A252049C0, %fd499;
	setp.ltu.f64 	%p73, %fd80, 0d41E0000000000000;
	@%p73 bra 	$L__BB2_58;
	{ // callseq 9, 0
	.param .b64 param0;
	st.param.f64 	[param0], %fd79;
	.param .align 16 .b8 retval0[16];
	call.uni (retval0), 
	__internal_trig_reduction_slowpathd, 
	(
	param0
	);
	ld.param.f64 	%fd1577, [retval0];
	ld.param.b32 	%r1553, [retval0+8];
	} // callseq 9
$L__BB2_58:
	add.s32 	%r1554, %r1553, 1;
$L__BB2_59:
	shl.b32 	%r631, %r1554, 6;
	cvt.u64.u32 	%rd73, %r631;
	and.b64  	%rd74, %rd73, 64;
	add.s64 	%rd76, %rd67, %rd74;
	mul.rn.f64 	%fd502, %fd1577, %fd1577;
	and.b32  	%r632, %r1554, 1;
	setp.eq.b32 	%p75, %r632, 1;
	selp.f64 	%fd503, 0dBDA8FF8320FD8164, 0d3DE5DB65F9785EBA, %p75;
	ld.global.nc.v2.f64 	{%fd504, %fd505}, [%rd76];
	fma.rn.f64 	%fd506, %fd503, %fd502, %fd504;
	fma.rn.f64 	%fd507, %fd506, %fd502, %fd505;
	ld.global.nc.v2.f64 	{%fd508, %fd509}, [%rd76+16];
	fma.rn.f64 	%fd510, %fd507, %fd502, %fd508;
	fma.rn.f64 	%fd511, %fd510, %fd502, %fd509;
	ld.global.nc.v2.f64 	{%fd512, %fd513}, [%rd76+32];
	fma.rn.f64 	%fd514, %fd511, %fd502, %fd512;
	fma.rn.f64 	%fd515, %fd514, %fd502, %fd513;
	fma.rn.f64 	%fd516, %fd515, %fd1577, %fd1577;
	fma.rn.f64 	%fd517, %fd515, %fd502, 0d3FF0000000000000;
	selp.f64 	%fd518, %fd517, %fd516, %p75;
	and.b32  	%r633, %r1554, 2;
	setp.eq.s32 	%p76, %r633, 0;
	mov.f64 	%fd519, 0d0000000000000000;
	sub.f64 	%fd520, %fd519, %fd518;
	selp.f64 	%fd521, %fd518, %fd520, %p76;
	mul.f64 	%fd522, %fd78, %fd521;
	ld.global.u64 	%rd77, [%rd10];
	mul.lo.s32 	%r634, %r30, %r1551;
	shl.b32 	%r635, %r634, 1;
	add.s32 	%r636, %r635, %r1551;
	add.s32 	%r43, %r34, %r636;
	mul.wide.s32 	%rd78, %r43, 8;
	add.s64 	%rd79, %rd77, %rd78;
	st.f64 	[%rd79], %fd522;
	@%p72 bra 	$L__BB2_61;
	mov.f64 	%fd528, 0d0000000000000000;
	mul.rn.f64 	%fd1578, %fd79, %fd528;
	mov.b32 	%r1555, 0;
	bra.uni 	$L__BB2_63;
$L__BB2_61:
	mul.f64 	%fd523, %fd79, 0d3FE45F306DC9C883;
	cvt.rni.s32.f64 	%r1555, %fd523;
	cvt.rn.f64.s32 	%fd524, %r1555;
	fma.rn.f64 	%fd525, %fd524, 0dBFF921FB54442D18, %fd79;
	fma.rn.f64 	%fd526, %fd524, 0dBC91A62633145C00, %fd525;
	fma.rn.f64 	%fd1578, %fd524, 0dB97B839A252049C0, %fd526;
	setp.ltu.f64 	%p77, %fd80, 0d41E0000000000000;
	@%p77 bra 	$L__BB2_63;
	{ // callseq 10, 0
	.param .b64 param0;
	st.param.f64 	[param0], %fd79;
	.param .align 16 .b8 retval0[16];
	call.uni (retval0), 
	__internal_trig_reduction_slowpathd, 
	(
	param0
	);
	ld.param.f64 	%fd1578, [retval0];
	ld.param.b32 	%r1555, [retval0+8];
	} // callseq 10
$L__BB2_63:
	shl.b32 	%r639, %r1555, 6;
	cvt.u64.u32 	%rd80, %r639;
	and.b64  	%rd81, %rd80, 64;
	add.s64 	%rd83, %rd67, %rd81;
	mul.rn.f64 	%fd529, %fd1578, %fd1578;
	and.b32  	%r640, %r1555, 1;
	setp.eq.b32 	%p78, %r640, 1;
	selp.f64 	%fd530, 0dBDA8FF8320FD8164, 0d3DE5DB65F9785EBA, %p78;
	ld.global.nc.v2.f64 	{%fd531, %fd532}, [%rd83];
	fma.rn.f64 	%fd533, %fd530, %fd529, %fd531;
	fma.rn.f64 	%fd534, %fd533, %fd529, %fd532;
	ld.global.nc.v2.f64 	{%fd535, %fd536}, [%rd83+16];
	fma.rn.f64 	%fd537, %fd534, %fd529, %fd535;
	fma.rn.f64 	%fd538, %fd537, %fd529, %fd536;
	ld.global.nc.v2.f64 	{%fd539, %fd540}, [%rd83+32];
	fma.rn.f64 	%fd541, %fd538, %fd529, %fd539;
	fma.rn.f64 	%fd542, %fd541, %fd529, %fd540;
	fma.rn.f64 	%fd543, %fd542, %fd1578, %fd1578;
	fma.rn.f64 	%fd544, %fd542, %fd529, 0d3FF0000000000000;
	selp.f64 	%fd545, %fd544, %fd543, %p78;
	and.b32  	%r641, %r1555, 2;
	setp.eq.s32 	%p79, %r641, 0;
	mov.f64 	%fd546, 0d0000000000000000;
	sub.f64 	%fd547, %fd546, %fd545;
	selp.f64 	%fd548, %fd545, %fd547, %p79;
	mul.f64 	%fd549, %fd78, %fd548;
	ld.global.u64 	%rd84, [%rd9];
	mul.wide.s32 	%rd85, %r43, 8;
	add.s64 	%rd86, %rd84, %rd85;
	st.f64 	[%rd86], %fd549;
	add.s32 	%r1552, %r34, 1;
	setp.ne.s32 	%p80, %r34, %r32;
	@%p80 bra 	$L__BB2_51;
	add.s32 	%r48, %r1551, 1;
	setp.ne.s32 	%p81, %r1551, %r32;
	mov.u32 	%r1551, %r48;
	@%p81 bra 	$L__BB2_50;
$L__BB2_65:
	ld.param.u32 	%r1528, [_Z1fP16CudaMatrixStructS0_ddiiiS0_S0_iS0_S0_S0_S0_S0_PdS0_S0_S0_S0_iiS0_S0__param_6];
	setp.ne.s32 	%p82, %r1528, 1;
	@%p82 bra 	$L__BB2_90;
	shl.b32 	%r49, %r30, 1;
	setp.lt.s32 	%p83, %r29, 0;
	mov.f64 	%fd1581, 0d0000000000000000;
	@%p83 bra 	$L__BB2_78;
	ld.global.u64 	%rd13, [%rd10];
	add.s32 	%r50, %r49, 1;
	max.s32 	%r51, %r49, 0;
	add.s32 	%r643, %r51, 1;
	and.b32  	%r52, %r51, 14;
	and.b32  	%r53, %r51, 6;
	and.b32  	%r54, %r643, 2147483632;
	and.b32  	%r55, %r51, 2;
	mov.f64 	%fd1581, 0d0000000000000000;
	mov.b32 	%r1556, 0;
$L__BB2_68:
	setp.lt.u32 	%p84, %r29, 17;
	mul.lo.s32 	%r57, %r1556, %r50;
	mov.b32 	%r1559, 0;
	@%p84 bra 	$L__BB2_71;
	mov.b32 	%r1557, 0;
$L__BB2_70:
	.pragma "nounroll";
	add.s32 	%r646, %r1557, %r57;
	mul.wide.s32 	%rd87, %r646, 8;
	add.s64 	%rd88, %rd13, %rd87;
	ld.f64 	%fd552, [%rd88];
	add.f64 	%fd553, %fd1581, %fd552;
	ld.f64 	%fd554, [%rd88+8];
	add.f64 	%fd555, %fd553, %fd554;
	ld.f64 	%fd556, [%rd88+16];
	add.f64 	%fd557, %fd555, %fd556;
	ld.f64 	%fd558, [%rd88+24];
	add.f64 	%fd559, %fd557, %fd558;
	ld.f64 	%fd560, [%rd88+32];
	add.f64 	%fd561, %fd559, %fd560;
	ld.f64 	%fd562, [%rd88+40];
	add.f64 	%fd563, %fd561, %fd562;
	ld.f64 	%fd564, [%rd88+48];
	add.f64 	%fd565, %fd563, %fd564;
	ld.f64 	%fd566, [%rd88+56];
	add.f64 	%fd567, %fd565, %fd566;
	ld.f64 	%fd568, [%rd88+64];
	add.f64 	%fd569, %fd567, %fd568;
	ld.f64 	%fd570, [%rd88+72];
	add.f64 	%fd571, %fd569, %fd570;
	ld.f64 	%fd572, [%rd88+80];
	add.f64 	%fd573, %fd571, %fd572;
	ld.f64 	%fd574, [%rd88+88];
	add.f64 	%fd575, %fd573, %fd574;
	ld.f64 	%fd576, [%rd88+96];
	add.f64 	%fd577, %fd575, %fd576;
	ld.f64 	%fd578, [%rd88+104];
	add.f64 	%fd579, %fd577, %fd578;
	ld.f64 	%fd580, [%rd88+112];
	add.f64 	%fd581, %fd579, %fd580;
	ld.f64 	%fd582, [%rd88+120];
	add.f64 	%fd1581, %fd581, %fd582;
	add.s32 	%r1557, %r1557, 16;
	setp.ne.s32 	%p85, %r1557, %r54;
	mov.u32 	%r1559, %r54;
	@%p85 bra 	$L__BB2_70;
$L__BB2_71:
	setp.lt.u32 	%p86, %r52, 7;
	@%p86 bra 	$L__BB2_73;
	add.s32 	%r647, %r1559, %r57;
	mul.wide.s32 	%rd89, %r647, 8;
	add.s64 	%rd90, %rd13, %rd89;
	ld.f64 	%fd583, [%rd90];
	add.f64 	%fd584, %fd1581, %fd583;
	ld.f64 	%fd585, [%rd90+8];
	add.f64 	%fd586, %fd584, %fd585;
	ld.f64 	%fd587, [%rd90+16];
	add.f64 	%fd588, %fd586, %fd587;
	ld.f64 	%fd589, [%rd90+24];
	add.f64 	%fd590, %fd588, %fd589;
	ld.f64 	%fd591, [%rd90+32];
	add.f64 	%fd592, %fd590, %fd591;
	ld.f64 	%fd593, [%rd90+40];
	add.f64 	%fd594, %fd592, %fd593;
	ld.f64 	%fd595, [%rd90+48];
	add.f64 	%fd596, %fd594, %fd595;
	ld.f64 	%fd597, [%rd90+56];
	add.f64 	%fd1581, %fd596, %fd597;
	add.s32 	%r1559, %r1559, 8;
$L__BB2_73:
	setp.lt.u32 	%p87, %r53, 3;
	@%p87 bra 	$L__BB2_75;
	add.s32 	%r648, %r1559, %r57;
	mul.wide.s32 	%rd91, %r648, 8;
	add.s64 	%rd92, %rd13, %rd91;
	ld.f64 	%fd598, [%rd92];
	add.f64 	%fd599, %fd1581, %fd598;
	ld.f64 	%fd600, [%rd92+8];
	add.f64 	%fd601, %fd599, %fd600;
	ld.f64 	%fd602, [%rd92+16];
	add.f64 	%fd603, %fd601, %fd602;
	ld.f64 	%fd604, [%rd92+24];
	add.f64 	%fd1581, %fd603, %fd604;
	add.s32 	%r1559, %r1559, 4;
$L__BB2_75:
	setp.eq.s32 	%p88, %r55, 0;
	add.s32 	%r649, %r1559, %r57;
	mul.wide.s32 	%rd93, %r649, 8;
	add.s64 	%rd14, %rd13, %rd93;
	ld.f64 	%fd605, [%rd14];
	add.f64 	%fd1581, %fd1581, %fd605;
	@%p88 bra 	$L__BB2_77;
	ld.f64 	%fd606, [%rd14+8];
	add.f64 	%fd607, %fd1581, %fd606;
	ld.f64 	%fd608, [%rd14+16];
	add.f64 	%fd1581, %fd607, %fd608;
$L__BB2_77:
	add.s32 	%r65, %r1556, 1;
	setp.ne.s32 	%p89, %r1556, %r51;
	mov.u32 	%r1556, %r65;
	@%p89 bra 	$L__BB2_68;
$L__BB2_78:
	cvt.rn.f64.s32 	%fd609, %r30;
	fma.rn.f64 	%fd102, %fd609, 0d4000000000000000, 0d3FF0000000000000;
	{
	.reg .b32 %temp; 
	mov.b64 	{%temp, %r66}, %fd102;
	}
	and.b32  	%r67, %r7, 2146435072;
	setp.eq.s32 	%p90, %r67, 1062207488;
	abs.f64 	%fd103, %fd102;
	{ // callseq 11, 0
	.param .b64 param0;
	st.param.f64 	[param0], %fd103;
	.param .b64 param1;
	st.param.f64 	[param1], 0d4000000000000000;
	.param .b64 retval0;
	call.uni (retval0), 
	__internal_accurate_pow, 
	(
	param0, 
	param1
	);
	ld.param.f64 	%fd610, [retval0];
	} // callseq 11
	setp.lt.s32 	%p91, %r66, 0;
	neg.f64 	%fd612, %fd610;
	selp.f64 	%fd613, %fd612, %fd610, %p90;
	selp.f64 	%fd1587, %fd613, %fd610, %p91;
	setp.neu.f64 	%p92, %fd102, 0d0000000000000000;
	@%p92 bra 	$L__BB2_80;
	setp.eq.s32 	%p93, %r67, 1062207488;
	selp.b32 	%r650, %r66, 0, %p93;
	setp.lt.s32 	%p94, %r7, 0;
	or.b32  	%r651, %r650, 2146435072;
	selp.b32 	%r652, %r651, %r650, %p94;
	mov.b32 	%r653, 0;
	mov.b64 	%fd1587, {%r653, %r652};
$L__BB2_80:
	add.f64 	%fd614, %fd102, 0d4000000000000000;
	{
	.reg .b32 %temp; 
	mov.b64 	{%temp, %r654}, %fd614;
	}
	and.b32  	%r655, %r654, 2146435072;
	setp.ne.s32 	%p95, %r655, 2146435072;
	setp.neu.f64 	%p96, %fd103, 0d7FF0000000000000;
	or.pred  	%p97, %p96, %p95;
	@%p97 bra 	$L__BB2_82;
	setp.lt.s32 	%p98, %r66, 0;
	setp.eq.s32 	%p99, %r67, 1062207488;
	setp.lt.s32 	%p100, %r7, 0;
	selp.b32 	%r656, 0, 2146435072, %p100;
	and.b32  	%r657, %r7, 2147483647;
	setp.ne.s32 	%p101, %r657, 1071644672;
	or.b32  	%r658, %r656, -2147483648;
	selp.b32 	%r659, %r658, %r656, %p101;
	selp.b32 	%r660, %r659, %r656, %p99;
	selp.b32 	%r661, %r660, %r656, %p98;
	mov.b32 	%r662, 0;
	mov.b64 	%fd1587, {%r662, %r661};
$L__BB2_82:
	setp.lt.s32 	%p102, %r29, 0;
	setp.eq.f64 	%p103, %fd102, 0d3FF0000000000000;
	selp.f64 	%fd615, 0d3FF0000000000000, %fd1587, %p103;
	div.rn.f64 	%fd109, %fd1581, %fd615;
	@%p102 bra 	$L__BB2_90;
	add.s32 	%r68, %r49, 1;
	max.s32 	%r69, %r49, 0;
	add.s32 	%r664, %r69, 1;
	and.b32  	%r70, %r664, 3;
	and.b32  	%r71, %r664, 2147483644;
	mov.b32 	%r1561, 0;
$L__BB2_84:
	setp.lt.u32 	%p104, %r29, 5;
	mul.lo.s32 	%r73, %r1561, %r68;
	mov.b32 	%r1563, 0;
	@%p104 bra 	$L__BB2_87;
	mov.b32 	%r1562, 0;
$L__BB2_86:
	ld.global.u64 	%rd94, [%rd10];
	add.s32 	%r667, %r1562, %r73;
	mul.wide.s32 	%rd95, %r667, 8;
	add.s64 	%rd96, %rd94, %rd95;
	ld.f64 	%fd616, [%rd96];
	sub.f64 	%fd617, %fd616, %fd109;
	st.f64 	[%rd96], %fd617;
	ld.global.u64 	%rd97, [%rd10];
	add.s32 	%r668, %r667, 1;
	mul.wide.s32 	%rd98, %r668, 8;
	add.s64 	%rd99, %rd97, %rd98;
	ld.f64 	%fd618, [%rd99];
	sub.f64 	%fd619, %fd618, %fd109;
	st.f64 	[%rd99], %fd619;
	ld.global.u64 	%rd100, [%rd10];
	add.s32 	%r669, %r667, 2;
	mul.wide.s32 	%rd101, %r669, 8;
	add.s64 	%rd102, %rd100, %rd101;
	ld.f64 	%fd620, [%rd102];
	sub.f64 	%fd621, %fd620, %fd109;
	st.f64 	[%rd102], %fd621;
	ld.global.u64 	%rd103, [%rd10];
	add.s32 	%r670, %r667, 3;
	mul.wide.s32 	%rd104, %r670, 8;
	add.s64 	%rd105, %rd103, %rd104;
	ld.f64 	%fd622, [%rd105];
	sub.f64 	%fd623, %fd622, %fd109;
	st.f64 	[%rd105], %fd623;
	add.s32 	%r1562, %r1562, 4;
	setp.ne.s32 	%p105, %r1562, %r71;
	mov.u32 	%r1563, %r71;
	@%p105 bra 	$L__BB2_86;
$L__BB2_87:
	setp.eq.s32 	%p106, %r70, 1;
	ld.global.u64 	%rd106, [%rd10];
	add.s32 	%r77, %r1563, %r73;
	mul.wide.s32 	%rd107, %r77, 8;
	add.s64 	%rd108, %rd106, %rd107;
	ld.f64 	%fd624, [%rd108];
	sub.f64 	%fd625, %fd624, %fd109;
	st.f64 	[%rd108], %fd625;
	@%p106 bra 	$L__BB2_89;
	ld.global.u64 	%rd109, [%rd10];
	add.s64 	%rd111, %rd109, %rd107;
	ld.f64 	%fd626, [%rd111+8];
	sub.f64 	%fd627, %fd626, %fd109;
	st.f64 	[%rd111+8], %fd627;
	ld.global.u64 	%rd112, [%rd10];
	add.s64 	%rd113, %rd112, %rd107;
	ld.f64 	%fd628, [%rd113+16];
	sub.f64 	%fd629, %fd628, %fd109;
	st.f64 	[%rd113+16], %fd629;
$L__BB2_89:
	add.s32 	%r78, %r1561, 1;
	setp.ne.s32 	%p107, %r1561, %r69;
	mov.u32 	%r1561, %r78;
	@%p107 bra 	$L__BB2_84;
$L__BB2_90:
	ld.param.u32 	%r1529, [_Z1fP16CudaMatrixStructS0_ddiiiS0_S0_iS0_S0_S0_S0_S0_PdS0_S0_S0_S0_iiS0_S0__param_9];
	shl.b32 	%r79, %r1529, 1;
	ld.global.u32 	%r80, [%rd8+8];
	setp.lt.s32 	%p108, %r80, 1;
	@%p108 bra 	$L__BB2_102;
	ld.global.u32 	%r81, [%rd8+12];
	setp.lt.s32 	%p109, %r81, 1;
	@%p109 bra 	$L__BB2_102;
	ld.global.u32 	%r673, [%rd10+8];
	setp.lt.s32 	%p110, %r673, 1;
	@%p110 bra 	$L__BB2_103;
	ld.global.u32 	%r674, [%rd10+12];
	setp.lt.s32 	%p111, %r674, 1;
	@%p111 bra 	$L__BB2_103;
	ld.param.u32 	%r1530, [_Z1fP16CudaMatrixStructS0_ddiiiS0_S0_iS0_S0_S0_S0_S0_PdS0_S0_S0_S0_iiS0_S0__param_9];
	setp.lt.s32 	%p112, %r1530, 0;
	min.s32 	%r675, %r80, %r81;
	setp.le.s32 	%p113, %r675, %r79;
	or.pred  	%p114, %p113, %p112;
	@%p114 bra 	$L__BB2_103;
	max.s32 	%r82, %r79, 0;
	add.s32 	%r677, %r82, 1;
	and.b32  	%r83, %r677, 3;
	and.b32  	%r84, %r677, 2147483644;
	add.s32 	%r85, %r79, 1;
	mov.b32 	%r1564, 0;
$L__BB2_96:
	setp.lt.s32 	%p115, %r79, 3;
	mul.lo.s32 	%r87, %r1564, %r85;
	mov.b32 	%r1566, 0;
	@%p115 bra 	$L__BB2_99;
	mov.b32 	%r1565, 0;
$L__BB2_98:
	ld.global.u64 	%rd116, [%rd10];
	add.s32 	%r680, %r1565, %r87;
	mul.wide.u32 	%rd117, %r680, 8;
	add.s64 	%rd118, %rd116, %rd117;
	ld.f64 	%fd630, [%rd118];
	ld.global.u64 	%rd119, [%rd8];
	add.s64 	%rd120, %rd119, %rd117;
	st.f64 	[%rd120], %fd630;
	ld.global.u64 	%rd121, [%rd10];
	add.s64 	%rd122, %rd121, %rd117;
	ld.f64 	%fd631, [%rd122+8];
	ld.global.u64 	%rd123, [%rd8];
	add.s64 	%rd124, %rd123, %rd117;
	st.f64 	[%rd124+8], %fd631;
	ld.global.u64 	%rd125, [%rd10];
	add.s64 	%rd126, %rd125, %rd117;
	ld.f64 	%fd632, [%rd126+16];
	ld.global.u64 	%rd127, [%rd8];
	add.s64 	%rd128, %rd127, %rd117;
	st.f64 	[%rd128+16], %fd632;
	ld.global.u64 	%rd129, [%rd10];
	add.s64 	%rd130, %rd129, %rd117;
	ld.f64 	%fd633, [%rd130+24];
	ld.global.u64 	%rd131, [%rd8];
	add.s64 	%rd132, %rd131, %rd117;
	st.f64 	[%rd132+24], %fd633;
	add.s32 	%r1565, %r1565, 4;
	setp.ne.s32 	%p116, %r1565, %r84;
	mov.u32 	%r1566, %r84;
	@%p116 bra 	$L__BB2_98;
$L__BB2_99:
	setp.eq.s32 	%p117, %r83, 1;
	ld.global.u64 	%rd133, [%rd10];
	add.s32 	%r681, %r1566, %r87;
	mul.wide.u32 	%rd134, %r681, 8;
	add.s64 	%rd135, %rd133, %rd134;
	ld.f64 	%fd634, [%rd135];
	ld.global.u64 	%rd136, [%rd8];
	add.s64 	%rd137, %rd136, %rd134;
	st.f64 	[%rd137], %fd634;
	@%p117 bra 	$L__BB2_101;
	ld.global.u64 	%rd138, [%rd10];
	cvt.u64.u32 	%rd139, %r87;
	cvt.u64.u32 	%rd140, %r1566;
	add.s64 	%rd141, %rd140, %rd139;
	shl.b64 	%rd142, %rd141, 3;
	add.s64 	%rd143, %rd138, %rd142;
	ld.f64 	%fd635, [%rd143+8];
	ld.global.u64 	%rd144, [%rd8];
	add.s64 	%rd145, %rd144, %rd142;
	st.f64 	[%rd145+8], %fd635;
	ld.global.u64 	%rd146, [%rd10];
	add.s64 	%rd147, %rd146, %rd142;
	ld.f64 	%fd636, [%rd147+16];
	ld.global.u64 	%rd148, [%rd8];
	add.s64 	%rd149, %rd148, %rd142;
	st.f64 	[%rd149+16], %fd636;
$L__BB2_101:
	add.s32 	%r91, %r1564, 1;
	setp.eq.s32 	%p118, %r1564, %r82;
	mov.u32 	%r1564, %r91;
	@%p118 bra 	$L__BB2_103;
	bra.uni 	$L__BB2_96;
$L__BB2_102:
	mov.u64 	%rd114, $str$4;
	cvta.global.u64 	%rd115, %rd114;
	{ // callseq 12, 0
	.param .b64 param0;
	st.param.b64 	[param0], %rd115;
	.param .b64 param1;
	st.param.b64 	[param1], 0;
	.param .b32 retval0;
	call.uni (retval0), 
	vprintf, 
	(
	param0, 
	param1
	);
	ld.param.b32 	%r671, [retval0];
	} // callseq 12
$L__BB2_103:
	ld.global.u32 	%r92, [%rd7+8];
	setp.lt.s32 	%p119, %r92, 1;
	@%p119 bra 	$L__BB2_115;
	ld.global.u32 	%r93, [%rd7+12];
	setp.lt.s32 	%p120, %r93, 1;
	@%p120 bra 	$L__BB2_115;
	ld.global.u32 	%r684, [%rd9+8];
	setp.lt.s32 	%p121, %r684, 1;
	@%p121 bra 	$L__BB2_116;
	ld.global.u32 	%r685, [%rd9+12];
	setp.lt.s32 	%p122, %r685, 1;
	@%p122 bra 	$L__BB2_116;
	ld.param.u32 	%r1531, [_Z1fP16CudaMatrixStructS0_ddiiiS0_S0_iS0_S0_S0_S0_S0_PdS0_S0_S0_S0_iiS0_S0__param_9];
	setp.lt.s32 	%p123, %r1531, 0;
	min.s32 	%r686, %r92, %r93;
	setp.le.s32 	%p124, %r686, %r79;
	or.pred  	%p125, %p124, %p123;
	@%p125 bra 	$L__BB2_116;
	max.s32 	%r94, %r79, 0;
	add.s32 	%r688, %r94, 1;
	and.b32  	%r95, %r688, 3;
	and.b32  	%r96, %r688, 2147483644;
	add.s32 	%r97, %r79, 1;
	mov.b32 	%r1567, 0;
$L__BB2_109:
	setp.lt.s32 	%p126, %r79, 3;
	mul.lo.s32 	%r99, %r1567, %r97;
	mov.b32 	%r1569, 0;
	@%p126 bra 	$L__BB2_112;
	mov.b32 	%r1568, 0;
$L__BB2_111:
	ld.global.u64 	%rd152, [%rd9];
	add.s32 	%r691, %r1568, %r99;
	mul.wide.u32 	%rd153, %r691, 8;
	add.s64 	%rd154, %rd152, %rd153;
	ld.f64 	%fd637, [%rd154];
	ld.global.u64 	%rd155, [%rd7];
	add.s64 	%rd156, %rd155, %rd153;
	st.f64 	[%rd156], %fd637;
	ld.global.u64 	%rd157, [%rd9];
	add.s64 	%rd158, %rd157, %rd153;
	ld.f64 	%fd638, [%rd158+8];
	ld.global.u64 	%rd159, [%rd7];
	add.s64 	%rd160, %rd159, %rd153;
	st.f64 	[%rd160+8], %fd638;
	ld.global.u64 	%rd161, [%rd9];
	add.s64 	%rd162, %rd161, %rd153;
	ld.f64 	%fd639, [%rd162+16];
	ld.global.u64 	%rd163, [%rd7];
	add.s64 	%rd164, %rd163, %rd153;
	st.f64 	[%rd164+16], %fd639;
	ld.global.u64 	%rd165, [%rd9];
	add.s64 	%rd166, %rd165, %rd153;
	ld.f64 	%fd640, [%rd166+24];
	ld.global.u64 	%rd167, [%rd7];
	add.s64 	%rd168, %rd167, %rd153;
	st.f64 	[%rd168+24], %fd640;
	add.s32 	%r1568, %r1568, 4;
	setp.ne.s32 	%p127, %r1568, %r96;
	mov.u32 	%r1569, %r96;
	@%p127 bra 	$L__BB2_111;
$L__BB2_112:
	setp.eq.s32 	%p128, %r95, 1;
	ld.global.u64 	%rd169, [%rd9];
	add.s32 	%r692, %r1569, %r99;
	mul.wide.u32 	%rd170, %r692, 8;
	add.s64 	%rd171, %rd169, %rd170;
	ld.f64 	%fd641, [%rd171];
	ld.global.u64 	%rd172, [%rd7];
	add.s64 	%rd173, %rd172, %rd170;
	st.f64 	[%rd173], %fd641;
	@%p128 bra 	$L__BB2_114;
	ld.global.u64 	%rd174, [%rd9];
	cvt.u64.u32 	%rd175, %r99;
	cvt.u64.u32 	%rd176, %r1569;
	add.s64 	%rd177, %rd176, %rd175;
	shl.b64 	%rd178, %rd177, 3;
	add.s64 	%rd179, %rd174, %rd178;
	ld.f64 	%fd642, [%rd179+8];
	ld.global.u64 	%rd180, [%rd7];
	add.s64 	%rd181, %rd180, %rd178;
	st.f64 	[%rd181+8], %fd642;
	ld.global.u64 	%rd182, [%rd9];
	add.s64 	%rd183, %rd182, %rd178;
	ld.f64 	%fd643, [%rd183+16];
	ld.global.u64 	%rd184, [%rd7];
	add.s64 	%rd185, %rd184, %rd178;
	st.f64 	[%rd185+16], %fd643;
$L__BB2_114:
	add.s32 	%r103, %r1567, 1;
	setp.eq.s32 	%p129, %r1567, %r94;
	mov.u32 	%r1567, %r103;
	@%p129 bra 	$L__BB2_116;
	bra.uni 	$L__BB2_109;
$L__BB2_115:
	mov.u64 	%rd150, $str$4;
	cvta.global.u64 	%rd151, %rd150;
	{ // callseq 13, 0
	.param .b64 param0;
	st.param.b64 	[param0], %rd151;
	.param .b64 param1;
	st.param.b64 	[param1], 0;
	.param .b32 retval0;
	call.uni (retval0), 
	vprintf, 
	(
	param0, 
	param1
	);
	ld.param.b32 	%r682, [retval0];
	} // callseq 13
$L__BB2_116:
	mov.u64 	%rd186, $str$20;
	cvta.global.u64 	%rd187, %rd186;
	{ // callseq 14, 0
	.param .b64 param0;
	st.param.b64 	[param0], %rd187;
	.param .b64 param1;
	st.param.b64 	[param1], 0;
	.param .b32 retval0;
	call.uni (retval0), 
	vprintf, 
	(
	param0, 
	param1
	);
	ld.param.b32 	%r693, [retval0];
	} // callseq 14
	ld.global.v2.u32 	{%r104, %r105}, [%rd8+8];
	mov.u64 	%rd188, $str$13;
	cvta.global.u64 	%rd189, %rd188;
	{ // callseq 15, 0
	.param .b64 param0;
	st.param.b64 	[param0], %rd189;
	.param .b64 param1;
	st.param.b64 	[param1], 0;
	.param .b32 retval0;
	call.uni (retval0), 
	vprintf, 
	(
	param0, 
	param1
	);
	ld.param.b32 	%r695, [retval0];
	} // callseq 15
	add.s32 	%r106, %r104, 1;
	add.s32 	%r697, %r105, 1;
	cvt.s64.s32 	%rd15, %r697;
	mul.wide.s32 	%rd190, %r106, %r697;
	shl.b64 	%rd191, %rd190, 3;
	{ // callseq 16, 0
	.param .b64 param0;
	st.param.b64 	[param0], %rd191;
	.param .b64 retval0;
	call.uni (retval0), 
	malloc, 
	(
	param0
	);
	ld.param.b64 	%rd192, [retval0];
	} // callseq 16
	{ // callseq 17, 0
	.param .b64 param0;
	st.param.b64 	[param0], %rd191;
	.param .b64 retval0;
	call.uni (retval0), 
	malloc, 
	(
	param0
	);
	ld.param.b64 	%rd193, [retval0];
	} // callseq 17
	{ // callseq 18, 0
	.param .b64 param0;
	st.param.b64 	[param0], %rd191;
	.param .b64 retval0;
	call.uni (retval0), 
	malloc, 
	(
	param0
	);
	ld.param.b64 	%rd194, [retval0];
	} // callseq 18
	{ // callseq 19, 0
	.param .b64 param0;
	st.param.b64 	[param0], %rd191;
	.param .b64 retval0;
	call.uni (retval0), 
	malloc, 
	(
	param0
	);
	ld.param.b64 	%rd195, [retval0];
	} // callseq 19
	ld.global.u32 	%r1575, [%rd8+8];
	setp.lt.s32 	%p130, %r1575, 1;
	@%p130 bra 	$L__BB2_123;
	ld.global.u32 	%r1576, [%rd8+12];
	mov.b32 	%r1572, 1;
$L__BB2_118:
	setp.lt.s32 	%p131, %r1576, 1;
	@%p131 bra 	$L__BB2_122;
	add.s32 	%r112, %r1572, -1;
	mov.b32 	%r1574, 1;
$L__BB2_120:
	ld.global.u64 	%rd196, [%rd8];
	mul.lo.s32 	%r700, %r1576, %r112;
	cvt.s64.s32 	%rd197, %r700;
	cvt.u64.u32 	%rd198, %r1574;
	add.s64 	%rd199, %rd197, %rd198;
	shl.b64 	%rd200, %rd199, 3;
	add.s64 	%rd201, %rd196, %rd200;
	ld.f64 	%fd644, [%rd201+-8];
	mad.lo.s32 	%r701, %r1572, %r1576, %r1572;
	add.s32 	%r702, %r701, %r1574;
	mul.wide.s32 	%rd202, %r702, 8;
	add.s64 	%rd203, %rd192, %rd202;
	st.f64 	[%rd203], %fd644;
	ld.global.u64 	%rd204, [%rd7];
	ld.global.u32 	%r703, [%rd8+12];
	mul.lo.s32 	%r704, %r703, %r112;
	cvt.s64.s32 	%rd205, %r704;
	add.s64 	%rd206, %rd205, %rd198;
	shl.b64 	%rd207, %rd206, 3;
	add.s64 	%rd208, %rd204, %rd207;
	ld.f64 	%fd645, [%rd208+-8];
	mad.lo.s32 	%r705, %r1572, %r703, %r1572;
	add.s32 	%r706, %r705, %r1574;
	mul.wide.s32 	%rd209, %r706, 8;
	add.s64 	%rd210, %rd193, %rd209;
	st.f64 	[%rd210], %fd645;
	add.s32 	%r115, %r1574, 1;
	ld.global.u32 	%r1576, [%rd8+12];
	setp.lt.s32 	%p132, %r1574, %r1576;
	mov.u32 	%r1574, %r115;
	@%p132 bra 	$L__BB2_120;
	ld.global.u32 	%r1575, [%rd8+8];
$L__BB2_122:
	add.s32 	%r120, %r1572, 1;
	setp.lt.s32 	%p133, %r1572, %r1575;
	mov.u32 	%r1572, %r120;
	@%p133 bra 	$L__BB2_118;
$L__BB2_123:
	cvt.u32.u64 	%r707, %rd15;
	mov.u64 	%rd211, $str$7;
	cvta.global.u64 	%rd212, %rd211;
	{ // callseq 20, 0
	.param .b64 param0;
	st.param.b64 	[param0], %rd212;
	.param .b64 param1;
	st.param.b64 	[param1], 0;
	.param .b32 retval0;
	call.uni (retval0), 
	vprintf, 
	(
	param0, 
	param1
	);
	ld.param.b32 	%r708, [retval0];
	} // callseq 20
	shl.b32 	%r121, %r105, 1;
	add.s32 	%r710, %r707, %r105;
	mul.wide.s32 	%rd213, %r710, 8;
	{ // callseq 21, 0
	.param .b64 param0;
	st.param.b64 	[param0], %rd213;
	.param .b64 retval0;
	call.uni (retval0), 
	malloc, 
	(
	param0
	);
	ld.param.b64 	%rd214, [retval0];
	} // callseq 21
	shl.b32 	%r122, %r104, 1;
	add.s32 	%r711, %r106, %r104;
	mul.wide.s32 	%rd215, %r711, 8;
	{ // callseq 22, 0
	.param .b64 param0;
	st.param.b64 	[param0], %rd215;
	.param .b64 retval0;
	call.uni (retval0), 
	malloc, 
	(
	param0
	);
	ld.param.b64 	%rd216, [retval0];
	} // callseq 22
	mul.lo.s64 	%rd217, %rd215, %rd15;
	{ // callseq 23, 0
	.param .b64 param0;
	st.param.b64 	[param0], %rd217;
	.param .b64 retval0;
	call.uni (retval0), 
	malloc, 
	(
	param0
	);
	ld.param.b64 	%rd218, [retval0];
	} // callseq 23
	mov.u64 	%rd219, $str$3;
	cvta.global.u64 	%rd220, %rd219;
	{ // callseq 24, 0
	.param .b64 param0;
	st.param.b64 	[param0], %rd220;
	.param .b64 param1;
	st.param.b64 	[param1], 0;
	.param .b32 retval0;
	call.uni (retval0), 
	vprintf, 
	(
	param0, 
	param1
	);
	ld.param.b32 	%r712, [retval0];
	} // callseq 24
	cvt.rn.f64.s32 	%fd646, %r712;
	st.f64 	[%rd218], %fd646;
	{ // callseq 25, 0
	.param .b64 param0;
	st.param.b64 	[param0], %rd220;
	.param .b64 param1;
	st.param.b64 	[param1], 0;
	.param .b32 retval0;
	call.uni (retval0), 
	vprintf, 
	(
	param0, 
	param1
	);
	ld.param.b32 	%r714, [retval0];
	} // callseq 25
	cvt.rn.f64.s32 	%fd647, %r714;
	st.f64 	[%rd218+8], %fd647;
	{ // callseq 26, 0
	.param .b64 param0;
	st.param.b64 	[param0], %rd220;
	.param .b64 param1;
	st.param.b64 	[param1], 0;
	.param .b32 retval0;
	call.uni (retval0), 
	vprintf, 
	(
	param0, 
	param1
	);
	ld.param.b32 	%r716, [retval0];
	} // callseq 26
	cvt.rn.f64.s32 	%fd648, %r716;
	st.f64 	[%rd218+16], %fd648;
	{ // callseq 27, 0
	.param .b64 param0;
	st.param.b64 	[param0], %rd220;
	.param .b64 param1;
	st.param.b64 	[param1], 0;
	.param .b32 retval0;
	call.uni (retval0), 
	vprintf, 
	(
	param0, 
	param1
	);
	ld.param.b32 	%r718, [retval0];
	} // callseq 27
	cvt.rn.f64.s32 	%fd649, %r718;
	st.f64 	[%rd218+24], %fd649;
	{ // callseq 28, 0
	.param .b64 param0;
	st.param.b64 	[param0], %rd220;
	.param .b64 param1;
	st.param.b64 	[param1], 0;
	.param .b32 retval0;
	call.uni (retval0), 
	vprintf, 
	(
	param0, 
	param1
	);
	ld.param.b32 	%r720, [retval0];
	} // callseq 28
	cvt.rn.f64.s32 	%fd650, %r720;
	st.f64 	[%rd218+32], %fd650;
	{ // callseq 29, 0
	.param .b64 param0;
	st.param.b64 	[param0], %rd220;
	.param .b64 param1;
	st.param.b64 	[param1], 0;
	.param .b32 retval0;
	call.uni (retval0), 
	vprintf, 
	(
	param0, 
	param1
	);
	ld.param.b32 	%r722, [retval0];
	} // callseq 29
	cvt.rn.f64.s32 	%fd651, %r722;
	st.f64 	[%rd218+40], %fd651;
	{ // callseq 30, 0
	.param .b64 param0;
	st.param.b64 	[param0], %rd220;
	.param .b64 param1;
	st.param.b64 	[param1], 0;
	.param .b32 retval0;
	call.uni (retval0), 
	vprintf, 
	(
	param0, 
	param1
	);
	ld.param.b32 	%r724, [retval0];
	} // callseq 30
	cvt.rn.f64.s32 	%fd652, %r724;
	st.f64 	[%rd218+48], %fd652;
	{ // callseq 31, 0
	.param .b64 param0;
	st.param.b64 	[param0], %rd220;
	.param .b64 param1;
	st.param.b64 	[param1], 0;
	.param .b32 retval0;
	call.uni (retval0), 
	vprintf, 
	(
	param0, 
	param1
	);
	ld.param.b32 	%r726, [retval0];
	} // callseq 31
	cvt.rn.f64.s32 	%fd653, %r726;
	st.f64 	[%rd218+56], %fd653;
	{ // callseq 32, 0
	.param .b64 param0;
	st.param.b64 	[param0], %rd220;
	.param .b64 param1;
	st.param.b64 	[param1], 0;
	.param .b32 retval0;
	call.uni (retval0), 
	vprintf, 
	(
	param0, 
	param1
	);
	ld.param.b32 	%r728, [retval0];
	} // callseq 32
	cvt.rn.f64.s32 	%fd654, %r728;
	st.f64 	[%rd218+64], %fd654;
	{ // callseq 33, 0
	.param .b64 param0;
	st.param.b64 	[param0], %rd220;
	.param .b64 param1;
	st.param.b64 	[param1], 0;
	.param .b32 retval0;
	call.uni (retval0), 
	vprintf, 
	(
	param0, 
	param1
	);
	ld.param.b32 	%r730, [retval0];
	} // callseq 33
	cvt.rn.f64.s32 	%fd655, %r730;
	st.f64 	[%rd218+72], %fd655;
	setp.lt.s32 	%p134, %r104, 1;
	@%p134 bra 	$L__BB2_174;
	mov.b32 	%r1577, 1;
$L__BB2_125:
	mov.u32 	%r123, %r1577;
	setp.lt.s32 	%p135, %r105, 1;
	@%p135 bra 	$L__BB2_137;
	setp.lt.u32 	%p136, %r105, 8;
	mov.b32 	%r1580, 1;
	@%p136 bra 	$L__BB2_129;
	mov.b32 	%r1578, 1;
$L__BB2_128:
	.pragma "nounroll";
	cvt.u32.u64 	%r735, %rd15;
	mul.lo.s32 	%r736, %r123, %r735;
	add.s32 	%r737, %r1578, %r736;
	mul.wide.u32 	%rd221, %r737, 8;
	add.s64 	%rd222, %rd192, %rd221;
	ld.f64 	%fd656, [%rd222];
	shl.b32 	%r738, %r1578, 1;
	mul.wide.u32 	%rd223, %r738, 8;
	add.s64 	%rd224, %rd214, %rd223;
	st.f64 	[%rd224+-8], %fd656;
	add.s64 	%rd225, %rd193, %rd221;
	ld.f64 	%fd657, [%rd225];
	st.f64 	[%rd224], %fd657;
	cvt.u64.u32 	%rd226, %r736;
	cvt.u64.u32 	%rd227, %r1578;
	add.s64 	%rd228, %rd227, %rd226;
	shl.b64 	%rd229, %rd228, 3;
	add.s64 	%rd230, %rd192, %rd229;
	ld.f64 	%fd658, [%rd230+8];
	st.f64 	[%rd224+8], %fd658;
	add.s64 	%rd231, %rd193, %rd229;
	ld.f64 	%fd659, [%rd231+8];
	st.f64 	[%rd224+16], %fd659;
	ld.f64 	%fd660, [%rd230+16];
	st.f64 	[%rd224+24], %fd660;
	ld.f64 	%fd661, [%rd231+16];
	st.f64 	[%rd224+32], %fd661;
	ld.f64 	%fd662, [%rd230+24];
	st.f64 	[%rd224+40], %fd662;
	ld.f64 	%fd663, [%rd231+24];
	st.f64 	[%rd224+48], %fd663;
	ld.f64 	%fd664, [%rd230+32];
	st.f64 	[%rd224+56], %fd664;
	ld.f64 	%fd665, [%rd231+32];
	st.f64 	[%rd224+64], %fd665;
	ld.f64 	%fd666, [%rd230+40];
	st.f64 	[%rd224+72], %fd666;
	ld.f64 	%fd667, [%rd231+40];
	st.f64 	[%rd224+80], %fd667;
	ld.f64 	%fd668, [%rd230+48];
	st.f64 	[%rd224+88], %fd668;
	ld.f64 	%fd669, [%rd231+48];
	st.f64 	[%rd224+96], %fd669;
	ld.f64 	%fd670, [%rd230+56];
	st.f64 	[%rd224+104], %fd670;
	ld.f64 	%fd671, [%rd231+56];
	st.f64 	[%rd224+112], %fd671;
	add.s32 	%r1580, %r1578, 8;
	add.s32 	%r739, %r1578, 7;
	and.b32  	%r740, %r105, 2147483640;
	setp.ne.s32 	%p137, %r739, %r740;
	mov.u32 	%r1578, %r1580;
	@%p137 bra 	$L__BB2_128;
$L__BB2_129:
	and.b32  	%r127, %r105, 7;
	setp.eq.s32 	%p138, %r127, 0;
	@%p138 bra 	$L__BB2_137;
	add.s32 	%r741, %r127, -1;
	setp.lt.u32 	%p139, %r741, 3;
	@%p139 bra 	$L__BB2_132;
	cvt.u32.u64 	%r742, %rd15;
	mul.lo.s32 	%r743, %r123, %r742;
	add.s32 	%r744, %r1580, %r743;
	mul.wide.u32 	%rd232, %r744, 8;
	add.s64 	%rd233, %rd192, %rd232;
	ld.f64 	%fd672, [%rd233];
	shl.b32 	%r745, %r1580, 1;
	mul.wide.u32 	%rd234, %r745, 8;
	add.s64 	%rd235, %rd214, %rd234;
	st.f64 	[%rd235+-8], %fd672;
	add.s64 	%rd236, %rd193, %rd232;
	ld.f64 	%fd673, [%rd236];
	st.f64 	[%rd235], %fd673;
	cvt.u64.u32 	%rd237, %r743;
	cvt.u64.u32 	%rd238, %r1580;
	add.s64 	%rd239, %rd238, %rd237;
	shl.b64 	%rd240, %rd239, 3;
	add.s64 	%rd241, %rd192, %rd240;
	ld.f64 	%fd674, [%rd241+8];
	st.f64 	[%rd235+8], %fd674;
	add.s64 	%rd242, %rd193, %rd240;
	ld.f64 	%fd675, [%rd242+8];
	st.f64 	[%rd235+16], %fd675;
	ld.f64 	%fd676, [%rd241+16];
	st.f64 	[%rd235+24], %fd676;
	ld.f64 	%fd677, [%rd242+16];
	st.f64 	[%rd235+32], %fd677;
	ld.f64 	%fd678, [%rd241+24];
	st.f64 	[%rd235+40], %fd678;
	ld.f64 	%fd679, [%rd242+24];
	st.f64 	[%rd235+48], %fd679;
	add.s32 	%r1580, %r1580, 4;
$L__BB2_132:
	and.b32  	%r130, %r105, 3;
	setp.eq.s32 	%p140, %r130, 0;
	@%p140 bra 	$L__BB2_137;
	cvt.u32.u64 	%r746, %rd15;
	mul.lo.s32 	%r131, %r123, %r746;
	setp.eq.s32 	%p141, %r130, 1;
	@%p141 bra 	$L__BB2_135;
	add.s32 	%r747, %r1580, %r131;
	mul.wide.u32 	%rd243, %r747, 8;
	add.s64 	%rd244, %rd192, %rd243;
	ld.f64 	%fd680, [%rd244];
	shl.b32 	%r748, %r1580, 1;
	mul.wide.u32 	%rd245, %r748, 8;
	add.s64 	%rd246, %rd214, %rd245;
	st.f64 	[%rd246+-8], %fd680;
	add.s64 	%rd247, %rd193, %rd243;
	ld.f64 	%fd681, [%rd247];
	st.f64 	[%rd246], %fd681;
	cvt.u64.u32 	%rd248, %r131;
	cvt.u64.u32 	%rd249, %r1580;
	add.s64 	%rd250, %rd249, %rd248;
	shl.b64 	%rd251, %rd250, 3;
	add.s64 	%rd252, %rd192, %rd251;
	ld.f64 	%fd682, [%rd252+8];
	st.f64 	[%rd246+8], %fd682;
	add.s64 	%rd253, %rd193, %rd251;
	ld.f64 	%fd683, [%rd253+8];
	st.f64 	[%rd246+16], %fd683;
	add.s32 	%r1580, %r1580, 2;
$L__BB2_135:
	and.b32  	%r749, %r105, 1;
	setp.eq.b32 	%p142, %r749, 1;
	not.pred 	%p143, %p142;
	@%p143 bra 	$L__BB2_137;
	add.s32 	%r750, %r1580, %r131;
	mul.wide.u32 	%rd254, %r750, 8;
	add.s64 	%rd255, %rd192, %rd254;
	ld.f64 	%fd684, [%rd255];
	shl.b32 	%r751, %r1580, 1;
	mul.wide.u32 	%rd256, %r751, 8;
	add.s64 	%rd257, %rd214, %rd256;
	st.f64 	[%rd257+-8], %fd684;
	add.s64 	%rd258, %rd193, %rd254;
	ld.f64 	%fd685, [%rd258];
	st.f64 	[%rd257], %fd685;
$L__BB2_137:
	setp.lt.s32 	%p144, %r121, 2;
	mov.u64 	%rd259, $str$8;
	cvta.global.u64 	%rd260, %rd259;
	{ // callseq 34, 0
	.param .b64 param0;
	st.param.b64 	[param0], %rd260;
	.param .b64 param1;
	st.param.b64 	[param1], 0;
	.param .b32 retval0;
	call.uni (retval0), 
	vprintf, 
	(
	param0, 
	param1
	);
	ld.param.b32 	%r752, [retval0];
	} // callseq 34
	mov.u64 	%rd261, $str$5;
	cvta.global.u64 	%rd262, %rd261;
	{ // callseq 35, 0
	.param .b64 param0;
	st.param.b64 	[param0], %rd262;
	.param .b64 param1;
	st.param.b64 	[param1], 0;
	.param .b32 retval0;
	call.uni (retval0), 
	vprintf, 
	(
	param0, 
	param1
	);
	ld.param.b32 	%r754, [retval0];
	} // callseq 35
	@%p144 bra 	$L__BB2_144;
	mov.b32 	%r1582, 1;
	mov.u32 	%r1584, %r1582;
$L__BB2_139:
	setp.le.s32 	%p145, %r1584, %r1582;
	@%p145 bra 	$L__BB2_141;
	mul.wide.s32 	%rd263, %r1584, 8;
	add.s64 	%rd264, %rd214, %rd263;
	mul.wide.u32 	%rd265, %r1582, 8;
	add.s64 	%rd266, %rd214, %rd265;
	ld.f64 	%fd686, [%rd266];
	ld.f64 	%fd687, [%rd264];
	st.f64 	[%rd266], %fd687;
	st.f64 	[%rd264], %fd686;
	ld.f64 	%fd688, [%rd266+8];
	ld.f64 	%fd689, [%rd264+8];
	st.f64 	[%rd266+8], %fd689;
	st.f64 	[%rd264+8], %fd688;
$L__BB2_141:
	mov.u32 	%r1585, %r121;
$L__BB2_142:
	mov.u32 	%r136, %r1584;
	shr.u32 	%r138, %r1585, 1;
	setp.gt.u32 	%p146, %r1585, 3;
	setp.gt.s32 	%p147, %r136, %r138;
	and.pred  	%p148, %p146, %p147;
	sub.s32 	%r1584, %r136, %r138;
	mov.u32 	%r1585, %r138;
	@%p148 bra 	$L__BB2_142;
	add.s32 	%r1584, %r138, %r136;
	add.s32 	%r1582, %r1582, 2;
	setp.lt.s32 	%p149, %r1582, %r121;
	@%p149 bra 	$L__BB2_139;
$L__BB2_144:
	setp.lt.s32 	%p150, %r121, 3;
	@%p150 bra 	$L__BB2_161;
	mov.b32 	%r1586, 2;
	bra.uni 	$L__BB2_147;
$L__BB2_146:
	setp.le.s32 	%p163, %r121, %r1586;
	@%p163 bra 	$L__BB2_161;
$L__BB2_147:
	mov.u32 	%r142, %r1586;
	shl.b32 	%r1586, %r142, 1;
	cvt.rn.f64.s32 	%fd690, %r142;
	mov.f64 	%fd691, 0d401921FB54442D1C;
	div.rn.f64 	%fd110, %fd691, %fd690;
	mul.f64 	%fd111, %fd110, 0d3FE0000000000000;
	abs.f64 	%fd112, %fd111;
	setp.neu.f64 	%p151, %fd112, 0d7FF0000000000000;
	@%p151 bra 	$L__BB2_149;
	mov.f64 	%fd697, 0d0000000000000000;
	mul.rn.f64 	%fd1588, %fd111, %fd697;
	mov.b32 	%r1587, 0;
	bra.uni 	$L__BB2_151;
$L__BB2_149:
	mul.f64 	%fd692, %fd111, 0d3FE45F306DC9C883;
	cvt.rni.s32.f64 	%r1587, %fd692;
	cvt.rn.f64.s32 	%fd693, %r1587;
	fma.rn.f64 	%fd694, %fd693, 0dBFF921FB54442D18, %fd111;
	fma.rn.f64 	%fd695, %fd693, 0dBC91A62633145C00, %fd694;
	fma.rn.f64 	%fd1588, %fd693, 0dB97B839A252049C0, %fd695;
	setp.ltu.f64 	%p152, %fd112, 0d41E0000000000000;
	@%p152 bra 	$L__BB2_151;
	{ // callseq 36, 0
	.param .b64 param0;
	st.param.f64 	[param0], %fd111;
	.param .align 16 .b8 retval0[16];
	call.uni (retval0), 
	__internal_trig_reduction_slowpathd, 
	(
	param0
	);
	ld.param.f64 	%fd1588, [retval0];
	ld.param.b32 	%r1587, [retval0+8];
	} // callseq 36
$L__BB2_151:
	shl.b32 	%r760, %r1587, 6;
	cvt.u64.u32 	%rd267, %r760;
	and.b64  	%rd268, %rd267, 64;
	mov.u64 	%rd269, __cudart_sin_cos_coeffs;
	add.s64 	%rd270, %rd269, %rd268;
	mul.rn.f64 	%fd698, %fd1588, %fd1588;
	and.b32  	%r761, %r1587, 1;
	setp.eq.b32 	%p153, %r761, 1;
	selp.f64 	%fd699, 0dBDA8FF8320FD8164, 0d3DE5DB65F9785EBA, %p153;
	ld.global.nc.v2.f64 	{%fd700, %fd701}, [%rd270];
	fma.rn.f64 	%fd702, %fd699, %fd698, %fd700;
	fma.rn.f64 	%fd703, %fd702, %fd698, %fd701;
	ld.global.nc.v2.f64 	{%fd704, %fd705}, [%rd270+16];
	fma.rn.f64 	%fd706, %fd703, %fd698, %fd704;
	fma.rn.f64 	%fd707, %fd706, %fd698, %fd705;
	ld.global.nc.v2.f64 	{%fd708, %fd709}, [%rd270+32];
	fma.rn.f64 	%fd710, %fd707, %fd698, %fd708;
	fma.rn.f64 	%fd711, %fd710, %fd698, %fd709;
	fma.rn.f64 	%fd712, %fd711, %fd1588, %fd1588;
	fma.rn.f64 	%fd713, %fd711, %fd698, 0d3FF0000000000000;
	selp.f64 	%fd714, %fd713, %fd712, %p153;
	and.b32  	%r762, %r1587, 2;
	setp.eq.s32 	%p154, %r762, 0;
	mov.f64 	%fd715, 0d0000000000000000;
	sub.f64 	%fd716, %fd715, %fd714;
	selp.f64 	%fd117, %fd714, %fd716, %p154;
	abs.f64 	%fd118, %fd110;
	setp.neu.f64 	%p155, %fd118, 0d7FF0000000000000;
	@%p155 bra 	$L__BB2_153;
	mov.f64 	%fd722, 0d0000000000000000;
	mul.rn.f64 	%fd1589, %fd110, %fd722;
	mov.b32 	%r1588, 0;
	bra.uni 	$L__BB2_155;
$L__BB2_153:
	mul.f64 	%fd717, %fd110, 0d3FE45F306DC9C883;
	cvt.rni.s32.f64 	%r1588, %fd717;
	cvt.rn.f64.s32 	%fd718, %r1588;
	fma.rn.f64 	%fd719, %fd718, 0dBFF921FB54442D18, %fd110;
	fma.rn.f64 	%fd720, %fd718, 0dBC91A62633145C00, %fd719;
	fma.rn.f64 	%fd1589, %fd718, 0dB97B839A252049C0, %fd720;
	setp.ltu.f64 	%p156, %fd118, 0d41E0000000000000;
	@%p156 bra 	$L__BB2_155;
	{ // callseq 37, 0
	.param .b64 param0;
	st.param.f64 	[param0], %fd110;
	.param .align 16 .b8 retval0[16];
	call.uni (retval0), 
	__internal_trig_reduction_slowpathd, 
	(
	param0
	);
	ld.param.f64 	%fd1589, [retval0];
	ld.param.b32 	%r1588, [retval0+8];
	} // callseq 37
$L__BB2_155:
	shl.b32 	%r765, %r1588, 6;
	cvt.u64.u32 	%rd271, %r765;
	and.b64  	%rd272, %rd271, 64;
	add.s64 	%rd274, %rd269, %rd272;
	mul.rn.f64 	%fd723, %fd1589, %fd1589;
	and.b32  	%r766, %r1588, 1;
	setp.eq.b32 	%p157, %r766, 1;
	selp.f64 	%fd724, 0dBDA8FF8320FD8164, 0d3DE5DB65F9785EBA, %p157;
	ld.global.nc.v2.f64 	{%fd725, %fd726}, [%rd274];
	fma.rn.f64 	%fd727, %fd724, %fd723, %fd725;
	fma.rn.f64 	%fd728, %fd727, %fd723, %fd726;
	ld.global.nc.v2.f64 	{%fd729, %fd730}, [%rd274+16];
	fma.rn.f64 	%fd731, %fd728, %fd723, %fd729;
	fma.rn.f64 	%fd732, %fd731, %fd723, %fd730;
	ld.global.nc.v2.f64 	{%fd733, %fd734}, [%rd274+32];
	fma.rn.f64 	%fd735, %fd732, %fd723, %fd733;
	fma.rn.f64 	%fd736, %fd735, %fd723, %fd734;
	fma.rn.f64 	%fd737, %fd736, %fd1589, %fd1589;
	fma.rn.f64 	%fd738, %fd736, %fd723, 0d3FF0000000000000;
	selp.f64 	%fd739, %fd738, %fd737, %p157;
	and.b32  	%r767, %r1588, 2;
	setp.eq.s32 	%p158, %r767, 0;
	mov.f64 	%fd740, 0d0000000000000000;
	sub.f64 	%fd741, %fd740, %fd739;
	selp.f64 	%fd123, %fd739, %fd741, %p158;
	setp.lt.s32 	%p159, %r142, 2;
	@%p159 bra 	$L__BB2_146;
	mul.f64 	%fd744, %fd117, 0dC000000000000000;
	mul.f64 	%fd124, %fd117, %fd744;
	mov.b32 	%r1589, 1;
	mov.f64 	%fd1591, 0d3FF0000000000000;
	mov.f64 	%fd1590, 0d0000000000000000;
$L__BB2_157:
	setp.gt.s32 	%p160, %r1589, %r121;
	@%p160 bra 	$L__BB2_160;
	mov.u32 	%r1590, %r1589;
$L__BB2_159:
	add.s32 	%r769, %r1590, %r142;
	mul.wide.u32 	%rd275, %r769, 8;
	add.s64 	%rd276, %rd214, %rd275;
	ld.f64 	%fd745, [%rd276];
	mul.f64 	%fd746, %fd1591, %fd745;
	ld.f64 	%fd747, [%rd276+8];
	mul.f64 	%fd748, %fd1590, %fd747;
	sub.f64 	%fd749, %fd746, %fd748;
	mul.f64 	%fd750, %fd1590, %fd745;
	fma.rn.f64 	%fd751, %fd1591, %fd747, %fd750;
	mul.wide.u32 	%rd277, %r1590, 8;
	add.s64 	%rd278, %rd214, %rd277;
	ld.f64 	%fd752, [%rd278];
	sub.f64 	%fd753, %fd752, %fd749;
	st.f64 	[%rd276], %fd753;
	ld.f64 	%fd754, [%rd278+8];
	sub.f64 	%fd755, %fd754, %fd751;
	st.f64 	[%rd276+8], %fd755;
	ld.f64 	%fd756, [%rd278];
	add.f64 	%fd757, %fd749, %fd756;
	st.f64 	[%rd278], %fd757;
	add.f64 	%fd758, %fd751, %fd754;
	st.f64 	[%rd278+8], %fd758;
	add.s32 	%r1590, %r769, %r142;
	setp.le.s32 	%p161, %r1590, %r121;
	@%p161 bra 	$L__BB2_159;
$L__BB2_160:
	mul.f64 	%fd759, %fd124, %fd1591;
	mul.f64 	%fd760, %fd123, %fd1590;
	sub.f64 	%fd761, %fd759, %fd760;
	add.f64 	%fd127, %fd1591, %fd761;
	mul.f64 	%fd762, %fd124, %fd1590;
	fma.rn.f64 	%fd763, %fd123, %fd1591, %fd762;
	add.f64 	%fd1590, %fd1590, %fd763;
	add.s32 	%r1589, %r1589, 2;
	setp.lt.s32 	%p162, %r1589, %r142;
	mov.f64 	%fd1591, %fd127;
	@%p162 bra 	$L__BB2_157;
	bra.uni 	$L__BB2_146;
$L__BB2_161:
	setp.lt.s32 	%p164, %r105, 1;
	mov.u64 	%rd279, $str$6;
	cvta.global.u64 	%rd280, %rd279;
	{ // callseq 38, 0
	.param .b64 param0;
	st.param.b64 	[param0], %rd280;
	.param .b64 param1;
	st.param.b64 	[param1], 0;
	.param .b32 retval0;
	call.uni (retval0), 
	vprintf, 
	(
	param0, 
	param1
	);
	ld.param.b32 	%r770, [retval0];
	} // callseq 38
	mov.u64 	%rd281, $str$9;
	cvta.global.u64 	%rd282, %rd281;
	{ // callseq 39, 0
	.param .b64 param0;
	st.param.b64 	[param0], %rd282;
	.param .b64 param1;
	st.param.b64 	[param1], 0;
	.param .b32 retval0;
	call.uni (retval0), 
	vprintf, 
	(
	param0, 
	param1
	);
	ld.param.b32 	%r772, [retval0];
	} // callseq 39
	@%p164 bra 	$L__BB2_173;
	cvt.u32.u64 	%r775, %rd15;
	setp.lt.u32 	%p165, %r105, 8;
	mul.lo.s32 	%r776, %r123, %r775;
	shl.b32 	%r154, %r776, 1;
	mov.b32 	%r1592, 1;
	@%p165 bra 	$L__BB2_165;
	mov.b32 	%r1592, 1;
$L__BB2_164:
	.pragma "nounroll";
	add.u64 	%rd283, %SP, 0;
	add.u64 	%rd284, %SPL, 0;
	st.local.u32 	[%rd284], %r1592;
	mov.u64 	%rd285, $str$10;
	cvta.global.u64 	%rd286, %rd285;
	{ // callseq 40, 0
	.param .b64 param0;
	st.param.b64 	[param0], %rd286;
	.param .b64 param1;
	st.param.b64 	[param1], %rd283;
	.param .b32 retval0;
	call.uni (retval0), 
	vprintf, 
	(
	param0, 
	param1
	);
	ld.param.b32 	%r778, [retval0];
	} // callseq 40
	add.s32 	%r780, %r1592, %r154;
	ld.f64 	%fd764, [%rd218];
	st.local.u32 	[%rd284], %r780;
	st.local.f64 	[%rd284+8], %fd764;
	mov.u64 	%rd287, $str$11;
	cvta.global.u64 	%rd288, %rd287;
	{ // callseq 41, 0
	.param .b64 param0;
	st.param.b64 	[param0], %rd288;
	.param .b64 param1;
	st.param.b64 	[param1], %rd283;
	.param .b32 retval0;
	call.uni (retval0), 
	vprintf, 
	(
	param0, 
	param1
	);
	ld.param.b32 	%r781, [retval0];
	} // callseq 41
	shl.b32 	%r783, %r1592, 1;
	mul.wide.u32 	%rd289, %r783, 8;
	add.s64 	%rd290, %rd214, %rd289;
	ld.f64 	%fd765, [%rd290+-8];
	cvt.u32.u64 	%r784, %rd15;
	sub.s32 	%r785, %r154, %r784;
	add.s32 	%r786, %r1592, %r785;
	mul.wide.s32 	%rd291, %r786, 8;
	add.s64 	%rd292, %rd218, %rd291;
	st.f64 	[%rd292], %fd765;
	ld.f64 	%fd766, [%rd290];
	mul.wide.u32 	%rd293, %r780, 8;
	add.s64 	%rd294, %rd218, %rd293;
	st.f64 	[%rd294], %fd766;
	add.s32 	%r787, %r1592, 1;
	st.local.u32 	[%rd284], %r787;
	{ // callseq 42, 0
	.param .b64 param0;
	st.param.b64 	[param0], %rd286;
	.param .b64 param1;
	st.param.b64 	[param1], %rd283;
	.param .b32 retval0;
	call.uni (retval0), 
	vprintf, 
	(
	param0, 
	param1
	);
	ld.param.b32 	%r788, [retval0];
	} // callseq 42
	add.s32 	%r790, %r780, 1;
	ld.f64 	%fd767, [%rd218];
	st.local.u32 	[%rd284], %r790;
	st.local.f64 	[%rd284+8], %fd767;
	{ // callseq 43, 0
	.param .b64 param0;
	st.param.b64 	[param0], %rd288;
	.param .b64 param1;
	st.param.b64 	[param1], %rd283;
	.param .b32 retval0;
	call.uni (retval0), 
	vprintf, 
	(
	param0, 
	param1
	);
	ld.param.b32 	%r791, [retval0];
	} // callseq 43
	ld.f64 	%fd768, [%rd290+8];
	st.f64 	[%rd292+8], %fd768;
	ld.f64 	%fd769, [%rd290+16];
	cvt.u64.u32 	%rd295, %r154;
	cvt.u64.u32 	%rd296, %r1592;
	add.s64 	%rd297, %rd296, %rd295;
	shl.b64 	%rd298, %rd297, 3;
	add.s64 	%rd299, %rd218, %rd298;
	st.f64 	[%rd299+8], %fd769;
	add.s32 	%r793, %r1592, 2;
	st.local.u32 	[%rd284], %r793;
	{ // callseq 44, 0
	.param .b64 param0;
	st.param.b64 	[param0], %rd286;
	.param .b64 param1;
	st.param.b64 	[param1], %rd283;
	.param .b32 retval0;
	call.uni (retval0), 
	vprintf, 
	(
	param0, 
	param1
	);
	ld.param.b32 	%r794, [retval0];
	} // callseq 44
	add.s32 	%r796, %r780, 2;
	ld.f64 	%fd770, [%rd218];
	st.local.u32 	[%rd284], %r796;
	st.local.f64 	[%rd284+8], %fd770;
	{ // callseq 45, 0
	.param .b64 param0;
	st.param.b64 	[param0], %rd288;
	.param .b64 param1;
	st.param.b64 	[param1], %rd283;
	.param .b32 retval0;
	call.uni (retval0), 
	vprintf, 
	(
	param0, 
	param1
	);
	ld.param.b32 	%r797, [retval0];
	} // callseq 45
	ld.f64 	%fd771, [%rd290+24];
	st.f64 	[%rd292+16], %fd771;
	ld.f64 	%fd772, [%rd290+32];
	st.f64 	[%rd299+16], %fd772;
	add.s32 	%r799, %r1592, 3;
	st.local.u32 	[%rd284], %r799;
	{ // callseq 46, 0
	.param .b64 param0;
	st.param.b64 	[param0], %rd286;
	.param .b64 param1;
	st.param.b64 	[param1], %rd283;
	.param .b32 retval0;
	call.uni (retval0), 
	vprintf, 
	(
	param0, 
	param1
	);
	ld.param.b32 	%r800, [retval0];
	} // callseq 46
	add.s32 	%r802, %r780, 3;
	ld.f64 	%fd773, [%rd218];
	st.local.u32 	[%rd284], %r802;
	st.local.f64 	[%rd284+8], %fd773;
	{ // callseq 47, 0
	.param .b64 param0;
	st.param.b64 	[param0], %rd288;
	.param .b64 param1;
	st.param.b64 	[param1], %rd283;
	.param .b32 retval0;
	call.uni (retval0), 
	vprintf, 
	(
	param0, 
	param1
	);
	ld.param.b32 	%r803, [retval0];
	} // callseq 47
	ld.f64 	%fd774, [%rd290+40];
	st.f64 	[%rd292+24], %fd774;
	ld.f64 	%fd775, [%rd290+48];
	st.f64 	[%rd299+24], %fd775;
	add.s32 	%r805, %r1592, 4;
	st.local.u32 	[%rd284], %r805;
	{ // callseq 48, 0
	.param .b64 param0;
	st.param.b64 	[param0], %rd286;
	.param .b64 param1;
	st.param.b64 	[param1], %rd283;
	.param .b32 retval0;
	call.uni (retval0), 
	vprintf, 
	(
	param0, 
	param1
	);
	ld.param.b32 	%r806, [retval0];
	} // callseq 48
	add.s32 	%r808, %r780, 4;
	ld.f64 	%fd776, [%rd218];
	st.local.u32 	[%rd284], %r808;
	st.local.f64 	[%rd284+8], %fd776;
	{ // callseq 49, 0
	.param .b64 param0;
	st.param.b64 	[param0], %rd288;
	.param .b64 param1;
	st.param.b64 	[param1], %rd283;
	.param .b32 retval0;
	call.uni (retval0), 
	vprintf, 
	(
	param0, 
	param1
	);
	ld.param.b32 	%r809, [retval0];
	} // callseq 49
	ld.f64 	%fd777, [%rd290+56];
	st.f64 	[%rd292+32], %fd777;
	ld.f64 	%fd778, [%rd290+64];
	st.f64 	[%rd299+32], %fd778;
	add.s32 	%r811, %r1592, 5;
	st.local.u32 	[%rd284], %r811;
	{ // callseq 50, 0
	.param .b64 param0;
	st.param.b64 	[param0], %rd286;
	.param .b64 param1;
	st.param.b64 	[param1], %rd283;
	.param .b32 retval0;
	call.uni (retval0), 
	vprintf, 
	(
	param0, 
	param1
	);
	ld.param.b32 	%r812, [retval0];
	} // callseq 50
	add.s32 	%r814, %r780, 5;
	ld.f64 	%fd779, [%rd218];
	st.local.u32 	[%rd284], %r814;
	st.local.f64 	[%rd284+8], %fd779;
	{ // callseq 51, 0
	.param .b64 param0;
	st.param.b64 	[param0], %rd288;
	.param .b64 param1;
	st.param.b64 	[param1], %rd283;
	.param .b32 retval0;
	call.uni (retval0), 
	vprintf, 
	(
	param0, 
	param1
	);
	ld.param.b32 	%r815, [retval0];
	} // callseq 51
	ld.f64 	%fd780, [%rd290+72];
	st.f64 	[%rd292+40], %fd780;
	ld.f64 	%fd781, [%rd290+80];
	st.f64 	[%rd299+40], %fd781;
	add.s32 	%r817, %r1592, 6;
	st.local.u32 	[%rd284], %r817;
	{ // callseq 52, 0
	.param .b64 param0;
	st.param.b64 	[param0], %rd286;
	.param .b64 param1;
	st.param.b64 	[param1], %rd283;
	.param .b32 retval0;
	call.uni (retval0), 
	vprintf, 
	(
	param0, 
	param1
	);
	ld.param.b32 	%r818, [retval0];
	} // callseq 52
	add.s32 	%r820, %r780, 6;
	ld.f64 	%fd782, [%rd218];
	st.local.u32 	[%rd284], %r820;
	st.local.f64 	[%rd284+8], %fd782;
	{ // callseq 53, 0
	.param .b64 param0;
	st.param.b64 	[param0], %rd288;
	.param .b64 param1;
	st.param.b64 	[param1], %rd283;
	.param .b32 retval0;
	call.uni (retval0), 
	vprintf, 
	(
	param0, 
	param1
	);
	ld.param.b32 	%r821, [retval0];
	} // callseq 53
	ld.f64 	%fd783, [%rd290+88];
	st.f64 	[%rd292+48], %fd783;
	ld.f64 	%fd784, [%rd290+96];
	st.f64 	[%rd299+48], %fd784;
	add.s32 	%r823, %r1592, 7;
	st.local.u32 	[%rd284], %r823;
	{ // callseq 54, 0
	.param .b64 param0;
	st.param.b64 	[param0], %rd286;
	.param .b64 param1;
	st.param.b64 	[param1], %rd283;
	.param .b32 retval0;
	call.uni (retval0), 
	vprintf, 
	(
	param0, 
	param1
	);
	ld.param.b32 	%r824, [retval0];
	} // callseq 54
	add.s32 	%r826, %r780, 7;
	ld.f64 	%fd785, [%rd218];
	st.local.u32 	[%rd284], %r826;
	st.local.f64 	[%rd284+8], %fd785;
	{ // callseq 55, 0
	.param .b64 param0;
	st.param.b64 	[param0], %rd288;
	.param .b64 param1;
	st.param.b64 	[param1], %rd283;
	.param .b32 retval0;
	call.uni (retval0), 
	vprintf, 
	(
	param0, 
	param1
	);
	ld.param.b32 	%r827, [retval0];
	} // callseq 55
	ld.f64 	%fd786, [%rd290+104];
	st.f64 	[%rd292+56], %fd786;
	ld.f64 	%fd787, [%rd290+112];
	st.f64 	[%rd299+56], %fd787;
	add.s32 	%r1592, %r1592, 8;
	and.b32  	%r829, %r105, 2147483640;
	setp.ne.s32 	%p166, %r823, %r829;
	@%p166 bra 	$L__BB2_164;
$L__BB2_165:
	and.b32  	%r158, %r105, 7;
	setp.eq.s32 	%p167, %r158, 0;
	@%p167 bra 	$L__BB2_173;
	add.s32 	%r830, %r158, -1;
	setp.lt.u32 	%p168, %r830, 3;
	@%p168 bra 	$L__BB2_168;
	add.u64 	%rd300, %SP, 0;
	add.u64 	%rd301, %SPL, 0;
	st.local.u32 	[%rd301], %r1592;
	mov.u64 	%rd302, $str$10;
	cvta.global.u64 	%rd303, %rd302;
	{ // callseq 56, 0
	.param .b64 param0;
	st.param.b64 	[param0], %rd303;
	.param .b64 param1;
	st.param.b64 	[param1], %rd300;
	.param .b32 retval0;
	call.uni (retval0), 
	vprintf, 
	(
	param0, 
	param1
	);
	ld.param.b32 	%r831, [retval0];
	} // callseq 56
	add.s32 	%r833, %r1592, %r154;
	ld.f64 	%fd788, [%rd218];
	st.local.u32 	[%rd301], %r833;
	st.local.f64 	[%rd301+8], %fd788;
	mov.u64 	%rd304, $str$11;
	cvta.global.u64 	%rd305, %rd304;
	{ // callseq 57, 0
	.param .b64 param0;
	st.param.b64 	[param0], %rd305;
	.param .b64 param1;
	st.param.b64 	[param1], %rd300;
	.param .b32 retval0;
	call.uni (retval0), 
	vprintf, 
	(
	param0, 
	param1
	);
	ld.param.b32 	%r834, [retval0];
	} // callseq 57
	shl.b32 	%r836, %r1592, 1;
	mul.wide.u32 	%rd306, %r836, 8;
	add.s64 	%rd307, %rd214, %rd306;
	ld.f64 	%fd789, [%rd307+-8];
	cvt.u32.u64 	%r837, %rd15;
	sub.s32 	%r838, %r154, %r837;
	add.s32 	%r839, %r1592, %r838;
	mul.wide.s32 	%rd308, %r839, 8;
	add.s64 	%rd309, %rd218, %rd308;
	st.f64 	[%rd309], %fd789;
	ld.f64 	%fd790, [%rd307];
	mul.wide.u32 	%rd310, %r833, 8;
	add.s64 	%rd311, %rd218, %rd310;
	st.f64 	[%rd311], %fd790;
	add.s32 	%r840, %r1592, 1;
	st.local.u32 	[%rd301], %r840;
	{ // callseq 58, 0
	.param .b64 param0;
	st.param.b64 	[param0], %rd303;
	.param .b64 param1;
	st.param.b64 	[param1], %rd300;
	.param .b32 retval0;
	call.uni (retval0), 
	vprintf, 
	(
	param0, 
	param1
	);
	ld.param.b32 	%r841, [retval0];
	} // callseq 58
	add.s32 	%r843, %r833, 1;
	ld.f64 	%fd791, [%rd218];
	st.local.u32 	[%rd301], %r843;
	st.local.f64 	[%rd301+8], %fd791;
	{ // callseq 59, 0
	.param .b64 param0;
	st.param.b64 	[param0], %rd305;
	.param .b64 param1;
	st.param.b64 	[param1], %rd300;
	.param .b32 retval0;
	call.uni (retval0), 
	vprintf, 
	(
	param0, 
	param1
	);
	ld.param.b32 	%r844, [retval0];
	} // callseq 59
	ld.f64 	%fd792, [%rd307+8];
	st.f64 	[%rd309+8], %fd792;
	ld.f64 	%fd793, [%rd307+16];
	cvt.u64.u32 	%rd312, %r154;
	cvt.u64.u32 	%rd313, %r1592;
	add.s64 	%rd314, %rd313, %rd312;
	shl.b64 	%rd315, %rd314, 3;
	add.s64 	%rd316, %rd218, %rd315;
	st.f64 	[%rd316+8], %fd793;
	add.s32 	%r846, %r1592, 2;
	st.local.u32 	[%rd301], %r846;
	{ // callseq 60, 0
	.param .b64 param0;
	st.param.b64 	[param0], %rd303;
	.param .b64 param1;
	st.param.b64 	[param1], %rd300;
	.param .b32 retval0;
	call.uni (retval0), 
	vprintf, 
	(
	param0, 
	param1
	);
	ld.param.b32 	%r847, [retval0];
	} // callseq 60
	add.s32 	%r849, %r833, 2;
	ld.f64 	%fd794, [%rd218];
	st.local.u32 	[%rd301], %r849;
	st.local.f64 	[%rd301+8], %fd794;
	{ // callseq 61, 0
	.param .b64 param0;
	st.param.b64 	[param0], %rd305;
	.param .b64 param1;
	st.param.b64 	[param1], %rd300;
	.param .b32 retval0;
	call.uni (retval0), 
	vprintf, 
	(
	param0, 
	param1
	);
	ld.param.b32 	%r850, [retval0];
	} // callseq 61
	ld.f64 	%fd795, [%rd307+24];
	st.f64 	[%rd309+16], %fd795;
	ld.f64 	%fd796, [%rd307+32];
	st.f64 	[%rd316+16], %fd796;
	add.s32 	%r852, %r1592, 3;
	st.local.u32 	[%rd301], %r852;
	{ // callseq 62, 0
	.param .b64 param0;
	st.param.b64 	[param0], %rd303;
	.param .b64 param1;
	st.param.b64 	[param1], %rd300;
	.param .b32 retval0;
	call.uni (retval0), 
	vprintf, 
	(
	param0, 
	param1
	);
	ld.param.b32 	%r853, [retval0];
	} // callseq 62
	add.s32 	%r855, %r833, 3;
	ld.f64 	%fd797, [%rd218];
	st.local.u32 	[%rd301], %r855;
	st.local.f64 	[%rd301+8], %fd797;
	{ // callseq 63, 0
	.param .b64 param0;
	st.param.b64 	[param0], %rd305;
	.param .b64 param1;
	st.param.b64 	[param1], %rd300;
	.param .b32 retval0;
	call.uni (retval0), 
	vprintf, 
	(
	param0, 
	param1
	);
	ld.param.b32 	%r856, [retval0];
	} // callseq 63
	ld.f64 	%fd798, [%rd307+40];
	st.f64 	[%rd309+24], %fd798;
	ld.f64 	%fd799, [%rd307+48];
	st.f64 	[%rd316+24], %fd799;
	add.s32 	%r1592, %r1592, 4;
$L__BB2_168:
	and.b32  	%r161, %r105, 3;
	setp.eq.s32 	%p169, %r161, 0;
	@%p169 bra 	$L__BB2_173;
	setp.eq.s32 	%p170, %r161, 1;
	@%p170 bra 	$L__BB2_171;
	add.u64 	%rd317, %SP, 0;
	add.u64 	%rd318, %SPL, 0;
	st.local.u32 	[%rd318], %r1592;
	mov.u64 	%rd319, $str$10;
	cvta.global.u64 	%rd320, %rd319;
	{ // callseq 64, 0
	.param .b64 param0;
	st.param.b64 	[param0], %rd320;
	.param .b64 param1;
	st.param.b64 	[param1], %rd317;
	.param .b32 retval0;
	call.uni (retval0), 
	vprintf, 
	(
	param0, 
	param1
	);
	ld.param.b32 	%r858, [retval0];
	} // callseq 64
	add.s32 	%r860, %r1592, %r154;
	ld.f64 	%fd800, [%rd218];
	st.local.u32 	[%rd318], %r860;
	st.local.f64 	[%rd318+8], %fd800;
	mov.u64 	%rd321, $str$11;
	cvta.global.u64 	%rd322, %rd321;
	{ // callseq 65, 0
	.param .b64 param0;
	st.param.b64 	[param0], %rd322;
	.param .b64 param1;
	st.param.b64 	[param1], %rd317;
	.param .b32 retval0;
	call.uni (retval0), 
	vprintf, 
	(
	param0, 
	param1
	);
	ld.param.b32 	%r861, [retval0];
	} // callseq 65
	shl.b32 	%r863, %r1592, 1;
	mul.wide.u32 	%rd323, %r863, 8;
	add.s64 	%rd324, %rd214, %rd323;
	ld.f64 	%fd801, [%rd324+-8];
	cvt.u32.u64 	%r864, %rd15;
	sub.s32 	%r865, %r154, %r864;
	add.s32 	%r866, %r1592, %r865;
	mul.wide.s32 	%rd325, %r866, 8;
	add.s64 	%rd326, %rd218, %rd325;
	st.f64 	[%rd326], %fd801;
	ld.f64 	%fd802, [%rd324];
	mul.wide.u32 	%rd327, %r860, 8;
	add.s64 	%rd328, %rd218, %rd327;
	st.f64 	[%rd328], %fd802;
	add.s32 	%r867, %r1592, 1;
	st.local.u32 	[%rd318], %r867;
	{ // callseq 66, 0
	.param .b64 param0;
	st.param.b64 	[param0], %rd320;
	.param .b64 param1;
	st.param.b64 	[param1], %rd317;
	.param .b32 retval0;
	call.uni (retval0), 
	vprintf, 
	(
	param0, 
	param1
	);
	ld.param.b32 	%r868, [retval0];
	} // callseq 66
	add.s32 	%r870, %r860, 1;
	ld.f64 	%fd803, [%rd218];
	st.local.u32 	[%rd318], %r870;
	st.local.f64 	[%rd318+8], %fd803;
	{ // callseq 67, 0
	.param .b64 param0;
	st.param.b64 	[param0], %rd322;
	.param .b64 param1;
	st.param.b64 	[param1], %rd317;
	.param .b32 retval0;
	call.uni (retval0), 
	vprintf, 
	(
	param0, 
	param1
	);
	ld.param.b32 	%r871, [retval0];
	} // callseq 67
	ld.f64 	%fd804, [%rd324+8];
	st.f64 	[%rd326+8], %fd804;
	ld.f64 	%fd805, [%rd324+16];
	cvt.u64.u32 	%rd329, %r154;
	cvt.u64.u32 	%rd330, %r1592;
	add.s64 	%rd331, %rd330, %rd329;
	shl.b64 	%rd332, %rd331, 3;
	add.s64 	%rd333, %rd218, %rd332;
	st.f64 	[%rd333+8], %fd805;
	add.s32 	%r1592, %r1592, 2;
$L__BB2_171:
	and.b32  	%r873, %r105, 1;
	setp.eq.b32 	%p171, %r873, 1;
	not.pred 	%p172, %p171;
	@%p172 bra 	$L__BB2_173;
	add.u64 	%rd334, %SP, 0;
	add.u64 	%rd335, %SPL, 0;
	st.local.u32 	[%rd335], %r1592;
	mov.u64 	%rd336, $str$10;
	cvta.global.u64 	%rd337, %rd336;
	{ // callseq 68, 0
	.param .b64 param0;
	st.param.b64 	[param0], %rd337;
	.param .b64 param1;
	st.param.b64 	[param1], %rd334;
	.param .b32 retval0;
	call.uni (retval0), 
	vprintf, 
	(
	param0, 
	param1
	);
	ld.param.b32 	%r874, [retval0];
	} // callseq 68
	add.s32 	%r876, %r1592, %r154;
	ld.f64 	%fd806, [%rd218];
	st.local.u32 	[%rd335], %r876;
	st.local.f64 	[%rd335+8], %fd806;
	mov.u64 	%rd338, $str$11;
	cvta.global.u64 	%rd339, %rd338;
	{ // callseq 69, 0
	.param .b64 param0;
	st.param.b64 	[param0], %rd339;
	.param .b64 param1;
	st.param.b64 	[param1], %rd334;
	.param .b32 retval0;
	call.uni (retval0), 
	vprintf, 
	(
	param0, 
	param1
	);
	ld.param.b32 	%r877, [retval0];
	} // callseq 69
	shl.b32 	%r879, %r1592, 1;
	mul.wide.u32 	%rd340, %r879, 8;
	add.s64 	%rd341, %rd214, %rd340;
	ld.f64 	%fd807, [%rd341+-8];
	cvt.u32.u64 	%r880, %rd15;
	sub.s32 	%r881, %r154, %r880;
	add.s32 	%r882, %r1592, %r881;
	mul.wide.s32 	%rd342, %r882, 8;
	add.s64 	%rd343, %rd218, %rd342;
	st.f64 	[%rd343], %fd807;
	ld.f64 	%fd808, [%rd341];
	mul.wide.u32 	%rd344, %r876, 8;
	add.s64 	%rd345, %rd218, %rd344;
	st.f64 	[%rd345], %fd808;
$L__BB2_173:
	add.s32 	%r1577, %r123, 1;
	setp.ne.s32 	%p173, %r123, %r104;
	@%p173 bra 	$L__BB2_125;
$L__BB2_174:
	mov.u64 	%rd346, $str$12;
	cvta.global.u64 	%rd347, %rd346;
	{ // callseq 70, 0
	.param .b64 param0;
	st.param.b64 	[param0], %rd347;
	.param .b64 param1;
	st.param.b64 	[param1], 0;
	.param .b32 retval0;
	call.uni (retval0), 
	vprintf, 
	(
	param0, 
	param1
	);
	ld.param.b32 	%r883, [retval0];
	} // callseq 70
	setp.lt.s32 	%p174, %r105, 1;
	@%p174 bra 	$L__BB2_225;
	mov.b32 	%r1595, 1;
	mov.u64 	%rd422, $str$5;
	mov.u64 	%rd430, __cudart_sin_cos_coeffs;
$L__BB2_176:
	mov.u32 	%r165, %r1595;
	setp.lt.s32 	%p175, %r104, 1;
	@%p175 bra 	$L__BB2_188;
	setp.lt.u32 	%p176, %r104, 8;
	mov.b32 	%r1597, 1;
	@%p176 bra 	$L__BB2_180;
	mov.b32 	%r1597, 1;
$L__BB2_179:
	.pragma "nounroll";
	cvt.u32.u64 	%r888, %rd15;
	shl.b32 	%r889, %r1597, 1;
	add.s32 	%r890, %r889, -1;
	mad.lo.s32 	%r891, %r890, %r888, %r165;
	mul.wide.s32 	%rd348, %r891, 8;
	add.s64 	%rd349, %rd218, %rd348;
	ld.f64 	%fd809, [%rd349];
	mul.wide.s32 	%rd350, %r889, 8;
	add.s64 	%rd351, %rd216, %rd350;
	st.f64 	[%rd351+-8], %fd809;
	add.s32 	%r892, %r891, %r888;
	mul.wide.u32 	%rd352, %r892, 8;
	add.s64 	%rd353, %rd218, %rd352;
	ld.f64 	%fd810, [%rd353];
	mul.wide.u32 	%rd354, %r889, 8;
	add.s64 	%rd355, %rd216, %rd354;
	st.f64 	[%rd355], %fd810;
	add.s32 	%r893, %r892, %r888;
	mul.wide.s32 	%rd356, %r893, 8;
	add.s64 	%rd357, %rd218, %rd356;
	ld.f64 	%fd811, [%rd357];
	st.f64 	[%rd351+8], %fd811;
	add.s32 	%r894, %r893, %r888;
	mul.wide.u32 	%rd358, %r894, 8;
	add.s64 	%rd359, %rd218, %rd358;
	ld.f64 	%fd812, [%rd359];
	st.f64 	[%rd355+16], %fd812;
	add.s32 	%r895, %r894, %r888;
	mul.wide.s32 	%rd360, %r895, 8;
	add.s64 	%rd361, %rd218, %rd360;
	ld.f64 	%fd813, [%rd361];
	st.f64 	[%rd351+24], %fd813;
	add.s32 	%r896, %r895, %r888;
	mul.wide.u32 	%rd362, %r896, 8;
	add.s64 	%rd363, %rd218, %rd362;
	ld.f64 	%fd814, [%rd363];
	st.f64 	[%rd355+32], %fd814;
	add.s32 	%r897, %r896, %r888;
	mul.wide.s32 	%rd364, %r897, 8;
	add.s64 	%rd365, %rd218, %rd364;
	ld.f64 	%fd815, [%rd365];
	st.f64 	[%rd351+40], %fd815;
	add.s32 	%r898, %r897, %r888;
	mul.wide.u32 	%rd366, %r898, 8;
	add.s64 	%rd367, %rd218, %rd366;
	ld.f64 	%fd816, [%rd367];
	st.f64 	[%rd355+48], %fd816;
	add.s32 	%r899, %r898, %r888;
	mul.wide.s32 	%rd368, %r899, 8;
	add.s64 	%rd369, %rd218, %rd368;
	ld.f64 	%fd817, [%rd369];
	st.f64 	[%rd351+56], %fd817;
	add.s32 	%r900, %r899, %r888;
	mul.wide.u32 	%rd370, %r900, 8;
	add.s64 	%rd371, %rd218, %rd370;
	ld.f64 	%fd818, [%rd371];
	st.f64 	[%rd355+64], %fd818;
	add.s32 	%r901, %r900, %r888;
	mul.wide.s32 	%rd372, %r901, 8;
	add.s64 	%rd373, %rd218, %rd372;
	ld.f64 	%fd819, [%rd373];
	st.f64 	[%rd351+72], %fd819;
	add.s32 	%r902, %r901, %r888;
	mul.wide.u32 	%rd374, %r902, 8;
	add.s64 	%rd375, %rd218, %rd374;
	ld.f64 	%fd820, [%rd375];
	st.f64 	[%rd355+80], %fd820;
	add.s32 	%r903, %r902, %r888;
	mul.wide.s32 	%rd376, %r903, 8;
	add.s64 	%rd377, %rd218, %rd376;
	ld.f64 	%fd821, [%rd377];
	st.f64 	[%rd351+88], %fd821;
	add.s32 	%r904, %r903, %r888;
	mul.wide.u32 	%rd378, %r904, 8;
	add.s64 	%rd379, %rd218, %rd378;
	ld.f64 	%fd822, [%rd379];
	st.f64 	[%rd355+96], %fd822;
	add.s32 	%r905, %r904, %r888;
	mul.wide.s32 	%rd380, %r905, 8;
	add.s64 	%rd381, %rd218, %rd380;
	ld.f64 	%fd823, [%rd381];
	st.f64 	[%rd351+104], %fd823;
	add.s32 	%r906, %r905, %r888;
	mul.wide.u32 	%rd382, %r906, 8;
	add.s64 	%rd383, %rd218, %rd382;
	ld.f64 	%fd824, [%rd383];
	st.f64 	[%rd355+112], %fd824;
	sub.s32 	%r907, %r889, %r1597;
	add.s32 	%r1597, %r907, 8;
	add.s32 	%r908, %r907, 7;
	and.b32  	%r909, %r104, 2147483640;
	setp.ne.s32 	%p177, %r908, %r909;
	@%p177 bra 	$L__BB2_179;
$L__BB2_180:
	and.b32  	%r169, %r104, 7;
	setp.eq.s32 	%p178, %r169, 0;
	@%p178 bra 	$L__BB2_188;
	add.s32 	%r910, %r169, -1;
	setp.lt.u32 	%p179, %r910, 3;
	@%p179 bra 	$L__BB2_183;
	cvt.u32.u64 	%r911, %rd15;
	shl.b32 	%r912, %r1597, 1;
	add.s32 	%r913, %r912, -1;
	mad.lo.s32 	%r914, %r913, %r911, %r165;
	mul.wide.s32 	%rd384, %r914, 8;
	add.s64 	%rd385, %rd218, %rd384;
	ld.f64 	%fd825, [%rd385];
	mul.wide.s32 	%rd386, %r912, 8;
	add.s64 	%rd387, %rd216, %rd386;
	st.f64 	[%rd387+-8], %fd825;
	add.s32 	%r915, %r914, %r911;
	mul.wide.u32 	%rd388, %r915, 8;
	add.s64 	%rd389, %rd218, %rd388;
	ld.f64 	%fd826, [%rd389];
	mul.wide.u32 	%rd390, %r912, 8;
	add.s64 	%rd391, %rd216, %rd390;
	st.f64 	[%rd391], %fd826;
	add.s32 	%r916, %r915, %r911;
	mul.wide.s32 	%rd392, %r916, 8;
	add.s64 	%rd393, %rd218, %rd392;
	ld.f64 	%fd827, [%rd393];
	st.f64 	[%rd387+8], %fd827;
	add.s32 	%r917, %r916, %r911;
	mul.wide.u32 	%rd394, %r917, 8;
	add.s64 	%rd395, %rd218, %rd394;
	ld.f64 	%fd828, [%rd395];
	st.f64 	[%rd391+16], %fd828;
	add.s32 	%r918, %r917, %r911;
	mul.wide.s32 	%rd396, %r918, 8;
	add.s64 	%rd397, %rd218, %rd396;
	ld.f64 	%fd829, [%rd397];
	st.f64 	[%rd387+24], %fd829;
	add.s32 	%r919, %r918, %r911;
	mul.wide.u32 	%rd398, %r919, 8;
	add.s64 	%rd399, %rd218, %rd398;
	ld.f64 	%fd830, [%rd399];
	st.f64 	[%rd391+32], %fd830;
	add.s32 	%r920, %r919, %r911;
	mul.wide.s32 	%rd400, %r920, 8;
	add.s64 	%rd401, %rd218, %rd400;
	ld.f64 	%fd831, [%rd401];
	st.f64 	[%rd387+40], %fd831;
	add.s32 	%r921, %r920, %r911;
	mul.wide.u32 	%rd402, %r921, 8;
	add.s64 	%rd403, %rd218, %rd402;
	ld.f64 	%fd832, [%rd403];
	st.f64 	[%rd391+48], %fd832;
	sub.s32 	%r922, %r912, %r1597;
	add.s32 	%r1597, %r922, 4;
$L__BB2_183:
	and.b32  	%r172, %r104, 3;
	setp.eq.s32 	%p180, %r172, 0;
	@%p180 bra 	$L__BB2_188;
	setp.eq.s32 	%p181, %r172, 1;
	@%p181 bra 	$L__BB2_186;
	cvt.u32.u64 	%r923, %rd15;
	shl.b32 	%r924, %r1597, 1;
	add.s32 	%r925, %r924, -1;
	mad.lo.s32 	%r926, %r925, %r923, %r165;
	mul.wide.s32 	%rd404, %r926, 8;
	add.s64 	%rd405, %rd218, %rd404;
	ld.f64 	%fd833, [%rd405];
	mul.wide.s32 	%rd406, %r924, 8;
	add.s64 	%rd407, %rd216, %rd406;
	st.f64 	[%rd407+-8], %fd833;
	add.s32 	%r927, %r926, %r923;
	mul.wide.u32 	%rd408, %r927, 8;
	add.s64 	%rd409, %rd218, %rd408;
	ld.f64 	%fd834, [%rd409];
	mul.wide.u32 	%rd410, %r924, 8;
	add.s64 	%rd411, %rd216, %rd410;
	st.f64 	[%rd411], %fd834;
	add.s32 	%r928, %r927, %r923;
	mul.wide.s32 	%rd412, %r928, 8;
	add.s64 	%rd413, %rd218, %rd412;
	ld.f64 	%fd835, [%rd413];
	st.f64 	[%rd407+8], %fd835;
	add.s32 	%r929, %r928, %r923;
	mul.wide.u32 	%rd414, %r929, 8;
	add.s64 	%rd415, %rd218, %rd414;
	ld.f64 	%fd836, [%rd415];
	st.f64 	[%rd411+16], %fd836;
	sub.s32 	%r930, %r924, %r1597;
	add.s32 	%r1597, %r930, 2;
$L__BB2_186:
	and.b32  	%r931, %r104, 1;
	setp.eq.b32 	%p182, %r931, 1;
	not.pred 	%p183, %p182;
	@%p183 bra 	$L__BB2_188;
	cvt.u32.u64 	%r932, %rd15;
	shl.b32 	%r933, %r1597, 1;
	add.s32 	%r934, %r933, -1;
	mad.lo.s32 	%r935, %r934, %r932, %r165;
	mul.wide.s32 	%rd416, %r935, 8;
	add.s64 	%rd417, %rd218, %rd416;
	ld.f64 	%fd837, [%rd417];
	mul.wide.u32 	%rd418, %r933, 8;
	add.s64 	%rd419, %rd216, %rd418;
	st.f64 	[%rd419+-8], %fd837;
	add.s32 	%r936, %r935, %r932;
	mul.wide.u32 	%rd420, %r936, 8;
	add.s64 	%rd421, %rd218, %rd420;
	ld.f64 	%fd838, [%rd421];
	st.f64 	[%rd419], %fd838;
$L__BB2_188:
	setp.lt.s32 	%p184, %r122, 2;
	cvta.global.u64 	%rd423, %rd422;
	{ // callseq 71, 0
	.param .b64 param0;
	st.param.b64 	[param0], %rd423;
	.param .b64 param1;
	st.param.b64 	[param1], 0;
	.param .b32 retval0;
	call.uni (retval0), 
	vprintf, 
	(
	param0, 
	param1
	);
	ld.param.b32 	%r937, [retval0];
	} // callseq 71
	@%p184 bra 	$L__BB2_195;
	mov.b32 	%r1600, 1;
	mov.u32 	%r1602, %r1600;
$L__BB2_190:
	setp.le.s32 	%p185, %r1602, %r1600;
	@%p185 bra 	$L__BB2_192;
	mul.wide.s32 	%rd424, %r1602, 8;
	add.s64 	%rd425, %rd216, %rd424;
	mul.wide.u32 	%rd426, %r1600, 8;
	add.s64 	%rd427, %rd216, %rd426;
	ld.f64 	%fd839, [%rd427];
	ld.f64 	%fd840, [%rd425];
	st.f64 	[%rd427], %fd840;
	st.f64 	[%rd425], %fd839;
	ld.f64 	%fd841, [%rd427+8];
	ld.f64 	%fd842, [%rd425+8];
	st.f64 	[%rd427+8], %fd842;
	st.f64 	[%rd425+8], %fd841;
$L__BB2_192:
	mov.u32 	%r1603, %r122;
$L__BB2_193:
	mov.u32 	%r177, %r1602;
	shr.u32 	%r179, %r1603, 1;
	setp.gt.u32 	%p186, %r1603, 3;
	setp.gt.s32 	%p187, %r177, %r179;
	and.pred  	%p188, %p186, %p187;
	sub.s32 	%r1602, %r177, %r179;
	mov.u32 	%r1603, %r179;
	@%p188 bra 	$L__BB2_193;
	add.s32 	%r1602, %r179, %r177;
	add.s32 	%r1600, %r1600, 2;
	setp.lt.s32 	%p189, %r1600, %r122;
	@%p189 bra 	$L__BB2_190;
$L__BB2_195:
	setp.lt.s32 	%p190, %r122, 3;
	@%p190 bra 	$L__BB2_212;
	mov.b32 	%r1604, 2;
	bra.uni 	$L__BB2_198;
$L__BB2_197:
	setp.le.s32 	%p203, %r122, %r1604;
	@%p203 bra 	$L__BB2_212;
$L__BB2_198:
	mov.u32 	%r183, %r1604;
	shl.b32 	%r1604, %r183, 1;
	cvt.rn.f64.s32 	%fd843, %r183;
	mov.f64 	%fd844, 0d401921FB54442D1C;
	div.rn.f64 	%fd129, %fd844, %fd843;
	mul.f64 	%fd130, %fd129, 0d3FE0000000000000;
	abs.f64 	%fd131, %fd130;
	setp.neu.f64 	%p191, %fd131, 0d7FF0000000000000;
	@%p191 bra 	$L__BB2_200;
	mov.f64 	%fd850, 0d0000000000000000;
	mul.rn.f64 	%fd1592, %fd130, %fd850;
	mov.b32 	%r1605, 0;
	bra.uni 	$L__BB2_202;
$L__BB2_200:
	mul.f64 	%fd845, %fd130, 0d3FE45F306DC9C883;
	cvt.rni.s32.f64 	%r1605, %fd845;
	cvt.rn.f64.s32 	%fd846, %r1605;
	fma.rn.f64 	%fd847, %fd846, 0dBFF921FB54442D18, %fd130;
	fma.rn.f64 	%fd848, %fd846, 0dBC91A62633145C00, %fd847;
	fma.rn.f64 	%fd1592, %fd846, 0dB97B839A252049C0, %fd848;
	setp.ltu.f64 	%p192, %fd131, 0d41E0000000000000;
	@%p192 bra 	$L__BB2_202;
	{ // callseq 72, 0
	.param .b64 param0;
	st.param.f64 	[param0], %fd130;
	.param .align 16 .b8 retval0[16];
	call.uni (retval0), 
	__internal_trig_reduction_slowpathd, 
	(
	param0
	);
	ld.param.f64 	%fd1592, [retval0];
	ld.param.b32 	%r1605, [retval0+8];
	} // callseq 72
$L__BB2_202:
	shl.b32 	%r943, %r1605, 6;
	cvt.u64.u32 	%rd428, %r943;
	and.b64  	%rd429, %rd428, 64;
	add.s64 	%rd431, %rd430, %rd429;
	mul.rn.f64 	%fd851, %fd1592, %fd1592;
	and.b32  	%r944, %r1605, 1;
	setp.eq.b32 	%p193, %r944, 1;
	selp.f64 	%fd852, 0dBDA8FF8320FD8164, 0d3DE5DB65F9785EBA, %p193;
	ld.global.nc.v2.f64 	{%fd853, %fd854}, [%rd431];
	fma.rn.f64 	%fd855, %fd852, %fd851, %fd853;
	fma.rn.f64 	%fd856, %fd855, %fd851, %fd854;
	ld.global.nc.v2.f64 	{%fd857, %fd858}, [%rd431+16];
	fma.rn.f64 	%fd859, %fd856, %fd851, %fd857;
	fma.rn.f64 	%fd860, %fd859, %fd851, %fd858;
	ld.global.nc.v2.f64 	{%fd861, %fd862}, [%rd431+32];
	fma.rn.f64 	%fd863, %fd860, %fd851, %fd861;
	fma.rn.f64 	%fd864, %fd863, %fd851, %fd862;
	fma.rn.f64 	%fd865, %fd864, %fd1592, %fd1592;
	fma.rn.f64 	%fd866, %fd864, %fd851, 0d3FF0000000000000;
	selp.f64 	%fd867, %fd866, %fd865, %p193;
	and.b32  	%r945, %r1605, 2;
	setp.eq.s32 	%p194, %r945, 0;
	mov.f64 	%fd868, 0d0000000000000000;
	sub.f64 	%fd869, %fd868, %fd867;
	selp.f64 	%fd136, %fd867, %fd869, %p194;
	abs.f64 	%fd137, %fd129;
	setp.neu.f64 	%p195, %fd137, 0d7FF0000000000000;
	@%p195 bra 	$L__BB2_204;
	mov.f64 	%fd875, 0d0000000000000000;
	mul.rn.f64 	%fd1593, %fd129, %fd875;
	mov.b32 	%r1606, 0;
	bra.uni 	$L__BB2_206;
$L__BB2_204:
	mul.f64 	%fd870, %fd129, 0d3FE45F306DC9C883;
	cvt.rni.s32.f64 	%r1606, %fd870;
	cvt.rn.f64.s32 	%fd871, %r1606;
	fma.rn.f64 	%fd872, %fd871, 0dBFF921FB54442D18, %fd129;
	fma.rn.f64 	%fd873, %fd871, 0dBC91A62633145C00, %fd872;
	fma.rn.f64 	%fd1593, %fd871, 0dB97B839A252049C0, %fd873;
	setp.ltu.f64 	%p196, %fd137, 0d41E0000000000000;
	@%p196 bra 	$L__BB2_206;
	{ // callseq 73, 0
	.param .b64 param0;
	st.param.f64 	[param0], %fd129;
	.param .align 16 .b8 retval0[16];
	call.uni (retval0), 
	__internal_trig_reduction_slowpathd, 
	(
	param0
	);
	ld.param.f64 	%fd1593, [retval0];
	ld.param.b32 	%r1606, [retval0+8];
	} // callseq 73
$L__BB2_206:
	shl.b32 	%r948, %r1606, 6;
	cvt.u64.u32 	%rd432, %r948;
	and.b64  	%rd433, %rd432, 64;
	add.s64 	%rd435, %rd430, %rd433;
	mul.rn.f64 	%fd876, %fd1593, %fd1593;
	and.b32  	%r949, %r1606, 1;
	setp.eq.b32 	%p197, %r949, 1;
	selp.f64 	%fd877, 0dBDA8FF8320FD8164, 0d3DE5DB65F9785EBA, %p197;
	ld.global.nc.v2.f64 	{%fd878, %fd879}, [%rd435];
	fma.rn.f64 	%fd880, %fd877, %fd876, %fd878;
	fma.rn.f64 	%fd881, %fd880, %fd876, %fd879;
	ld.global.nc.v2.f64 	{%fd882, %fd883}, [%rd435+16];
	fma.rn.f64 	%fd884, %fd881, %fd876, %fd882;
	fma.rn.f64 	%fd885, %fd884, %fd876, %fd883;
	ld.global.nc.v2.f64 	{%fd886, %fd887}, [%rd435+32];
	fma.rn.f64 	%fd888, %fd885, %fd876, %fd886;
	fma.rn.f64 	%fd889, %fd888, %fd876, %fd887;
	fma.rn.f64 	%fd890, %fd889, %fd1593, %fd1593;
	fma.rn.f64 	%fd891, %fd889, %fd876, 0d3FF0000000000000;
	selp.f64 	%fd892, %fd891, %fd890, %p197;
	and.b32  	%r950, %r1606, 2;
	setp.eq.s32 	%p198, %r950, 0;
	mov.f64 	%fd893, 0d0000000000000000;
	sub.f64 	%fd894, %fd893, %fd892;
	selp.f64 	%fd142, %fd892, %fd894, %p198;
	setp.lt.s32 	%p199, %r183, 2;
	@%p199 bra 	$L__BB2_197;
	mul.f64 	%fd897, %fd136, 0dC000000000000000;
	mul.f64 	%fd143, %fd136, %fd897;
	mov.b32 	%r1607, 1;
	mov.f64 	%fd1595, 0d3FF0000000000000;
	mov.f64 	%fd1594, 0d0000000000000000;
$L__BB2_208:
	setp.gt.s32 	%p200, %r1607, %r122;
	@%p200 bra 	$L__BB2_211;
	mov.u32 	%r1608, %r1607;
$L__BB2_210:
	add.s32 	%r952, %r1608, %r183;
	mul.wide.u32 	%rd436, %r952, 8;
	add.s64 	%rd437, %rd216, %rd436;
	ld.f64 	%fd898, [%rd437];
	mul.f64 	%fd899, %fd1595, %fd898;
	ld.f64 	%fd900, [%rd437+8];
	mul.f64 	%fd901, %fd1594, %fd900;
	sub.f64 	%fd902, %fd899, %fd901;
	mul.f64 	%fd903, %fd1594, %fd898;
	fma.rn.f64 	%fd904, %fd1595, %fd900, %fd903;
	mul.wide.u32 	%rd438, %r1608, 8;
	add.s64 	%rd439, %rd216, %rd438;
	ld.f64 	%fd905, [%rd439];
	sub.f64 	%fd906, %fd905, %fd902;
	st.f64 	[%rd437], %fd906;
	ld.f64 	%fd907, [%rd439+8];
	sub.f64 	%fd908, %fd907, %fd904;
	st.f64 	[%rd437+8], %fd908;
	ld.f64 	%fd909, [%rd439];
	add.f64 	%fd910, %fd902, %fd909;
	st.f64 	[%rd439], %fd910;
	add.f64 	%fd911, %fd904, %fd907;
	st.f64 	[%rd439+8], %fd911;
	add.s32 	%r1608, %r952, %r183;
	setp.le.s32 	%p201, %r1608, %r122;
	@%p201 bra 	$L__BB2_210;
$L__BB2_211:
	mul.f64 	%fd912, %fd143, %fd1595;
	mul.f64 	%fd913, %fd142, %fd1594;
	sub.f64 	%fd914, %fd912, %fd913;
	add.f64 	%fd146, %fd1595, %fd914;
	mul.f64 	%fd915, %fd143, %fd1594;
	fma.rn.f64 	%fd916, %fd142, %fd1595, %fd915;
	add.f64 	%fd1594, %fd1594, %fd916;
	add.s32 	%r1607, %r1607, 2;
	setp.lt.s32 	%p202, %r1607, %r183;
	mov.f64 	%fd1595, %fd146;
	@%p202 bra 	$L__BB2_208;
	bra.uni 	$L__BB2_197;
$L__BB2_212:
	setp.lt.s32 	%p204, %r104, 1;
	mov.u64 	%rd440, $str$6;
	cvta.global.u64 	%rd441, %rd440;
	{ // callseq 74, 0
	.param .b64 param0;
	st.param.b64 	[param0], %rd441;
	.param .b64 param1;
	st.param.b64 	[param1], 0;
	.param .b32 retval0;
	call.uni (retval0), 
	vprintf, 
	(
	param0, 
	param1
	);
	ld.param.b32 	%r953, [retval0];
	} // callseq 74
	@%p204 bra 	$L__BB2_224;
	setp.lt.u32 	%p205, %r104, 8;
	mov.b32 	%r1611, 1;
	@%p205 bra 	$L__BB2_216;
	mov.b32 	%r1609, 1;
$L__BB2_215:
	.pragma "nounroll";
	cvt.u32.u64 	%r957, %rd15;
	shl.b32 	%r958, %r1609, 1;
	mul.wide.u32 	%rd442, %r958, 8;
	add.s64 	%rd443, %rd216, %rd442;
	ld.f64 	%fd917, [%rd443+-8];
	mad.lo.s32 	%r959, %r1609, %r957, %r165;
	mul.wide.u32 	%rd444, %r959, 8;
	add.s64 	%rd445, %rd194, %rd444;
	st.f64 	[%rd445], %fd917;
	ld.f64 	%fd918, [%rd443];
	add.s64 	%rd446, %rd195, %rd444;
	st.f64 	[%rd446], %fd918;
	ld.f64 	%fd919, [%rd443+8];
	add.s32 	%r960, %r959, %r957;
	mul.wide.u32 	%rd447, %r960, 8;
	add.s64 	%rd448, %rd194, %rd447;
	st.f64 	[%rd448], %fd919;
	ld.f64 	%fd920, [%rd443+16];
	add.s64 	%rd449, %rd195, %rd447;
	st.f64 	[%rd449], %fd920;
	ld.f64 	%fd921, [%rd443+24];
	add.s32 	%r961, %r960, %r957;
	mul.wide.u32 	%rd450, %r961, 8;
	add.s64 	%rd451, %rd194, %rd450;
	st.f64 	[%rd451], %fd921;
	ld.f64 	%fd922, [%rd443+32];
	add.s64 	%rd452, %rd195, %rd450;
	st.f64 	[%rd452], %fd922;
	ld.f64 	%fd923, [%rd443+40];
	add.s32 	%r962, %r961, %r957;
	mul.wide.u32 	%rd453, %r962, 8;
	add.s64 	%rd454, %rd194, %rd453;
	st.f64 	[%rd454], %fd923;
	ld.f64 	%fd924, [%rd443+48];
	add.s64 	%rd455, %rd195, %rd453;
	st.f64 	[%rd455], %fd924;
	ld.f64 	%fd925, [%rd443+56];
	add.s32 	%r963, %r962, %r957;
	mul.wide.u32 	%rd456, %r963, 8;
	add.s64 	%rd457, %rd194, %rd456;
	st.f64 	[%rd457], %fd925;
	ld.f64 	%fd926, [%rd443+64];
	add.s64 	%rd458, %rd195, %rd456;
	st.f64 	[%rd458], %fd926;
	ld.f64 	%fd927, [%rd443+72];
	add.s32 	%r964, %r963, %r957;
	mul.wide.u32 	%rd459, %r964, 8;
	add.s64 	%rd460, %rd194, %rd459;
	st.f64 	[%rd460], %fd927;
	ld.f64 	%fd928, [%rd443+80];
	add.s64 	%rd461, %rd195, %rd459;
	st.f64 	[%rd461], %fd928;
	ld.f64 	%fd929, [%rd443+88];
	add.s32 	%r965, %r964, %r957;
	mul.wide.u32 	%rd462, %r965, 8;
	add.s64 	%rd463, %rd194, %rd462;
	st.f64 	[%rd463], %fd929;
	ld.f64 	%fd930, [%rd443+96];
	add.s64 	%rd464, %rd195, %rd462;
	st.f64 	[%rd464], %fd930;
	ld.f64 	%fd931, [%rd443+104];
	add.s32 	%r966, %r965, %r957;
	mul.wide.u32 	%rd465, %r966, 8;
	add.s64 	%rd466, %rd194, %rd465;
	st.f64 	[%rd466], %fd931;
	ld.f64 	%fd932, [%rd443+112];
	add.s64 	%rd467, %rd195, %rd465;
	st.f64 	[%rd467], %fd932;
	add.s32 	%r1611, %r1609, 8;
	add.s32 	%r967, %r1609, 7;
	and.b32  	%r968, %r104, 2147483640;
	setp.ne.s32 	%p206, %r967, %r968;
	mov.u32 	%r1609, %r1611;
	@%p206 bra 	$L__BB2_215;
$L__BB2_216:
	and.b32  	%r198, %r104, 7;
	setp.eq.s32 	%p207, %r198, 0;
	@%p207 bra 	$L__BB2_224;
	add.s32 	%r969, %r198, -1;
	setp.lt.u32 	%p208, %r969, 3;
	@%p208 bra 	$L__BB2_219;
	cvt.u32.u64 	%r970, %rd15;
	shl.b32 	%r971, %r1611, 1;
	mul.wide.u32 	%rd468, %r971, 8;
	add.s64 	%rd469, %rd216, %rd468;
	ld.f64 	%fd933, [%rd469+-8];
	mad.lo.s32 	%r972, %r1611, %r970, %r165;
	mul.wide.u32 	%rd470, %r972, 8;
	add.s64 	%rd471, %rd194, %rd470;
	st.f64 	[%rd471], %fd933;
	ld.f64 	%fd934, [%rd469];
	add.s64 	%rd472, %rd195, %rd470;
	st.f64 	[%rd472], %fd934;
	ld.f64 	%fd935, [%rd469+8];
	add.s32 	%r973, %r972, %r970;
	mul.wide.u32 	%rd473, %r973, 8;
	add.s64 	%rd474, %rd194, %rd473;
	st.f64 	[%rd474], %fd935;
	ld.f64 	%fd936, [%rd469+16];
	add.s64 	%rd475, %rd195, %rd473;
	st.f64 	[%rd475], %fd936;
	ld.f64 	%fd937, [%rd469+24];
	add.s32 	%r974, %r973, %r970;
	mul.wide.u32 	%rd476, %r974, 8;
	add.s64 	%rd477, %rd194, %rd476;
	st.f64 	[%rd477], %fd937;
	ld.f64 	%fd938, [%rd469+32];
	add.s64 	%rd478, %rd195, %rd476;
	st.f64 	[%rd478], %fd938;
	ld.f64 	%fd939, [%rd469+40];
	add.s32 	%r975, %r974, %r970;
	mul.wide.u32 	%rd479, %r975, 8;
	add.s64 	%rd480, %rd194, %rd479;
	st.f64 	[%rd480], %fd939;
	ld.f64 	%fd940, [%rd469+48];
	add.s64 	%rd481, %rd195, %rd479;
	st.f64 	[%rd481], %fd940;
	add.s32 	%r1611, %r1611, 4;
$L__BB2_219:
	and.b32  	%r201, %r104, 3;
	setp.eq.s32 	%p209, %r201, 0;
	@%p209 bra 	$L__BB2_224;
	setp.eq.s32 	%p210, %r201, 1;
	@%p210 bra 	$L__BB2_222;
	cvt.u32.u64 	%r976, %rd15;
	shl.b32 	%r977, %r1611, 1;
	mul.wide.u32 	%rd482, %r977, 8;
	add.s64 	%rd483, %rd216, %rd482;
	ld.f64 	%fd941, [%rd483+-8];
	mad.lo.s32 	%r978, %r1611, %r976, %r165;
	mul.wide.u32 	%rd484, %r978, 8;
	add.s64 	%rd485, %rd194, %rd484;
	st.f64 	[%rd485], %fd941;
	ld.f64 	%fd942, [%rd483];
	add.s64 	%rd486, %rd195, %rd484;
	st.f64 	[%rd486], %fd942;
	ld.f64 	%fd943, [%rd483+8];
	add.s32 	%r979, %r978, %r976;
	mul.wide.u32 	%rd487, %r979, 8;
	add.s64 	%rd488, %rd194, %rd487;
	st.f64 	[%rd488], %fd943;
	ld.f64 	%fd944, [%rd483+16];
	add.s64 	%rd489, %rd195, %rd487;
	st.f64 	[%rd489], %fd944;
	add.s32 	%r1611, %r1611, 2;
$L__BB2_222:
	and.b32  	%r980, %r104, 1;
	setp.eq.b32 	%p211, %r980, 1;
	not.pred 	%p212, %p211;
	@%p212 bra 	$L__BB2_224;
	cvt.u32.u64 	%r981, %rd15;
	shl.b32 	%r982, %r1611, 1;
	mul.wide.u32 	%rd490, %r982, 8;
	add.s64 	%rd491, %rd216, %rd490;
	ld.f64 	%fd945, [%rd491+-8];
	mad.lo.s32 	%r983, %r1611, %r981, %r165;
	mul.wide.u32 	%rd492, %r983, 8;
	add.s64 	%rd493, %rd194, %rd492;
	st.f64 	[%rd493], %fd945;
	ld.f64 	%fd946, [%rd491];
	add.s64 	%rd494, %rd195, %rd492;
	st.f64 	[%rd494], %fd946;
$L__BB2_224:
	add.s32 	%r1595, %r165, 1;
	setp.ne.s32 	%p213, %r165, %r105;
	@%p213 bra 	$L__BB2_176;
$L__BB2_225:
	{ // callseq 75, 0
	.param .b64 param0;
	st.param.b64 	[param0], %rd214;
	call.uni 
	free, 
	(
	param0
	);
	} // callseq 75
	{ // callseq 76, 0
	.param .b64 param0;
	st.param.b64 	[param0], %rd216;
	call.uni 
	free, 
	(
	param0
	);
	} // callseq 76
	{ // callseq 77, 0
	.param .b64 param0;
	st.param.b64 	[param0], %rd218;
	call.uni 
	free, 
	(
	param0
	);
	} // callseq 77
	mov.u64 	%rd495, $str$14;
	cvta.global.u64 	%rd496, %rd495;
	{ // callseq 78, 0
	.param .b64 param0;
	st.param.b64 	[param0], %rd496;
	.param .b64 param1;
	st.param.b64 	[param1], 0;
	.param .b32 retval0;
	call.uni (retval0), 
	vprintf, 
	(
	param0, 
	param1
	);
	ld.param.b32 	%r984, [retval0];
	} // callseq 78
	ld.global.u32 	%r1618, [%rd8+8];
	setp.lt.s32 	%p214, %r1618, 1;
	@%p214 bra 	$L__BB2_232;
	ld.global.u32 	%r1619, [%rd8+12];
	mov.b32 	%r1615, 1;
$L__BB2_227:
	setp.lt.s32 	%p215, %r1619, 1;
	@%p215 bra 	$L__BB2_231;
	add.s32 	%r210, %r1615, -1;
	mov.b32 	%r1617, 1;
$L__BB2_229:
	mad.lo.s32 	%r988, %r1615, %r1619, %r1615;
	add.s32 	%r989, %r988, %r1617;
	mul.wide.s32 	%rd497, %r989, 8;
	add.s64 	%rd498, %rd194, %rd497;
	ld.f64 	%fd947, [%rd498];
	ld.global.u64 	%rd499, [%rd6];
	mul.lo.s32 	%r990, %r1619, %r210;
	cvt.s64.s32 	%rd500, %r990;
	cvt.u64.u32 	%rd501, %r1617;
	add.s64 	%rd502, %rd500, %rd501;
	shl.b64 	%rd503, %rd502, 3;
	add.s64 	%rd504, %rd499, %rd503;
	st.f64 	[%rd504+-8], %fd947;
	ld.global.u32 	%r991, [%rd8+12];
	mad.lo.s32 	%r992, %r1615, %r991, %r1615;
	add.s32 	%r993, %r992, %r1617;
	mul.wide.s32 	%rd505, %r993, 8;
	add.s64 	%rd506, %rd195, %rd505;
	ld.f64 	%fd948, [%rd506];
	ld.global.u64 	%rd507, [%rd5];
	mul.lo.s32 	%r994, %r991, %r210;
	cvt.s64.s32 	%rd508, %r994;
	add.s64 	%rd509, %rd508, %rd501;
	shl.b64 	%rd510, %rd509, 3;
	add.s64 	%rd511, %rd507, %rd510;
	st.f64 	[%rd511+-8], %fd948;
	add.s32 	%r213, %r1617, 1;
	ld.global.u32 	%r1619, [%rd8+12];
	setp.lt.s32 	%p216, %r1617, %r1619;
	mov.u32 	%r1617, %r213;
	@%p216 bra 	$L__BB2_229;
	ld.global.u32 	%r1618, [%rd8+8];
$L__BB2_231:
	add.s32 	%r218, %r1615, 1;
	setp.lt.s32 	%p217, %r1615, %r1618;
	mov.u32 	%r1615, %r218;
	@%p217 bra 	$L__BB2_227;
$L__BB2_232:
	{ // callseq 79, 0
	.param .b64 param0;
	st.param.b64 	[param0], %rd192;
	call.uni 
	free, 
	(
	param0
	);
	} // callseq 79
	{ // callseq 80, 0
	.param .b64 param0;
	st.param.b64 	[param0], %rd193;
	call.uni 
	free, 
	(
	param0
	);
	} // callseq 80
	{ // callseq 81, 0
	.param .b64 param0;
	st.param.b64 	[param0], %rd194;
	call.uni 
	free, 
	(
	param0
	);
	} // callseq 81
	{ // callseq 82, 0
	.param .b64 param0;
	st.param.b64 	[param0], %rd195;
	call.uni 
	free, 
	(
	param0
	);
	} // callseq 82
	mov.u64 	%rd512, $str$21;
	cvta.global.u64 	%rd513, %rd512;
	{ // callseq 83, 0
	.param .b64 param0;
	st.param.b64 	[param0], %rd513;
	.param .b64 param1;
	st.param.b64 	[param1], 0;
	.param .b32 retval0;
	call.uni (retval0), 
	vprintf, 
	(
	param0, 
	param1
	);
	ld.param.b32 	%r995, [retval0];
	} // callseq 83
	or.b32  	%r997, %r1, %r2;
	setp.ne.s32 	%p218, %r997, 0;
	mov.f64 	%fd1604, 0d0000000000000000;
	@%p218 bra 	$L__BB2_251;
	ld.global.u32 	%r219, [%rd8+8];
	setp.lt.s32 	%p219, %r219, 1;
	@%p219 bra 	$L__BB2_250;
	ld.global.u32 	%r220, [%rd8+12];
	setp.lt.s32 	%p220, %r220, 1;
	@%p220 bra 	$L__BB2_250;
	ld.global.u64 	%rd23, [%rd8];
	and.b32  	%r221, %r220, 15;
	and.b32  	%r222, %r220, 2147483632;
	and.b32  	%r223, %r220, 7;
	and.b32  	%r224, %r220, 3;
	mov.f64 	%fd1604, 0d0000000000000000;
	mov.b32 	%r1620, 0;
$L__BB2_236:
	setp.lt.u32 	%p221, %r220, 16;
	mul.lo.s32 	%r226, %r220, %r1620;
	mov.b32 	%r1623, 0;
	@%p221 bra 	$L__BB2_239;
	mov.b32 	%r1621, 0;
$L__BB2_238:
	.pragma "nounroll";
	add.s32 	%r1001, %r226, %r1621;
	mul.wide.u32 	%rd514, %r1001, 8;
	add.s64 	%rd515, %rd23, %rd514;
	ld.f64 	%fd953, [%rd515];
	add.f64 	%fd954, %fd1604, %fd953;
	ld.f64 	%fd955, [%rd515+8];
	add.f64 	%fd956, %fd954, %fd955;
	ld.f64 	%fd957, [%rd515+16];
	add.f64 	%fd958, %fd956, %fd957;
	ld.f64 	%fd959, [%rd515+24];
	add.f64 	%fd960, %fd958, %fd959;
	ld.f64 	%fd961, [%rd515+32];
	add.f64 	%fd962, %fd960, %fd961;
	ld.f64 	%fd963, [%rd515+40];
	add.f64 	%fd964, %fd962, %fd963;
	ld.f64 	%fd965, [%rd515+48];
	add.f64 	%fd966, %fd964, %fd965;
	ld.f64 	%fd967, [%rd515+56];
	add.f64 	%fd968, %fd966, %fd967;
	ld.f64 	%fd969, [%rd515+64];
	add.f64 	%fd970, %fd968, %fd969;
	ld.f64 	%fd971, [%rd515+72];
	add.f64 	%fd972, %fd970, %fd971;
	ld.f64 	%fd973, [%rd515+80];
	add.f64 	%fd974, %fd972, %fd973;
	ld.f64 	%fd975, [%rd515+88];
	add.f64 	%fd976, %fd974, %fd975;
	ld.f64 	%fd977, [%rd515+96];
	add.f64 	%fd978, %fd976, %fd977;
	ld.f64 	%fd979, [%rd515+104];
	add.f64 	%fd980, %fd978, %fd979;
	ld.f64 	%fd981, [%rd515+112];
	add.f64 	%fd982, %fd980, %fd981;
	ld.f64 	%fd983, [%rd515+120];
	add.f64 	%fd1604, %fd982, %fd983;
	add.s32 	%r1621, %r1621, 16;
	setp.eq.s32 	%p222, %r1621, %r222;
	mov.u32 	%r1623, %r222;
	@%p222 bra 	$L__BB2_239;
	bra.uni 	$L__BB2_238;
$L__BB2_239:
	setp.eq.s32 	%p223, %r221, 0;
	@%p223 bra 	$L__BB2_249;
	setp.lt.u32 	%p224, %r221, 8;
	@%p224 bra 	$L__BB2_242;
	add.s32 	%r1002, %r226, %r1623;
	mul.wide.s32 	%rd516, %r1002, 8;
	add.s64 	%rd517, %rd23, %rd516;
	ld.f64 	%fd985, [%rd517];
	add.f64 	%fd986, %fd1604, %fd985;
	ld.f64 	%fd987, [%rd517+8];
	add.f64 	%fd988, %fd986, %fd987;
	ld.f64 	%fd989, [%rd517+16];
	add.f64 	%fd990, %fd988, %fd989;
	ld.f64 	%fd991, [%rd517+24];
	add.f64 	%fd992, %fd990, %fd991;
	ld.f64 	%fd993, [%rd517+32];
	add.f64 	%fd994, %fd992, %fd993;
	ld.f64 	%fd995, [%rd517+40];
	add.f64 	%fd996, %fd994, %fd995;
	ld.f64 	%fd997, [%rd517+48];
	add.f64 	%fd998, %fd996, %fd997;
	ld.f64 	%fd999, [%rd517+56];
	add.f64 	%fd1604, %fd998, %fd999;
	add.s32 	%r1623, %r1623, 8;
$L__BB2_242:
	setp.eq.s32 	%p225, %r223, 0;
	@%p225 bra 	$L__BB2_249;
	setp.lt.u32 	%p226, %r223, 4;
	@%p226 bra 	$L__BB2_245;
	add.s32 	%r1003, %r226, %r1623;
	mul.wide.s32 	%rd518, %r1003, 8;
	add.s64 	%rd519, %rd23, %rd518;
	ld.f64 	%fd1001, [%rd519];
	add.f64 	%fd1002, %fd1604, %fd1001;
	ld.f64 	%fd1003, [%rd519+8];
	add.f64 	%fd1004, %fd1002, %fd1003;
	ld.f64 	%fd1005, [%rd519+16];
	add.f64 	%fd1006, %fd1004, %fd1005;
	ld.f64 	%fd1007, [%rd519+24];
	add.f64 	%fd1604, %fd1006, %fd1007;
	add.s32 	%r1623, %r1623, 4;
$L__BB2_245:
	setp.eq.s32 	%p227, %r224, 0;
	@%p227 bra 	$L__BB2_249;
	setp.eq.s32 	%p228, %r224, 1;
	add.s32 	%r1004, %r226, %r1623;
	mul.wide.s32 	%rd520, %r1004, 8;
	add.s64 	%rd24, %rd23, %rd520;
	ld.f64 	%fd1008, [%rd24];
	add.f64 	%fd1604, %fd1604, %fd1008;
	@%p228 bra 	$L__BB2_249;
	setp.eq.s32 	%p229, %r224, 2;
	ld.f64 	%fd1009, [%rd24+8];
	add.f64 	%fd1604, %fd1604, %fd1009;
	@%p229 bra 	$L__BB2_249;
	ld.f64 	%fd1010, [%rd24+16];
	add.f64 	%fd1604, %fd1604, %fd1010;
$L__BB2_249:
	add.s32 	%r1620, %r1620, 1;
	setp.ne.s32 	%p230, %r1620, %r219;
	@%p230 bra 	$L__BB2_236;
$L__BB2_250:
	add.u64 	%rd521, %SP, 16;
	add.u64 	%rd522, %SPL, 16;
	st.local.f64 	[%rd522], %fd1604;
	mov.u64 	%rd523, $str$22;
	cvta.global.u64 	%rd524, %rd523;
	{ // callseq 84, 0
	.param .b64 param0;
	st.param.b64 	[param0], %rd524;
	.param .b64 param1;
	st.param.b64 	[param1], %rd521;
	.param .b32 retval0;
	call.uni (retval0), 
	vprintf, 
	(
	param0, 
	param1
	);
	ld.param.b32 	%r1005, [retval0];
	} // callseq 84
$L__BB2_251:
	ld.param.u64 	%rd1319, [_Z1fP16CudaMatrixStructS0_ddiiiS0_S0_iS0_S0_S0_S0_S0_PdS0_S0_S0_S0_iiS0_S0__param_16];
	cvta.to.global.u64 	%rd25, %rd1319;
	ld.global.u32 	%r1630, [%rd4+8];
	setp.lt.s32 	%p231, %r1630, 1;
	@%p231 bra 	$L__BB2_258;
	ld.global.u32 	%r1631, [%rd4+12];
	mov.b32 	%r1627, 0;
$L__BB2_253:
	setp.lt.s32 	%p232, %r1631, 1;
	@%p232 bra 	$L__BB2_257;
	mov.b32 	%r1629, 0;
$L__BB2_255:
	ld.global.u64 	%rd525, [%rd6];
	mad.lo.s32 	%r1009, %r1631, %r1627, %r1629;
	mul.wide.s32 	%rd526, %r1009, 8;
	add.s64 	%rd527, %rd525, %rd526;
	ld.f64 	%fd1011, [%rd527];
	ld.global.u64 	%rd528, [%rd25];
	add.s64 	%rd529, %rd528, %rd526;
	ld.f64 	%fd1012, [%rd529];
	mul.f64 	%fd1013, %fd1011, %fd1012;
	ld.global.u64 	%rd530, [%rd4];
	add.s64 	%rd531, %rd530, %rd526;
	st.f64 	[%rd531], %fd1013;
	add.s32 	%r1629, %r1629, 1;
	ld.global.u32 	%r1631, [%rd4+12];
	setp.lt.s32 	%p233, %r1629, %r1631;
	@%p233 bra 	$L__BB2_255;
	ld.global.u32 	%r1630, [%rd4+8];
$L__BB2_257:
	add.s32 	%r1627, %r1627, 1;
	setp.lt.s32 	%p234, %r1627, %r1630;
	@%p234 bra 	$L__BB2_253;
$L__BB2_258:
	ld.param.u64 	%rd1320, [_Z1fP16CudaMatrixStructS0_ddiiiS0_S0_iS0_S0_S0_S0_S0_PdS0_S0_S0_S0_iiS0_S0__param_17];
	cvta.to.global.u64 	%rd26, %rd1320;
	ld.global.u32 	%r1637, [%rd3+8];
	setp.lt.s32 	%p235, %r1637, 1;
	@%p235 bra 	$L__BB2_265;
	ld.global.u32 	%r1638, [%rd3+12];
	mov.b32 	%r1634, 0;
$L__BB2_260:
	setp.lt.s32 	%p236, %r1638, 1;
	@%p236 bra 	$L__BB2_264;
	mov.b32 	%r1636, 0;
$L__BB2_262:
	ld.global.u64 	%rd532, [%rd5];
	mad.lo.s32 	%r1012, %r1638, %r1634, %r1636;
	mul.wide.s32 	%rd533, %r1012, 8;
	add.s64 	%rd534, %rd532, %rd533;
	ld.f64 	%fd1014, [%rd534];
	ld.global.u64 	%rd535, [%rd26];
	add.s64 	%rd536, %rd535, %rd533;
	ld.f64 	%fd1015, [%rd536];
	mul.f64 	%fd1016, %fd1014, %fd1015;
	ld.global.u64 	%rd537, [%rd3];
	add.s64 	%rd538, %rd537, %rd533;
	st.f64 	[%rd538], %fd1016;
	add.s32 	%r1636, %r1636, 1;
	ld.global.u32 	%r1638, [%rd3+12];
	setp.lt.s32 	%p237, %r1636, %r1638;
	@%p237 bra 	$L__BB2_262;
	ld.global.u32 	%r1637, [%rd3+8];
$L__BB2_264:
	add.s32 	%r1634, %r1634, 1;
	setp.lt.s32 	%p238, %r1634, %r1637;
	@%p238 bra 	$L__BB2_260;
$L__BB2_265:
	ld.global.u32 	%r1644, [%rd2+8];
	setp.lt.s32 	%p239, %r1644, 1;
	@%p239 bra 	$L__BB2_272;
	ld.global.u32 	%r1645, [%rd2+12];
	mov.b32 	%r1641, 0;
$L__BB2_267:
	setp.lt.s32 	%p240, %r1645, 1;
	@%p240 bra 	$L__BB2_271;
	mov.b32 	%r1643, 0;
$L__BB2_269:
	ld.global.u64 	%rd539, [%rd4];
	mad.lo.s32 	%r1015, %r1645, %r1641, %r1643;
	mul.wide.s32 	%rd540, %r1015, 8;
	add.s64 	%rd541, %rd539, %rd540;
	ld.f64 	%fd1017, [%rd541];
	ld.global.u64 	%rd542, [%rd3];
	add.s64 	%rd543, %rd542, %rd540;
	ld.f64 	%fd1018, [%rd543];
	sub.f64 	%fd1019, %fd1017, %fd1018;
	ld.global.u64 	%rd544, [%rd2];
	add.s64 	%rd545, %rd544, %rd540;
	st.f64 	[%rd545], %fd1019;
	add.s32 	%r1643, %r1643, 1;
	ld.global.u32 	%r1645, [%rd2+12];
	setp.lt.s32 	%p241, %r1643, %r1645;
	@%p241 bra 	$L__BB2_269;
	ld.global.u32 	%r1644, [%rd2+8];
$L__BB2_271:
	add.s32 	%r1641, %r1641, 1;
	setp.lt.s32 	%p242, %r1641, %r1644;
	@%p242 bra 	$L__BB2_267;
$L__BB2_272:
	ld.global.u32 	%r1651, [%rd4+8];
	setp.lt.s32 	%p243, %r1651, 1;
	@%p243 bra 	$L__BB2_279;
	ld.global.u32 	%r1652, [%rd4+12];
	mov.b32 	%r1648, 0;
$L__BB2_274:
	setp.lt.s32 	%p244, %r1652, 1;
	@%p244 bra 	$L__BB2_278;
	mov.b32 	%r1650, 0;
$L__BB2_276:
	ld.global.u64 	%rd546, [%rd6];
	mad.lo.s32 	%r1018, %r1652, %r1648, %r1650;
	mul.wide.s32 	%rd547, %r1018, 8;
	add.s64 	%rd548, %rd546, %rd547;
	ld.f64 	%fd1020, [%rd548];
	ld.global.u64 	%rd549, [%rd26];
	add.s64 	%rd550, %rd549, %rd547;
	ld.f64 	%fd1021, [%rd550];
	mul.f64 	%fd1022, %fd1020, %fd1021;
	ld.global.u64 	%rd551, [%rd4];
	add.s64 	%rd552, %rd551, %rd547;
	st.f64 	[%rd552], %fd1022;
	add.s32 	%r1650, %r1650, 1;
	ld.global.u32 	%r1652, [%rd4+12];
	setp.lt.s32 	%p245, %r1650, %r1652;
	@%p245 bra 	$L__BB2_276;
	ld.global.u32 	%r1651, [%rd4+8];
$L__BB2_278:
	add.s32 	%r1648, %r1648, 1;
	setp.lt.s32 	%p246, %r1648, %r1651;
	@%p246 bra 	$L__BB2_274;
$L__BB2_279:
	ld.global.u32 	%r1658, [%rd3+8];
	setp.lt.s32 	%p247, %r1658, 1;
	@%p247 bra 	$L__BB2_286;
	ld.global.u32 	%r1659, [%rd3+12];
	mov.b32 	%r1655, 0;
$L__BB2_281:
	setp.lt.s32 	%p248, %r1659, 1;
	@%p248 bra 	$L__BB2_285;
	mov.b32 	%r1657, 0;
$L__BB2_283:
	ld.global.u64 	%rd553, [%rd5];
	mad.lo.s32 	%r1021, %r1659, %r1655, %r1657;
	mul.wide.s32 	%rd554, %r1021, 8;
	add.s64 	%rd555, %rd553, %rd554;
	ld.f64 	%fd1023, [%rd555];
	ld.global.u64 	%rd556, [%rd25];
	add.s64 	%rd557, %rd556, %rd554;
	ld.f64 	%fd1024, [%rd557];
	mul.f64 	%fd1025, %fd1023, %fd1024;
	ld.global.u64 	%rd558, [%rd3];
	add.s64 	%rd559, %rd558, %rd554;
	st.f64 	[%rd559], %fd1025;
	add.s32 	%r1657, %r1657, 1;
	ld.global.u32 	%r1659, [%rd3+12];
	setp.lt.s32 	%p249, %r1657, %r1659;
	@%p249 bra 	$L__BB2_283;
	ld.global.u32 	%r1658, [%rd3+8];
$L__BB2_285:
	add.s32 	%r1655, %r1655, 1;
	setp.lt.s32 	%p250, %r1655, %r1658;
	@%p250 bra 	$L__BB2_281;
$L__BB2_286:
	ld.global.u32 	%r1665, [%rd1+8];
	setp.lt.s32 	%p251, %r1665, 1;
	@%p251 bra 	$L__BB2_293;
	ld.global.u32 	%r1666, [%rd1+12];
	mov.b32 	%r1662, 0;
$L__BB2_288:
	setp.lt.s32 	%p252, %r1666, 1;
	@%p252 bra 	$L__BB2_292;
	mov.b32 	%r1664, 0;
$L__BB2_290:
	ld.global.u64 	%rd560, [%rd4];
	mad.lo.s32 	%r1024, %r1666, %r1662, %r1664;
	mul.wide.s32 	%rd561, %r1024, 8;
	add.s64 	%rd562, %rd560, %rd561;
	ld.f64 	%fd1026, [%rd562];
	ld.global.u64 	%rd563, [%rd3];
	add.s64 	%rd564, %rd563, %rd561;
	ld.f64 	%fd1027, [%rd564];
	add.f64 	%fd1028, %fd1026, %fd1027;
	ld.global.u64 	%rd565, [%rd1];
	add.s64 	%rd566, %rd565, %rd561;
	st.f64 	[%rd566], %fd1028;
	add.s32 	%r1664, %r1664, 1;
	ld.global.u32 	%r1666, [%rd1+12];
	setp.lt.s32 	%p253, %r1664, %r1666;
	@%p253 bra 	$L__BB2_290;
	ld.global.u32 	%r1665, [%rd1+8];
$L__BB2_292:
	add.s32 	%r1662, %r1662, 1;
	setp.lt.s32 	%p254, %r1662, %r1665;
	@%p254 bra 	$L__BB2_288;
$L__BB2_293:
	ld.global.v2.u32 	{%r313, %r314}, [%rd2+8];
	add.s32 	%r315, %r313, 1;
	add.s32 	%r1025, %r314, 1;
	cvt.s64.s32 	%rd27, %r1025;
	mul.wide.s32 	%rd567, %r315, %r1025;
	shl.b64 	%rd568, %rd567, 3;
	{ // callseq 85, 0
	.param .b64 param0;
	st.param.b64 	[param0], %rd568;
	.param .b64 retval0;
	call.uni (retval0), 
	malloc, 
	(
	param0
	);
	ld.param.b64 	%rd569, [retval0];
	} // callseq 85
	{ // callseq 86, 0
	.param .b64 param0;
	st.param.b64 	[param0], %rd568;
	.param .b64 retval0;
	call.uni (retval0), 
	malloc, 
	(
	param0
	);
	ld.param.b64 	%rd570, [retval0];
	} // callseq 86
	{ // callseq 87, 0
	.param .b64 param0;
	st.param.b64 	[param0], %rd568;
	.param .b64 retval0;
	call.uni (retval0), 
	malloc, 
	(
	param0
	);
	ld.param.b64 	%rd571, [retval0];
	} // callseq 87
	{ // callseq 88, 0
	.param .b64 param0;
	st.param.b64 	[param0], %rd568;
	.param .b64 retval0;
	call.uni (retval0), 
	malloc, 
	(
	param0
	);
	ld.param.b64 	%rd572, [retval0];
	} // callseq 88
	ld.global.u32 	%r1672, [%rd2+8];
	setp.lt.s32 	%p255, %r1672, 1;
	@%p255 bra 	$L__BB2_300;
	ld.global.u32 	%r1673, [%rd2+12];
	mov.b32 	%r1669, 1;
$L__BB2_295:
	setp.lt.s32 	%p256, %r1673, 1;
	@%p256 bra 	$L__BB2_299;
	add.s32 	%r321, %r1669, -1;
	mov.b32 	%r1671, 1;
$L__BB2_297:
	ld.global.u64 	%rd573, [%rd2];
	mul.lo.s32 	%r1028, %r1673, %r321;
	cvt.s64.s32 	%rd574, %r1028;
	cvt.u64.u32 	%rd575, %r1671;
	add.s64 	%rd576, %rd574, %rd575;
	shl.b64 	%rd577, %rd576, 3;
	add.s64 	%rd578, %rd573, %rd577;
	ld.f64 	%fd1029, [%rd578+-8];
	mad.lo.s32 	%r1029, %r1669, %r1673, %r1669;
	add.s32 	%r1030, %r1029, %r1671;
	mul.wide.s32 	%rd579, %r1030, 8;
	add.s64 	%rd580, %rd569, %rd579;
	st.f64 	[%rd580], %fd1029;
	ld.global.u64 	%rd581, [%rd1];
	ld.global.u32 	%r1031, [%rd2+12];
	mul.lo.s32 	%r1032, %r1031, %r321;
	cvt.s64.s32 	%rd582, %r1032;
	add.s64 	%rd583, %rd582, %rd575;
	shl.b64 	%rd584, %rd583, 3;
	add.s64 	%rd585, %rd581, %rd584;
	ld.f64 	%fd1030, [%rd585+-8];
	mad.lo.s32 	%r1033, %r1669, %r1031, %r1669;
	add.s32 	%r1034, %r1033, %r1671;
	mul.wide.s32 	%rd586, %r1034, 8;
	add.s64 	%rd587, %rd570, %rd586;
	st.f64 	[%rd587], %fd1030;
	add.s32 	%r324, %r1671, 1;
	ld.global.u32 	%r1673, [%rd2+12];
	setp.lt.s32 	%p257, %r1671, %r1673;
	mov.u32 	%r1671, %r324;
	@%p257 bra 	$L__BB2_297;
	ld.global.u32 	%r1672, [%rd2+8];
$L__BB2_299:
	add.s32 	%r329, %r1669, 1;
	setp.lt.s32 	%p258, %r1669, %r1672;
	mov.u32 	%r1669, %r329;
	@%p258 bra 	$L__BB2_295;
$L__BB2_300:
	cvt.u32.u64 	%r1035, %rd27;
	mov.u64 	%rd588, $str$7;
	cvta.global.u64 	%rd589, %rd588;
	{ // callseq 89, 0
	.param .b64 param0;
	st.param.b64 	[param0], %rd589;
	.param .b64 param1;
	st.param.b64 	[param1], 0;
	.param .b32 retval0;
	call.uni (retval0), 
	vprintf, 
	(
	param0, 
	param1
	);
	ld.param.b32 	%r1036, [retval0];
	} // callseq 89
	shl.b32 	%r330, %r314, 1;
	add.s32 	%r1038, %r1035, %r314;
	mul.wide.s32 	%rd590, %r1038, 8;
	{ // callseq 90, 0
	.param .b64 param0;
	st.param.b64 	[param0], %rd590;
	.param .b64 retval0;
	call.uni (retval0), 
	malloc, 
	(
	param0
	);
	ld.param.b64 	%rd591, [retval0];
	} // callseq 90
	shl.b32 	%r331, %r313, 1;
	add.s32 	%r1039, %r315, %r313;
	mul.wide.s32 	%rd592, %r1039, 8;
	{ // callseq 91, 0
	.param .b64 param0;
	st.param.b64 	[param0], %rd592;
	.param .b64 retval0;
	call.uni (retval0), 
	malloc, 
	(
	param0
	);
	ld.param.b64 	%rd593, [retval0];
	} // callseq 91
	mul.lo.s64 	%rd594, %rd592, %rd27;
	{ // callseq 92, 0
	.param .b64 param0;
	st.param.b64 	[param0], %rd594;
	.param .b64 retval0;
	call.uni (retval0), 
	malloc, 
	(
	param0
	);
	ld.param.b64 	%rd595, [retval0];
	} // callseq 92
	mov.u64 	%rd596, $str$3;
	cvta.global.u64 	%rd597, %rd596;
	{ // callseq 93, 0
	.param .b64 param0;
	st.param.b64 	[param0], %rd597;
	.param .b64 param1;
	st.param.b64 	[param1], 0;
	.param .b32 retval0;
	call.uni (retval0), 
	vprintf, 
	(
	param0, 
	param1
	);
	ld.param.b32 	%r1040, [retval0];
	} // callseq 93
	cvt.rn.f64.s32 	%fd1031, %r1040;
	st.f64 	[%rd595], %fd1031;
	{ // callseq 94, 0
	.param .b64 param0;
	st.param.b64 	[param0], %rd597;
	.param .b64 param1;
	st.param.b64 	[param1], 0;
	.param .b32 retval0;
	call.uni (retval0), 
	vprintf, 
	(
	param0, 
	param1
	);
	ld.param.b32 	%r1042, [retval0];
	} // callseq 94
	cvt.rn.f64.s32 	%fd1032, %r1042;
	st.f64 	[%rd595+8], %fd1032;
	{ // callseq 95, 0
	.param .b64 param0;
	st.param.b64 	[param0], %rd597;
	.param .b64 param1;
	st.param.b64 	[param1], 0;
	.param .b32 retval0;
	call.uni (retval0), 
	vprintf, 
	(
	param0, 
	param1
	);
	ld.param.b32 	%r1044, [retval0];
	} // callseq 95
	cvt.rn.f64.s32 	%fd1033, %r1044;
	st.f64 	[%rd595+16], %fd1033;
	{ // callseq 96, 0
	.param .b64 param0;
	st.param.b64 	[param0], %rd597;
	.param .b64 param1;
	st.param.b64 	[param1], 0;
	.param .b32 retval0;
	call.uni (retval0), 
	vprintf, 
	(
	param0, 
	param1
	);
	ld.param.b32 	%r1046, [retval0];
	} // callseq 96
	cvt.rn.f64.s32 	%fd1034, %r1046;
	st.f64 	[%rd595+24], %fd1034;
	{ // callseq 97, 0
	.param .b64 param0;
	st.param.b64 	[param0], %rd597;
	.param .b64 param1;
	st.param.b64 	[param1], 0;
	.param .b32 retval0;
	call.uni (retval0), 
	vprintf, 
	(
	param0, 
	param1
	);
	ld.param.b32 	%r1048, [retval0];
	} // callseq 97
	cvt.rn.f64.s32 	%fd1035, %r1048;
	st.f64 	[%rd595+32], %fd1035;
	{ // callseq 98, 0
	.param .b64 param0;
	st.param.b64 	[param0], %rd597;
	.param .b64 param1;
	st.param.b64 	[param1], 0;
	.param .b32 retval0;
	call.uni (retval0), 
	vprintf, 
	(
	param0, 
	param1
	);
	ld.param.b32 	%r1050, [retval0];
	} // callseq 98
	cvt.rn.f64.s32 	%fd1036, %r1050;
	st.f64 	[%rd595+40], %fd1036;
	{ // callseq 99, 0
	.param .b64 param0;
	st.param.b64 	[param0], %rd597;
	.param .b64 param1;
	st.param.b64 	[param1], 0;
	.param .b32 retval0;
	call.uni (retval0), 
	vprintf, 
	(
	param0, 
	param1
	);
	ld.param.b32 	%r1052, [retval0];
	} // callseq 99
	cvt.rn.f64.s32 	%fd1037, %r1052;
	st.f64 	[%rd595+48], %fd1037;
	{ // callseq 100, 0
	.param .b64 param0;
	st.param.b64 	[param0], %rd597;
	.param .b64 param1;
	st.param.b64 	[param1], 0;
	.param .b32 retval0;
	call.uni (retval0), 
	vprintf, 
	(
	param0, 
	param1
	);
	ld.param.b32 	%r1054, [retval0];
	} // callseq 100
	cvt.rn.f64.s32 	%fd1038, %r1054;
	st.f64 	[%rd595+56], %fd1038;
	{ // callseq 101, 0
	.param .b64 param0;
	st.param.b64 	[param0], %rd597;
	.param .b64 param1;
	st.param.b64 	[param1], 0;
	.param .b32 retval0;
	call.uni (retval0), 
	vprintf, 
	(
	param0, 
	param1
	);
	ld.param.b32 	%r1056, [retval0];
	} // callseq 101
	cvt.rn.f64.s32 	%fd1039, %r1056;
	st.f64 	[%rd595+64], %fd1039;
	{ // callseq 102, 0
	.param .b64 param0;
	st.param.b64 	[param0], %rd597;
	.param .b64 param1;
	st.param.b64 	[param1], 0;
	.param .b32 retval0;
	call.uni (retval0), 
	vprintf, 
	(
	param0, 
	param1
	);
	ld.param.b32 	%r1058, [retval0];
	} // callseq 102
	cvt.rn.f64.s32 	%fd1040, %r1058;
	st.f64 	[%rd595+72], %fd1040;
	setp.lt.s32 	%p259, %r313, 1;
	@%p259 bra 	$L__BB2_351;
	and.b32  	%r332, %r314, 7;
	and.b32  	%r333, %r314, 3;
	mov.b32 	%r1674, 1;
$L__BB2_302:
	mov.u32 	%r334, %r1674;
	setp.lt.s32 	%p260, %r314, 1;
	@%p260 bra 	$L__BB2_314;
	cvt.u32.u64 	%r1062, %rd27;
	setp.lt.u32 	%p261, %r314, 8;
	mul.lo.s32 	%r335, %r334, %r1062;
	mov.b32 	%r1677, 1;
	@%p261 bra 	$L__BB2_306;
	mov.b32 	%r1675, 1;
$L__BB2_305:
	.pragma "nounroll";
	add.s32 	%r1064, %r1675, %r335;
	mul.wide.u32 	%rd598, %r1064, 8;
	add.s64 	%rd599, %rd569, %rd598;
	ld.f64 	%fd1041, [%rd599];
	shl.b32 	%r1065, %r1675, 1;
	mul.wide.u32 	%rd600, %r1065, 8;
	add.s64 	%rd601, %rd591, %rd600;
	st.f64 	[%rd601+-8], %fd1041;
	add.s64 	%rd602, %rd570, %rd598;
	ld.f64 	%fd1042, [%rd602];
	st.f64 	[%rd601], %fd1042;
	cvt.u64.u32 	%rd603, %r335;
	cvt.u64.u32 	%rd604, %r1675;
	add.s64 	%rd605, %rd604, %rd603;
	shl.b64 	%rd606, %rd605, 3;
	add.s64 	%rd607, %rd569, %rd606;
	ld.f64 	%fd1043, [%rd607+8];
	st.f64 	[%rd601+8], %fd1043;
	add.s64 	%rd608, %rd570, %rd606;
	ld.f64 	%fd1044, [%rd608+8];
	st.f64 	[%rd601+16], %fd1044;
	ld.f64 	%fd1045, [%rd607+16];
	st.f64 	[%rd601+24], %fd1045;
	ld.f64 	%fd1046, [%rd608+16];
	st.f64 	[%rd601+32], %fd1046;
	ld.f64 	%fd1047, [%rd607+24];
	st.f64 	[%rd601+40], %fd1047;
	ld.f64 	%fd1048, [%rd608+24];
	st.f64 	[%rd601+48], %fd1048;
	ld.f64 	%fd1049, [%rd607+32];
	st.f64 	[%rd601+56], %fd1049;
	ld.f64 	%fd1050, [%rd608+32];
	st.f64 	[%rd601+64], %fd1050;
	ld.f64 	%fd1051, [%rd607+40];
	st.f64 	[%rd601+72], %fd1051;
	ld.f64 	%fd1052, [%rd608+40];
	st.f64 	[%rd601+80], %fd1052;
	ld.f64 	%fd1053, [%rd607+48];
	st.f64 	[%rd601+88], %fd1053;
	ld.f64 	%fd1054, [%rd608+48];
	st.f64 	[%rd601+96], %fd1054;
	ld.f64 	%fd1055, [%rd607+56];
	st.f64 	[%rd601+104], %fd1055;
	ld.f64 	%fd1056, [%rd608+56];
	st.f64 	[%rd601+112], %fd1056;
	add.s32 	%r1677, %r1675, 8;
	add.s32 	%r1066, %r1675, 7;
	and.b32  	%r1067, %r314, 2147483640;
	setp.ne.s32 	%p262, %r1066, %r1067;
	mov.u32 	%r1675, %r1677;
	@%p262 bra 	$L__BB2_305;
$L__BB2_306:
	setp.eq.s32 	%p263, %r332, 0;
	@%p263 bra 	$L__BB2_314;
	add.s32 	%r1068, %r332, -1;
	setp.lt.u32 	%p264, %r1068, 3;
	@%p264 bra 	$L__BB2_309;
	add.s32 	%r1069, %r1677, %r335;
	mul.wide.u32 	%rd609, %r1069, 8;
	add.s64 	%rd610, %rd569, %rd609;
	ld.f64 	%fd1057, [%rd610];
	shl.b32 	%r1070, %r1677, 1;
	mul.wide.u32 	%rd611, %r1070, 8;
	add.s64 	%rd612, %rd591, %rd611;
	st.f64 	[%rd612+-8], %fd1057;
	add.s64 	%rd613, %rd570, %rd609;
	ld.f64 	%fd1058, [%rd613];
	st.f64 	[%rd612], %fd1058;
	cvt.u64.u32 	%rd614, %r335;
	cvt.u64.u32 	%rd615, %r1677;
	add.s64 	%rd616, %rd615, %rd614;
	shl.b64 	%rd617, %rd616, 3;
	add.s64 	%rd618, %rd569, %rd617;
	ld.f64 	%fd1059, [%rd618+8];
	st.f64 	[%rd612+8], %fd1059;
	add.s64 	%rd619, %rd570, %rd617;
	ld.f64 	%fd1060, [%rd619+8];
	st.f64 	[%rd612+16], %fd1060;
	ld.f64 	%fd1061, [%rd618+16];
	st.f64 	[%rd612+24], %fd1061;
	ld.f64 	%fd1062, [%rd619+16];
	st.f64 	[%rd612+32], %fd1062;
	ld.f64 	%fd1063, [%rd618+24];
	st.f64 	[%rd612+40], %fd1063;
	ld.f64 	%fd1064, [%rd619+24];
	st.f64 	[%rd612+48], %fd1064;
	add.s32 	%r1677, %r1677, 4;
$L__BB2_309:
	setp.eq.s32 	%p265, %r333, 0;
	@%p265 bra 	$L__BB2_314;
	setp.eq.s32 	%p266, %r333, 1;
	@%p266 bra 	$L__BB2_312;
	add.s32 	%r1071, %r1677, %r335;
	mul.wide.u32 	%rd620, %r1071, 8;
	add.s64 	%rd621, %rd569, %rd620;
	ld.f64 	%fd1065, [%rd621];
	shl.b32 	%r1072, %r1677, 1;
	mul.wide.u32 	%rd622, %r1072, 8;
	add.s64 	%rd623, %rd591, %rd622;
	st.f64 	[%rd623+-8], %fd1065;
	add.s64 	%rd624, %rd570, %rd620;
	ld.f64 	%fd1066, [%rd624];
	st.f64 	[%rd623], %fd1066;
	cvt.u64.u32 	%rd625, %r335;
	cvt.u64.u32 	%rd626, %r1677;
	add.s64 	%rd627, %rd626, %rd625;
	shl.b64 	%rd628, %rd627, 3;
	add.s64 	%rd629, %rd569, %rd628;
	ld.f64 	%fd1067, [%rd629+8];
	st.f64 	[%rd623+8], %fd1067;
	add.s64 	%rd630, %rd570, %rd628;
	ld.f64 	%fd1068, [%rd630+8];
	st.f64 	[%rd623+16], %fd1068;
	add.s32 	%r1677, %r1677, 2;
$L__BB2_312:
	and.b32  	%r1073, %r314, 1;
	setp.eq.b32 	%p267, %r1073, 1;
	not.pred 	%p268, %p267;
	@%p268 bra 	$L__BB2_314;
	add.s32 	%r1074, %r1677, %r335;
	mul.wide.u32 	%rd631, %r1074, 8;
	add.s64 	%rd632, %rd569, %rd631;
	ld.f64 	%fd1069, [%rd632];
	shl.b32 	%r1075, %r1677, 1;
	mul.wide.u32 	%rd633, %r1075, 8;
	add.s64 	%rd634, %rd591, %rd633;
	st.f64 	[%rd634+-8], %fd1069;
	add.s64 	%rd635, %rd570, %rd631;
	ld.f64 	%fd1070, [%rd635];
	st.f64 	[%rd634], %fd1070;
$L__BB2_314:
	setp.lt.s32 	%p269, %r330, 2;
	mov.u64 	%rd636, $str$8;
	cvta.global.u64 	%rd637, %rd636;
	{ // callseq 103, 0
	.param .b64 param0;
	st.param.b64 	[param0], %rd637;
	.param .b64 param1;
	st.param.b64 	[param1], 0;
	.param .b32 retval0;
	call.uni (retval0), 
	vprintf, 
	(
	param0, 
	param1
	);
	ld.param.b32 	%r1076, [retval0];
	} // callseq 103
	mov.u64 	%rd638, $str$5;
	cvta.global.u64 	%rd639, %rd638;
	{ // callseq 104, 0
	.param .b64 param0;
	st.param.b64 	[param0], %rd639;
	.param .b64 param1;
	st.param.b64 	[param1], 0;
	.param .b32 retval0;
	call.uni (retval0), 
	vprintf, 
	(
	param0, 
	param1
	);
	ld.param.b32 	%r1078, [retval0];
	} // callseq 104
	@%p269 bra 	$L__BB2_321;
	mov.b32 	%r1679, 1;
	mov.u32 	%r1681, %r1679;
$L__BB2_316:
	setp.le.s32 	%p270, %r1681, %r1679;
	@%p270 bra 	$L__BB2_318;
	mul.wide.s32 	%rd640, %r1681, 8;
	add.s64 	%rd641, %rd591, %rd640;
	mul.wide.u32 	%rd642, %r1679, 8;
	add.s64 	%rd643, %rd591, %rd642;
	ld.f64 	%fd1071, [%rd643];
	ld.f64 	%fd1072, [%rd641];
	st.f64 	[%rd643], %fd1072;
	st.f64 	[%rd641], %fd1071;
	ld.f64 	%fd1073, [%rd643+8];
	ld.f64 	%fd1074, [%rd641+8];
	st.f64 	[%rd643+8], %fd1074;
	st.f64 	[%rd641+8], %fd1073;
$L__BB2_318:
	mov.u32 	%r1682, %r330;
$L__BB2_319:
	mov.u32 	%r345, %r1681;
	shr.u32 	%r347, %r1682, 1;
	setp.gt.u32 	%p271, %r1682, 3;
	setp.gt.s32 	%p272, %r345, %r347;
	and.pred  	%p273, %p271, %p272;
	sub.s32 	%r1681, %r345, %r347;
	mov.u32 	%r1682, %r347;
	@%p273 bra 	$L__BB2_319;
	add.s32 	%r1681, %r347, %r345;
	add.s32 	%r1679, %r1679, 2;
	setp.lt.s32 	%p274, %r1679, %r330;
	@%p274 bra 	$L__BB2_316;
$L__BB2_321:
	setp.lt.s32 	%p275, %r330, 3;
	@%p275 bra 	$L__BB2_338;
	mov.b32 	%r1683, 2;
	bra.uni 	$L__BB2_324;
$L__BB2_323:
	setp.le.s32 	%p288, %r330, %r1683;
	@%p288 bra 	$L__BB2_338;
$L__BB2_324:
	mov.u32 	%r351, %r1683;
	shl.b32 	%r1683, %r351, 1;
	neg.s32 	%r1082, %r351;
	cvt.rn.f64.s32 	%fd1075, %r1082;
	mov.f64 	%fd1076, 0d401921FB54442D1C;
	div.rn.f64 	%fd164, %fd1076, %fd1075;
	mul.f64 	%fd165, %fd164, 0d3FE0000000000000;
	abs.f64 	%fd166, %fd165;
	setp.neu.f64 	%p276, %fd166, 0d7FF0000000000000;
	@%p276 bra 	$L__BB2_326;
	mov.f64 	%fd1082, 0d0000000000000000;
	mul.rn.f64 	%fd1606, %fd165, %fd1082;
	mov.b32 	%r1684, 0;
	bra.uni 	$L__BB2_328;
$L__BB2_326:
	mul.f64 	%fd1077, %fd165, 0d3FE45F306DC9C883;
	cvt.rni.s32.f64 	%r1684, %fd1077;
	cvt.rn.f64.s32 	%fd1078, %r1684;
	fma.rn.f64 	%fd1079, %fd1078, 0dBFF921FB54442D18, %fd165;
	fma.rn.f64 	%fd1080, %fd1078, 0dBC91A62633145C00, %fd1079;
	fma.rn.f64 	%fd1606, %fd1078, 0dB97B839A252049C0, %fd1080;
	setp.ltu.f64 	%p277, %fd166, 0d41E0000000000000;
	@%p277 bra 	$L__BB2_328;
	{ // callseq 105, 0
	.param .b64 param0;
	st.param.f64 	[param0], %fd165;
	.param .align 16 .b8 retval0[16];
	call.uni (retval0), 
	__internal_trig_reduction_slowpathd, 
	(
	param0
	);
	ld.param.f64 	%fd1606, [retval0];
	ld.param.b32 	%r1684, [retval0+8];
	} // callseq 105
$L__BB2_328:
	shl.b32 	%r1085, %r1684, 6;
	cvt.u64.u32 	%rd644, %r1085;
	and.b64  	%rd645, %rd644, 64;
	mov.u64 	%rd646, __cudart_sin_cos_coeffs;
	add.s64 	%rd647, %rd646, %rd645;
	mul.rn.f64 	%fd1083, %fd1606, %fd1606;
	and.b32  	%r1086, %r1684, 1;
	setp.eq.b32 	%p278, %r1086, 1;
	selp.f64 	%fd1084, 0dBDA8FF8320FD8164, 0d3DE5DB65F9785EBA, %p278;
	ld.global.nc.v2.f64 	{%fd1085, %fd1086}, [%rd647];
	fma.rn.f64 	%fd1087, %fd1084, %fd1083, %fd1085;
	fma.rn.f64 	%fd1088, %fd1087, %fd1083, %fd1086;
	ld.global.nc.v2.f64 	{%fd1089, %fd1090}, [%rd647+16];
	fma.rn.f64 	%fd1091, %fd1088, %fd1083, %fd1089;
	fma.rn.f64 	%fd1092, %fd1091, %fd1083, %fd1090;
	ld.global.nc.v2.f64 	{%fd1093, %fd1094}, [%rd647+32];
	fma.rn.f64 	%fd1095, %fd1092, %fd1083, %fd1093;
	fma.rn.f64 	%fd1096, %fd1095, %fd1083, %fd1094;
	fma.rn.f64 	%fd1097, %fd1096, %fd1606, %fd1606;
	fma.rn.f64 	%fd1098, %fd1096, %fd1083, 0d3FF0000000000000;
	selp.f64 	%fd1099, %fd1098, %fd1097, %p278;
	and.b32  	%r1087, %r1684, 2;
	setp.eq.s32 	%p279, %r1087, 0;
	mov.f64 	%fd1100, 0d0000000000000000;
	sub.f64 	%fd1101, %fd1100, %fd1099;
	selp.f64 	%fd171, %fd1099, %fd1101, %p279;
	abs.f64 	%fd172, %fd164;
	setp.neu.f64 	%p280, %fd172, 0d7FF0000000000000;
	@%p280 bra 	$L__BB2_330;
	mov.f64 	%fd1107, 0d0000000000000000;
	mul.rn.f64 	%fd1607, %fd164, %fd1107;
	mov.b32 	%r1685, 0;
	bra.uni 	$L__BB2_332;
$L__BB2_330:
	mul.f64 	%fd1102, %fd164, 0d3FE45F306DC9C883;
	cvt.rni.s32.f64 	%r1685, %fd1102;
	cvt.rn.f64.s32 	%fd1103, %r1685;
	fma.rn.f64 	%fd1104, %fd1103, 0dBFF921FB54442D18, %fd164;
	fma.rn.f64 	%fd1105, %fd1103, 0dBC91A62633145C00, %fd1104;
	fma.rn.f64 	%fd1607, %fd1103, 0dB97B839A252049C0, %fd1105;
	setp.ltu.f64 	%p281, %fd172, 0d41E0000000000000;
	@%p281 bra 	$L__BB2_332;
	{ // callseq 106, 0
	.param .b64 param0;
	st.param.f64 	[param0], %fd164;
	.param .align 16 .b8 retval0[16];
	call.uni (retval0), 
	__internal_trig_reduction_slowpathd, 
	(
	param0
	);
	ld.param.f64 	%fd1607, [retval0];
	ld.param.b32 	%r1685, [retval0+8];
	} // callseq 106
$L__BB2_332:
	shl.b32 	%r1090, %r1685, 6;
	cvt.u64.u32 	%rd648, %r1090;
	and.b64  	%rd649, %rd648, 64;
	add.s64 	%rd651, %rd646, %rd649;
	mul.rn.f64 	%fd1108, %fd1607, %fd1607;
	and.b32  	%r1091, %r1685, 1;
	setp.eq.b32 	%p282, %r1091, 1;
	selp.f64 	%fd1109, 0dBDA8FF8320FD8164, 0d3DE5DB65F9785EBA, %p282;
	ld.global.nc.v2.f64 	{%fd1110, %fd1111}, [%rd651];
	fma.rn.f64 	%fd1112, %fd1109, %fd1108, %fd1110;
	fma.rn.f64 	%fd1113, %fd1112, %fd1108, %fd1111;
	ld.global.nc.v2.f64 	{%fd1114, %fd1115}, [%rd651+16];
	fma.rn.f64 	%fd1116, %fd1113, %fd1108, %fd1114;
	fma.rn.f64 	%fd1117, %fd1116, %fd1108, %fd1115;
	ld.global.nc.v2.f64 	{%fd1118, %fd1119}, [%rd651+32];
	fma.rn.f64 	%fd1120, %fd1117, %fd1108, %fd1118;
	fma.rn.f64 	%fd1121, %fd1120, %fd1108, %fd1119;
	fma.rn.f64 	%fd1122, %fd1121, %fd1607, %fd1607;
	fma.rn.f64 	%fd1123, %fd1121, %fd1108, 0d3FF0000000000000;
	selp.f64 	%fd1124, %fd1123, %fd1122, %p282;
	and.b32  	%r1092, %r1685, 2;
	setp.eq.s32 	%p283, %r1092, 0;
	mov.f64 	%fd1125, 0d0000000000000000;
	sub.f64 	%fd1126, %fd1125, %fd1124;
	selp.f64 	%fd177, %fd1124, %fd1126, %p283;
	setp.lt.s32 	%p284, %r351, 2;
	@%p284 bra 	$L__BB2_323;
	mul.f64 	%fd1129, %fd171, 0dC000000000000000;
	mul.f64 	%fd178, %fd171, %fd1129;
	mov.b32 	%r1686, 1;
	mov.f64 	%fd1609, 0d3FF0000000000000;
	mov.f64 	%fd1608, 0d0000000000000000;
$L__BB2_334:
	setp.gt.s32 	%p285, %r1686, %r330;
	@%p285 bra 	$L__BB2_337;
	mov.u32 	%r1687, %r1686;
$L__BB2_336:
	add.s32 	%r1094, %r1687, %r351;
	mul.wide.u32 	%rd652, %r1094, 8;
	add.s64 	%rd653, %rd591, %rd652;
	ld.f64 	%fd1130, [%rd653];
	mul.f64 	%fd1131, %fd1609, %fd1130;
	ld.f64 	%fd1132, [%rd653+8];
	mul.f64 	%fd1133, %fd1608, %fd1132;
	sub.f64 	%fd1134, %fd1131, %fd1133;
	mul.f64 	%fd1135, %fd1608, %fd1130;
	fma.rn.f64 	%fd1136, %fd1609, %fd1132, %fd1135;
	mul.wide.u32 	%rd654, %r1687, 8;
	add.s64 	%rd655, %rd591, %rd654;
	ld.f64 	%fd1137, [%rd655];
	sub.f64 	%fd1138, %fd1137, %fd1134;
	st.f64 	[%rd653], %fd1138;
	ld.f64 	%fd1139, [%rd655+8];
	sub.f64 	%fd1140, %fd1139, %fd1136;
	st.f64 	[%rd653+8], %fd1140;
	ld.f64 	%fd1141, [%rd655];
	add.f64 	%fd1142, %fd1134, %fd1141;
	st.f64 	[%rd655], %fd1142;
	add.f64 	%fd1143, %fd1136, %fd1139;
	st.f64 	[%rd655+8], %fd1143;
	add.s32 	%r1687, %r1094, %r351;
	setp.le.s32 	%p286, %r1687, %r330;
	@%p286 bra 	$L__BB2_336;
$L__BB2_337:
	mul.f64 	%fd1144, %fd178, %fd1609;
	mul.f64 	%fd1145, %fd177, %fd1608;
	sub.f64 	%fd1146, %fd1144, %fd1145;
	add.f64 	%fd181, %fd1609, %fd1146;
	mul.f64 	%fd1147, %fd178, %fd1608;
	fma.rn.f64 	%fd1148, %fd177, %fd1609, %fd1147;
	add.f64 	%fd1608, %fd1608, %fd1148;
	add.s32 	%r1686, %r1686, 2;
	setp.lt.s32 	%p287, %r1686, %r351;
	mov.f64 	%fd1609, %fd181;
	@%p287 bra 	$L__BB2_334;
	bra.uni 	$L__BB2_323;
$L__BB2_338:
	setp.lt.s32 	%p289, %r314, 1;
	mov.u64 	%rd656, $str$6;
	cvta.global.u64 	%rd657, %rd656;
	{ // callseq 107, 0
	.param .b64 param0;
	st.param.b64 	[param0], %rd657;
	.param .b64 param1;
	st.param.b64 	[param1], 0;
	.param .b32 retval0;
	call.uni (retval0), 
	vprintf, 
	(
	param0, 
	param1
	);
	ld.param.b32 	%r1095, [retval0];
	} // callseq 107
	mov.u64 	%rd658, $str$9;
	cvta.global.u64 	%rd659, %rd658;
	{ // callseq 108, 0
	.param .b64 param0;
	st.param.b64 	[param0], %rd659;
	.param .b64 param1;
	st.param.b64 	[param1], 0;
	.param .b32 retval0;
	call.uni (retval0), 
	vprintf, 
	(
	param0, 
	param1
	);
	ld.param.b32 	%r1097, [retval0];
	} // callseq 108
	@%p289 bra 	$L__BB2_350;
	cvt.u32.u64 	%r1100, %rd27;
	setp.lt.u32 	%p290, %r314, 8;
	mul.lo.s32 	%r1101, %r334, %r1100;
	shl.b32 	%r363, %r1101, 1;
	mov.b32 	%r1689, 1;
	@%p290 bra 	$L__BB2_342;
	mov.b32 	%r1689, 1;
$L__BB2_341:
	.pragma "nounroll";
	add.u64 	%rd660, %SP, 0;
	add.u64 	%rd661, %SPL, 0;
	st.local.u32 	[%rd661], %r1689;
	mov.u64 	%rd662, $str$10;
	cvta.global.u64 	%rd663, %rd662;
	{ // callseq 109, 0
	.param .b64 param0;
	st.param.b64 	[param0], %rd663;
	.param .b64 param1;
	st.param.b64 	[param1], %rd660;
	.param .b32 retval0;
	call.uni (retval0), 
	vprintf, 
	(
	param0, 
	param1
	);
	ld.param.b32 	%r1103, [retval0];
	} // callseq 109
	add.s32 	%r1105, %r1689, %r363;
	ld.f64 	%fd1149, [%rd595];
	st.local.u32 	[%rd661], %r1105;
	st.local.f64 	[%rd661+8], %fd1149;
	mov.u64 	%rd664, $str$11;
	cvta.global.u64 	%rd665, %rd664;
	{ // callseq 110, 0
	.param .b64 param0;
	st.param.b64 	[param0], %rd665;
	.param .b64 param1;
	st.param.b64 	[param1], %rd660;
	.param .b32 retval0;
	call.uni (retval0), 
	vprintf, 
	(
	param0, 
	param1
	);
	ld.param.b32 	%r1106, [retval0];
	} // callseq 110
	shl.b32 	%r1108, %r1689, 1;
	mul.wide.u32 	%rd666, %r1108, 8;
	add.s64 	%rd667, %rd591, %rd666;
	ld.f64 	%fd1150, [%rd667+-8];
	cvt.u32.u64 	%r1109, %rd27;
	sub.s32 	%r1110, %r363, %r1109;
	add.s32 	%r1111, %r1689, %r1110;
	mul.wide.s32 	%rd668, %r1111, 8;
	add.s64 	%rd669, %rd595, %rd668;
	st.f64 	[%rd669], %fd1150;
	ld.f64 	%fd1151, [%rd667];
	mul.wide.u32 	%rd670, %r1105, 8;
	add.s64 	%rd671, %rd595, %rd670;
	st.f64 	[%rd671], %fd1151;
	add.s32 	%r1112, %r1689, 1;
	st.local.u32 	[%rd661], %r1112;
	{ // callseq 111, 0
	.param .b64 param0;
	st.param.b64 	[param0], %rd663;
	.param .b64 param1;
	st.param.b64 	[param1], %rd660;
	.param .b32 retval0;
	call.uni (retval0), 
	vprintf, 
	(
	param0, 
	param1
	);
	ld.param.b32 	%r1113, [retval0];
	} // callseq 111
	add.s32 	%r1115, %r1105, 1;
	ld.f64 	%fd1152, [%rd595];
	st.local.u32 	[%rd661], %r1115;
	st.local.f64 	[%rd661+8], %fd1152;
	{ // callseq 112, 0
	.param .b64 param0;
	st.param.b64 	[param0], %rd665;
	.param .b64 param1;
	st.param.b64 	[param1], %rd660;
	.param .b32 retval0;
	call.uni (retval0), 
	vprintf, 
	(
	param0, 
	param1
	);
	ld.param.b32 	%r1116, [retval0];
	} // callseq 112
	ld.f64 	%fd1153, [%rd667+8];
	st.f64 	[%rd669+8], %fd1153;
	ld.f64 	%fd1154, [%rd667+16];
	cvt.u64.u32 	%rd672, %r363;
	cvt.u64.u32 	%rd673, %r1689;
	add.s64 	%rd674, %rd673, %rd672;
	shl.b64 	%rd675, %rd674, 3;
	add.s64 	%rd676, %rd595, %rd675;
	st.f64 	[%rd676+8], %fd1154;
	add.s32 	%r1118, %r1689, 2;
	st.local.u32 	[%rd661], %r1118;
	{ // callseq 113, 0
	.param .b64 param0;
	st.param.b64 	[param0], %rd663;
	.param .b64 param1;
	st.param.b64 	[param1], %rd660;
	.param .b32 retval0;
	call.uni (retval0), 
	vprintf, 
	(
	param0, 
	param1
	);
	ld.param.b32 	%r1119, [retval0];
	} // callseq 113
	add.s32 	%r1121, %r1105, 2;
	ld.f64 	%fd1155, [%rd595];
	st.local.u32 	[%rd661], %r1121;
	st.local.f64 	[%rd661+8], %fd1155;
	{ // callseq 114, 0
	.param .b64 param0;
	st.param.b64 	[param0], %rd665;
	.param .b64 param1;
	st.param.b64 	[param1], %rd660;
	.param .b32 retval0;
	call.uni (retval0), 
	vprintf, 
	(
	param0, 
	param1
	);
	ld.param.b32 	%r1122, [retval0];
	} // callseq 114
	ld.f64 	%fd1156, [%rd667+24];
	st.f64 	[%rd669+16], %fd1156;
	ld.f64 	%fd1157, [%rd667+32];
	st.f64 	[%rd676+16], %fd1157;
	add.s32 	%r1124, %r1689, 3;
	st.local.u32 	[%rd661], %r1124;
	{ // callseq 115, 0
	.param .b64 param0;
	st.param.b64 	[param0], %rd663;
	.param .b64 param1;
	st.param.b64 	[param1], %rd660;
	.param .b32 retval0;
	call.uni (retval0), 
	vprintf, 
	(
	param0, 
	param1
	);
	ld.param.b32 	%r1125, [retval0];
	} // callseq 115
	add.s32 	%r1127, %r1105, 3;
	ld.f64 	%fd1158, [%rd595];
	st.local.u32 	[%rd661], %r1127;
	st.local.f64 	[%rd661+8], %fd1158;
	{ // callseq 116, 0
	.param .b64 param0;
	st.param.b64 	[param0], %rd665;
	.param .b64 param1;
	st.param.b64 	[param1], %rd660;
	.param .b32 retval0;
	call.uni (retval0), 
	vprintf, 
	(
	param0, 
	param1
	);
	ld.param.b32 	%r1128, [retval0];
	} // callseq 116
	ld.f64 	%fd1159, [%rd667+40];
	st.f64 	[%rd669+24], %fd1159;
	ld.f64 	%fd1160, [%rd667+48];
	st.f64 	[%rd676+24], %fd1160;
	add.s32 	%r1130, %r1689, 4;
	st.local.u32 	[%rd661], %r1130;
	{ // callseq 117, 0
	.param .b64 param0;
	st.param.b64 	[param0], %rd663;
	.param .b64 param1;
	st.param.b64 	[param1], %rd660;
	.param .b32 retval0;
	call.uni (retval0), 
	vprintf, 
	(
	param0, 
	param1
	);
	ld.param.b32 	%r1131, [retval0];
	} // callseq 117
	add.s32 	%r1133, %r1105, 4;
	ld.f64 	%fd1161, [%rd595];
	st.local.u32 	[%rd661], %r1133;
	st.local.f64 	[%rd661+8], %fd1161;
	{ // callseq 118, 0
	.param .b64 param0;
	st.param.b64 	[param0], %rd665;
	.param .b64 param1;
	st.param.b64 	[param1], %rd660;
	.param .b32 retval0;
	call.uni (retval0), 
	vprintf, 
	(
	param0, 
	param1
	);
	ld.param.b32 	%r1134, [retval0];
	} // callseq 118
	ld.f64 	%fd1162, [%rd667+56];
	st.f64 	[%rd669+32], %fd1162;
	ld.f64 	%fd1163, [%rd667+64];
	st.f64 	[%rd676+32], %fd1163;
	add.s32 	%r1136, %r1689, 5;
	st.local.u32 	[%rd661], %r1136;
	{ // callseq 119, 0
	.param .b64 param0;
	st.param.b64 	[param0], %rd663;
	.param .b64 param1;
	st.param.b64 	[param1], %rd660;
	.param .b32 retval0;
	call.uni (retval0), 
	vprintf, 
	(
	param0, 
	param1
	);
	ld.param.b32 	%r1137, [retval0];
	} // callseq 119
	add.s32 	%r1139, %r1105, 5;
	ld.f64 	%fd1164, [%rd595];
	st.local.u32 	[%rd661], %r1139;
	st.local.f64 	[%rd661+8], %fd1164;
	{ // callseq 120, 0
	.param .b64 param0;
	st.param.b64 	[param0], %rd665;
	.param .b64 param1;
	st.param.b64 	[param1], %rd660;
	.param .b32 retval0;
	call.uni (retval0), 
	vprintf, 
	(
	param0, 
	param1
	);
	ld.param.b32 	%r1140, [retval0];
	} // callseq 120
	ld.f64 	%fd1165, [%rd667+72];
	st.f64 	[%rd669+40], %fd1165;
	ld.f64 	%fd1166, [%rd667+80];
	st.f64 	[%rd676+40], %fd1166;
	add.s32 	%r1142, %r1689, 6;
	st.local.u32 	[%rd661], %r1142;
	{ // callseq 121, 0
	.param .b64 param0;
	st.param.b64 	[param0], %rd663;
	.param .b64 param1;
	st.param.b64 	[param1], %rd660;
	.param .b32 retval0;
	call.uni (retval0), 
	vprintf, 
	(
	param0, 
	param1
	);
	ld.param.b32 	%r1143, [retval0];
	} // callseq 121
	add.s32 	%r1145, %r1105, 6;
	ld.f64 	%fd1167, [%rd595];
	st.local.u32 	[%rd661], %r1145;
	st.local.f64 	[%rd661+8], %fd1167;
	{ // callseq 122, 0
	.param .b64 param0;
	st.param.b64 	[param0], %rd665;
	.param .b64 param1;
	st.param.b64 	[param1], %rd660;
	.param .b32 retval0;
	call.uni (retval0), 
	vprintf, 
	(
	param0, 
	param1
	);
	ld.param.b32 	%r1146, [retval0];
	} // callseq 122
	ld.f64 	%fd1168, [%rd667+88];
	st.f64 	[%rd669+48], %fd1168;
	ld.f64 	%fd1169, [%rd667+96];
	st.f64 	[%rd676+48], %fd1169;
	add.s32 	%r1148, %r1689, 7;
	st.local.u32 	[%rd661], %r1148;
	{ // callseq 123, 0
	.param .b64 param0;
	st.param.b64 	[param0], %rd663;
	.param .b64 param1;
	st.param.b64 	[param1], %rd660;
	.param .b32 retval0;
	call.uni (retval0), 
	vprintf, 
	(
	param0, 
	param1
	);
	ld.param.b32 	%r1149, [retval0];
	} // callseq 123
	add.s32 	%r1151, %r1105, 7;
	ld.f64 	%fd1170, [%rd595];
	st.local.u32 	[%rd661], %r1151;
	st.local.f64 	[%rd661+8], %fd1170;
	{ // callseq 124, 0
	.param .b64 param0;
	st.param.b64 	[param0], %rd665;
	.param .b64 param1;
	st.param.b64 	[param1], %rd660;
	.param .b32 retval0;
	call.uni (retval0), 
	vprintf, 
	(
	param0, 
	param1
	);
	ld.param.b32 	%r1152, [retval0];
	} // callseq 124
	ld.f64 	%fd1171, [%rd667+104];
	st.f64 	[%rd669+56], %fd1171;
	ld.f64 	%fd1172, [%rd667+112];
	st.f64 	[%rd676+56], %fd1172;
	add.s32 	%r1689, %r1689, 8;
	and.b32  	%r1154, %r314, 2147483640;
	setp.ne.s32 	%p291, %r1148, %r1154;
	@%p291 bra 	$L__BB2_341;
$L__BB2_342:
	setp.eq.s32 	%p292, %r332, 0;
	@%p292 bra 	$L__BB2_350;
	cvt.u32.u64 	%r1155, %rd27;
	sub.s32 	%r367, %r363, %r1155;
	add.s32 	%r1156, %r332, -1;
	setp.lt.u32 	%p293, %r1156, 3;
	@%p293 bra 	$L__BB2_345;
	add.u64 	%rd677, %SP, 0;
	add.u64 	%rd678, %SPL, 0;
	st.local.u32 	[%rd678], %r1689;
	mov.u64 	%rd679, $str$10;
	cvta.global.u64 	%rd680, %rd679;
	{ // callseq 125, 0
	.param .b64 param0;
	st.param.b64 	[param0], %rd680;
	.param .b64 param1;
	st.param.b64 	[param1], %rd677;
	.param .b32 retval0;
	call.uni (retval0), 
	vprintf, 
	(
	param0, 
	param1
	);
	ld.param.b32 	%r1157, [retval0];
	} // callseq 125
	add.s32 	%r1159, %r1689, %r363;
	ld.f64 	%fd1173, [%rd595];
	st.local.u32 	[%rd678], %r1159;
	st.local.f64 	[%rd678+8], %fd1173;
	mov.u64 	%rd681, $str$11;
	cvta.global.u64 	%rd682, %rd681;
	{ // callseq 126, 0
	.param .b64 param0;
	st.param.b64 	[param0], %rd682;
	.param .b64 param1;
	st.param.b64 	[param1], %rd677;
	.param .b32 retval0;
	call.uni (retval0), 
	vprintf, 
	(
	param0, 
	param1
	);
	ld.param.b32 	%r1160, [retval0];
	} // callseq 126
	shl.b32 	%r1162, %r1689, 1;
	mul.wide.u32 	%rd683, %r1162, 8;
	add.s64 	%rd684, %rd591, %rd683;
	ld.f64 	%fd1174, [%rd684+-8];
	add.s32 	%r1163, %r1689, %r367;
	mul.wide.s32 	%rd685, %r1163, 8;
	add.s64 	%rd686, %rd595, %rd685;
	st.f64 	[%rd686], %fd1174;
	ld.f64 	%fd1175, [%rd684];
	mul.wide.u32 	%rd687, %r1159, 8;
	add.s64 	%rd688, %rd595, %rd687;
	st.f64 	[%rd688], %fd1175;
	add.s32 	%r1164, %r1689, 1;
	st.local.u32 	[%rd678], %r1164;
	{ // callseq 127, 0
	.param .b64 param0;
	st.param.b64 	[param0], %rd680;
	.param .b64 param1;
	st.param.b64 	[param1], %rd677;
	.param .b32 retval0;
	call.uni (retval0), 
	vprintf, 
	(
	param0, 
	param1
	);
	ld.param.b32 	%r1165, [retval0];
	} // callseq 127
	add.s32 	%r1167, %r1159, 1;
	ld.f64 	%fd1176, [%rd595];
	st.local.u32 	[%rd678], %r1167;
	st.local.f64 	[%rd678+8], %fd1176;
	{ // callseq 128, 0
	.param .b64 param0;
	st.param.b64 	[param0], %rd682;
	.param .b64 param1;
	st.param.b64 	[param1], %rd677;
	.param .b32 retval0;
	call.uni (retval0), 
	vprintf, 
	(
	param0, 
	param1
	);
	ld.param.b32 	%r1168, [retval0];
	} // callseq 128
	ld.f64 	%fd1177, [%rd684+8];
	st.f64 	[%rd686+8], %fd1177;
	ld.f64 	%fd1178, [%rd684+16];
	cvt.u64.u32 	%rd689, %r363;
	cvt.u64.u32 	%rd690, %r1689;
	add.s64 	%rd691, %rd690, %rd689;
	shl.b64 	%rd692, %rd691, 3;
	add.s64 	%rd693, %rd595, %rd692;
	st.f64 	[%rd693+8], %fd1178;
	add.s32 	%r1170, %r1689, 2;
	st.local.u32 	[%rd678], %r1170;
	{ // callseq 129, 0
	.param .b64 param0;
	st.param.b64 	[param0], %rd680;
	.param .b64 param1;
	st.param.b64 	[param1], %rd677;
	.param .b32 retval0;
	call.uni (retval0), 
	vprintf, 
	(
	param0, 
	param1
	);
	ld.param.b32 	%r1171, [retval0];
	} // callseq 129
	add.s32 	%r1173, %r1159, 2;
	ld.f64 	%fd1179, [%rd595];
	st.local.u32 	[%rd678], %r1173;
	st.local.f64 	[%rd678+8], %fd1179;
	{ // callseq 130, 0
	.param .b64 param0;
	st.param.b64 	[param0], %rd682;
	.param .b64 param1;
	st.param.b64 	[param1], %rd677;
	.param .b32 retval0;
	call.uni (retval0), 
	vprintf, 
	(
	param0, 
	param1
	);
	ld.param.b32 	%r1174, [retval0];
	} // callseq 130
	ld.f64 	%fd1180, [%rd684+24];
	st.f64 	[%rd686+16], %fd1180;
	ld.f64 	%fd1181, [%rd684+32];
	st.f64 	[%rd693+16], %fd1181;
	add.s32 	%r1176, %r1689, 3;
	st.local.u32 	[%rd678], %r1176;
	{ // callseq 131, 0
	.param .b64 param0;
	st.param.b64 	[param0], %rd680;
	.param .b64 param1;
	st.param.b64 	[param1], %rd677;
	.param .b32 retval0;
	call.uni (retval0), 
	vprintf, 
	(
	param0, 
	param1
	);
	ld.param.b32 	%r1177, [retval0];
	} // callseq 131
	add.s32 	%r1179, %r1159, 3;
	ld.f64 	%fd1182, [%rd595];
	st.local.u32 	[%rd678], %r1179;
	st.local.f64 	[%rd678+8], %fd1182;
	{ // callseq 132, 0
	.param .b64 param0;
	st.param.b64 	[param0], %rd682;
	.param .b64 param1;
	st.param.b64 	[param1], %rd677;
	.param .b32 retval0;
	call.uni (retval0), 
	vprintf, 
	(
	param0, 
	param1
	);
	ld.param.b32 	%r1180, [retval0];
	} // callseq 132
	ld.f64 	%fd1183, [%rd684+40];
	st.f64 	[%rd686+24], %fd1183;
	ld.f64 	%fd1184, [%rd684+48];
	st.f64 	[%rd693+24], %fd1184;
	add.s32 	%r1689, %r1689, 4;
$L__BB2_345:
	setp.eq.s32 	%p294, %r333, 0;
	@%p294 bra 	$L__BB2_350;
	add.u64 	%rd694, %SP, 0;
	add.u64 	%rd35, %SPL, 0;
	setp.eq.s32 	%p295, %r333, 1;
	@%p295 bra 	$L__BB2_348;
	st.local.u32 	[%rd35], %r1689;
	mov.u64 	%rd695, $str$10;
	cvta.global.u64 	%rd696, %rd695;
	{ // callseq 133, 0
	.param .b64 param0;
	st.param.b64 	[param0], %rd696;
	.param .b64 param1;
	st.param.b64 	[param1], %rd694;
	.param .b32 retval0;
	call.uni (retval0), 
	vprintf, 
	(
	param0, 
	param1
	);
	ld.param.b32 	%r1182, [retval0];
	} // callseq 133
	add.s32 	%r1184, %r1689, %r363;
	ld.f64 	%fd1185, [%rd595];
	st.local.u32 	[%rd35], %r1184;
	st.local.f64 	[%rd35+8], %fd1185;
	mov.u64 	%rd698, $str$11;
	cvta.global.u64 	%rd699, %rd698;
	{ // callseq 134, 0
	.param .b64 param0;
	st.param.b64 	[param0], %rd699;
	.param .b64 param1;
	st.param.b64 	[param1], %rd694;
	.param .b32 retval0;
	call.uni (retval0), 
	vprintf, 
	(
	param0, 
	param1
	);
	ld.param.b32 	%r1185, [retval0];
	} // callseq 134
	shl.b32 	%r1187, %r1689, 1;
	mul.wide.u32 	%rd700, %r1187, 8;
	add.s64 	%rd701, %rd591, %rd700;
	ld.f64 	%fd1186, [%rd701+-8];
	add.s32 	%r1188, %r1689, %r367;
	mul.wide.s32 	%rd702, %r1188, 8;
	add.s64 	%rd703, %rd595, %rd702;
	st.f64 	[%rd703], %fd1186;
	ld.f64 	%fd1187, [%rd701];
	mul.wide.u32 	%rd704, %r1184, 8;
	add.s64 	%rd705, %rd595, %rd704;
	st.f64 	[%rd705], %fd1187;
	add.s32 	%r1189, %r1689, 1;
	st.local.u32 	[%rd35], %r1189;
	{ // callseq 135, 0
	.param .b64 param0;
	st.param.b64 	[param0], %rd696;
	.param .b64 param1;
	st.param.b64 	[param1], %rd694;
	.param .b32 retval0;
	call.uni (retval0), 
	vprintf, 
	(
	param0, 
	param1
	);
	ld.param.b32 	%r1190, [retval0];
	} // callseq 135
	add.s32 	%r1192, %r1184, 1;
	ld.f64 	%fd1188, [%rd595];
	st.local.u32 	[%rd35], %r1192;
	st.local.f64 	[%rd35+8], %fd1188;
	{ // callseq 136, 0
	.param .b64 param0;
	st.param.b64 	[param0], %rd699;
	.param .b64 param1;
	st.param.b64 	[param1], %rd694;
	.param .b32 retval0;
	call.uni (retval0), 
	vprintf, 
	(
	param0, 
	param1
	);
	ld.param.b32 	%r1193, [retval0];
	} // callseq 136
	ld.f64 	%fd1189, [%rd701+8];
	st.f64 	[%rd703+8], %fd1189;
	ld.f64 	%fd1190, [%rd701+16];
	cvt.u64.u32 	%rd706, %r363;
	cvt.u64.u32 	%rd707, %r1689;
	add.s64 	%rd708, %rd707, %rd706;
	shl.b64 	%rd709, %rd708, 3;
	add.s64 	%rd710, %rd595, %rd709;
	st.f64 	[%rd710+8], %fd1190;
	add.s32 	%r1689, %r1689, 2;
$L__BB2_348:
	and.b32  	%r1195, %r314, 1;
	setp.eq.b32 	%p296, %r1195, 1;
	not.pred 	%p297, %p296;
	@%p297 bra 	$L__BB2_350;
	st.local.u32 	[%rd35], %r1689;
	mov.u64 	%rd711, $str$10;
	cvta.global.u64 	%rd712, %rd711;
	{ // callseq 137, 0
	.param .b64 param0;
	st.param.b64 	[param0], %rd712;
	.param .b64 param1;
	st.param.b64 	[param1], %rd694;
	.param .b32 retval0;
	call.uni (retval0), 
	vprintf, 
	(
	param0, 
	param1
	);
	ld.param.b32 	%r1196, [retval0];
	} // callseq 137
	add.s32 	%r1198, %r1689, %r363;
	ld.f64 	%fd1191, [%rd595];
	st.local.u32 	[%rd35], %r1198;
	st.local.f64 	[%rd35+8], %fd1191;
	mov.u64 	%rd714, $str$11;
	cvta.global.u64 	%rd715, %rd714;
	{ // callseq 138, 0
	.param .b64 param0;
	st.param.b64 	[param0], %rd715;
	.param .b64 param1;
	st.param.b64 	[param1], %rd694;
	.param .b32 retval0;
	call.uni (retval0), 
	vprintf, 
	(
	param0, 
	param1
	);
	ld.param.b32 	%r1199, [retval0];
	} // callseq 138
	shl.b32 	%r1201, %r1689, 1;
	mul.wide.u32 	%rd716, %r1201, 8;
	add.s64 	%rd717, %rd591, %rd716;
	ld.f64 	%fd1192, [%rd717+-8];
	add.s32 	%r1202, %r1689, %r367;
	mul.wide.s32 	%rd718, %r1202, 8;
	add.s64 	%rd719, %rd595, %rd718;
	st.f64 	[%rd719], %fd1192;
	ld.f64 	%fd1193, [%rd717];
	mul.wide.u32 	%rd720, %r1198, 8;
	add.s64 	%rd721, %rd595, %rd720;
	st.f64 	[%rd721], %fd1193;
$L__BB2_350:
	add.s32 	%r1674, %r334, 1;
	setp.ne.s32 	%p298, %r334, %r313;
	@%p298 bra 	$L__BB2_302;
$L__BB2_351:
	mov.u64 	%rd722, $str$12;
	cvta.global.u64 	%rd723, %rd722;
	{ // callseq 139, 0
	.param .b64 param0;
	st.param.b64 	[param0], %rd723;
	.param .b64 param1;
	st.param.b64 	[param1], 0;
	.param .b32 retval0;
	call.uni (retval0), 
	vprintf, 
	(
	param0, 
	param1
	);
	ld.param.b32 	%r1203, [retval0];
	} // callseq 139
	setp.lt.s32 	%p299, %r314, 1;
	@%p299 bra 	$L__BB2_402;
	and.b32  	%r373, %r313, 7;
	add.s32 	%r374, %r373, -1;
	and.b32  	%r375, %r313, 3;
	add.s32 	%r376, %r375, -1;
	and.b32  	%r377, %r313, 2147483640;
	and.b32  	%r378, %r313, 1;
	mov.b32 	%r1692, 1;
	mov.u64 	%rd798, $str$5;
	mov.u64 	%rd806, __cudart_sin_cos_coeffs;
$L__BB2_353:
	mov.u32 	%r379, %r1692;
	setp.lt.s32 	%p300, %r313, 1;
	@%p300 bra 	$L__BB2_365;
	setp.lt.u32 	%p301, %r313, 8;
	mov.b32 	%r1694, 1;
	@%p301 bra 	$L__BB2_357;
	mov.b32 	%r1694, 1;
$L__BB2_356:
	.pragma "nounroll";
	cvt.u32.u64 	%r1208, %rd27;
	shl.b32 	%r1209, %r1694, 1;
	add.s32 	%r1210, %r1209, -1;
	mad.lo.s32 	%r1211, %r1210, %r1208, %r379;
	mul.wide.s32 	%rd724, %r1211, 8;
	add.s64 	%rd725, %rd595, %rd724;
	ld.f64 	%fd1194, [%rd725];
	mul.wide.s32 	%rd726, %r1209, 8;
	add.s64 	%rd727, %rd593, %rd726;
	st.f64 	[%rd727+-8], %fd1194;
	add.s32 	%r1212, %r1211, %r1208;
	mul.wide.u32 	%rd728, %r1212, 8;
	add.s64 	%rd729, %rd595, %rd728;
	ld.f64 	%fd1195, [%rd729];
	mul.wide.u32 	%rd730, %r1209, 8;
	add.s64 	%rd731, %rd593, %rd730;
	st.f64 	[%rd731], %fd1195;
	add.s32 	%r1213, %r1212, %r1208;
	mul.wide.s32 	%rd732, %r1213, 8;
	add.s64 	%rd733, %rd595, %rd732;
	ld.f64 	%fd1196, [%rd733];
	st.f64 	[%rd727+8], %fd1196;
	add.s32 	%r1214, %r1213, %r1208;
	mul.wide.u32 	%rd734, %r1214, 8;
	add.s64 	%rd735, %rd595, %rd734;
	ld.f64 	%fd1197, [%rd735];
	st.f64 	[%rd731+16], %fd1197;
	add.s32 	%r1215, %r1214, %r1208;
	mul.wide.s32 	%rd736, %r1215, 8;
	add.s64 	%rd737, %rd595, %rd736;
	ld.f64 	%fd1198, [%rd737];
	st.f64 	[%rd727+24], %fd1198;
	add.s32 	%r1216, %r1215, %r1208;
	mul.wide.u32 	%rd738, %r1216, 8;
	add.s64 	%rd739, %rd595, %rd738;
	ld.f64 	%fd1199, [%rd739];
	st.f64 	[%rd731+32], %fd1199;
	add.s32 	%r1217, %r1216, %r1208;
	mul.wide.s32 	%rd740, %r1217, 8;
	add.s64 	%rd741, %rd595, %rd740;
	ld.f64 	%fd1200, [%rd741];
	st.f64 	[%rd727+40], %fd1200;
	add.s32 	%r1218, %r1217, %r1208;
	mul.wide.u32 	%rd742, %r1218, 8;
	add.s64 	%rd743, %rd595, %rd742;
	ld.f64 	%fd1201, [%rd743];
	st.f64 	[%rd731+48], %fd1201;
	add.s32 	%r1219, %r1218, %r1208;
	mul.wide.s32 	%rd744, %r1219, 8;
	add.s64 	%rd745, %rd595, %rd744;
	ld.f64 	%fd1202, [%rd745];
	st.f64 	[%rd727+56], %fd1202;
	add.s32 	%r1220, %r1219, %r1208;
	mul.wide.u32 	%rd746, %r1220, 8;
	add.s64 	%rd747, %rd595, %rd746;
	ld.f64 	%fd1203, [%rd747];
	st.f64 	[%rd731+64], %fd1203;
	add.s32 	%r1221, %r1220, %r1208;
	mul.wide.s32 	%rd748, %r1221, 8;
	add.s64 	%rd749, %rd595, %rd748;
	ld.f64 	%fd1204, [%rd749];
	st.f64 	[%rd727+72], %fd1204;
	add.s32 	%r1222, %r1221, %r1208;
	mul.wide.u32 	%rd750, %r1222, 8;
	add.s64 	%rd751, %rd595, %rd750;
	ld.f64 	%fd1205, [%rd751];
	st.f64 	[%rd731+80], %fd1205;
	add.s32 	%r1223, %r1222, %r1208;
	mul.wide.s32 	%rd752, %r1223, 8;
	add.s64 	%rd753, %rd595, %rd752;
	ld.f64 	%fd1206, [%rd753];
	st.f64 	[%rd727+88], %fd1206;
	add.s32 	%r1224, %r1223, %r1208;
	mul.wide.u32 	%rd754, %r1224, 8;
	add.s64 	%rd755, %rd595, %rd754;
	ld.f64 	%fd1207, [%rd755];
	st.f64 	[%rd731+96], %fd1207;
	add.s32 	%r1225, %r1224, %r1208;
	mul.wide.s32 	%rd756, %r1225, 8;
	add.s64 	%rd757, %rd595, %rd756;
	ld.f64 	%fd1208, [%rd757];
	st.f64 	[%rd727+104], %fd1208;
	add.s32 	%r1226, %r1225, %r1208;
	mul.wide.u32 	%rd758, %r1226, 8;
	add.s64 	%rd759, %rd595, %rd758;
	ld.f64 	%fd1209, [%rd759];
	st.f64 	[%rd731+112], %fd1209;
	sub.s32 	%r1227, %r1209, %r1694;
	add.s32 	%r1694, %r1227, 8;
	add.s32 	%r1228, %r1227, 7;
	setp.ne.s32 	%p302, %r1228, %r377;
	@%p302 bra 	$L__BB2_356;
$L__BB2_357:
	setp.eq.s32 	%p303, %r373, 0;
	@%p303 bra 	$L__BB2_365;
	setp.lt.u32 	%p304, %r374, 3;
	@%p304 bra 	$L__BB2_360;
	cvt.u32.u64 	%r1229, %rd27;
	shl.b32 	%r1230, %r1694, 1;
	add.s32 	%r1231, %r1230, -1;
	mad.lo.s32 	%r1232, %r1231, %r1229, %r379;
	mul.wide.s32 	%rd760, %r1232, 8;
	add.s64 	%rd761, %rd595, %rd760;
	ld.f64 	%fd1210, [%rd761];
	mul.wide.s32 	%rd762, %r1230, 8;
	add.s64 	%rd763, %rd593, %rd762;
	st.f64 	[%rd763+-8], %fd1210;
	add.s32 	%r1233, %r1232, %r1229;
	mul.wide.u32 	%rd764, %r1233, 8;
	add.s64 	%rd765, %rd595, %rd764;
	ld.f64 	%fd1211, [%rd765];
	mul.wide.u32 	%rd766, %r1230, 8;
	add.s64 	%rd767, %rd593, %rd766;
	st.f64 	[%rd767], %fd1211;
	add.s32 	%r1234, %r1233, %r1229;
	mul.wide.s32 	%rd768, %r1234, 8;
	add.s64 	%rd769, %rd595, %rd768;
	ld.f64 	%fd1212, [%rd769];
	st.f64 	[%rd763+8], %fd1212;
	add.s32 	%r1235, %r1234, %r1229;
	mul.wide.u32 	%rd770, %r1235, 8;
	add.s64 	%rd771, %rd595, %rd770;
	ld.f64 	%fd1213, [%rd771];
	st.f64 	[%rd767+16], %fd1213;
	add.s32 	%r1236, %r1235, %r1229;
	mul.wide.s32 	%rd772, %r1236, 8;
	add.s64 	%rd773, %rd595, %rd772;
	ld.f64 	%fd1214, [%rd773];
	st.f64 	[%rd763+24], %fd1214;
	add.s32 	%r1237, %r1236, %r1229;
	mul.wide.u32 	%rd774, %r1237, 8;
	add.s64 	%rd775, %rd595, %rd774;
	ld.f64 	%fd1215, [%rd775];
	st.f64 	[%rd767+32], %fd1215;
	add.s32 	%r1238, %r1237, %r1229;
	mul.wide.s32 	%rd776, %r1238, 8;
	add.s64 	%rd777, %rd595, %rd776;
	ld.f64 	%fd1216, [%rd777];
	st.f64 	[%rd763+40], %fd1216;
	add.s32 	%r1239, %r1238, %r1229;
	mul.wide.u32 	%rd778, %r1239, 8;
	add.s64 	%rd779, %rd595, %rd778;
	ld.f64 	%fd1217, [%rd779];
	st.f64 	[%rd767+48], %fd1217;
	sub.s32 	%r1240, %r1230, %r1694;
	add.s32 	%r1694, %r1240, 4;
$L__BB2_360:
	setp.eq.s32 	%p305, %r375, 0;
	@%p305 bra 	$L__BB2_365;
	setp.eq.s32 	%p306, %r376, 0;
	@%p306 bra 	$L__BB2_363;
	cvt.u32.u64 	%r1241, %rd27;
	shl.b32 	%r1242, %r1694, 1;
	add.s32 	%r1243, %r1242, -1;
	mad.lo.s32 	%r1244, %r1243, %r1241, %r379;
	mul.wide.s32 	%rd780, %r1244, 8;
	add.s64 	%rd781, %rd595, %rd780;
	ld.f64 	%fd1218, [%rd781];
	mul.wide.s32 	%rd782, %r1242, 8;
	add.s64 	%rd783, %rd593, %rd782;
	st.f64 	[%rd783+-8], %fd1218;
	add.s32 	%r1245, %r1244, %r1241;
	mul.wide.u32 	%rd784, %r1245, 8;
	add.s64 	%rd785, %rd595, %rd784;
	ld.f64 	%fd1219, [%rd785];
	mul.wide.u32 	%rd786, %r1242, 8;
	add.s64 	%rd787, %rd593, %rd786;
	st.f64 	[%rd787], %fd1219;
	add.s32 	%r1246, %r1245, %r1241;
	mul.wide.s32 	%rd788, %r1246, 8;
	add.s64 	%rd789, %rd595, %rd788;
	ld.f64 	%fd1220, [%rd789];
	st.f64 	[%rd783+8], %fd1220;
	add.s32 	%r1247, %r1246, %r1241;
	mul.wide.u32 	%rd790, %r1247, 8;
	add.s64 	%rd791, %rd595, %rd790;
	ld.f64 	%fd1221, [%rd791];
	st.f64 	[%rd787+16], %fd1221;
	sub.s32 	%r1248, %r1242, %r1694;
	add.s32 	%r1694, %r1248, 2;
$L__BB2_363:
	setp.eq.s32 	%p307, %r378, 0;
	@%p307 bra 	$L__BB2_365;
	cvt.u32.u64 	%r1249, %rd27;
	shl.b32 	%r1250, %r1694, 1;
	add.s32 	%r1251, %r1250, -1;
	mad.lo.s32 	%r1252, %r1251, %r1249, %r379;
	mul.wide.s32 	%rd792, %r1252, 8;
	add.s64 	%rd793, %rd595, %rd792;
	ld.f64 	%fd1222, [%rd793];
	mul.wide.u32 	%rd794, %r1250, 8;
	add.s64 	%rd795, %rd593, %rd794;
	st.f64 	[%rd795+-8], %fd1222;
	add.s32 	%r1253, %r1252, %r1249;
	mul.wide.u32 	%rd796, %r1253, 8;
	add.s64 	%rd797, %rd595, %rd796;
	ld.f64 	%fd1223, [%rd797];
	st.f64 	[%rd795], %fd1223;
$L__BB2_365:
	setp.lt.s32 	%p308, %r331, 2;
	cvta.global.u64 	%rd799, %rd798;
	{ // callseq 140, 0
	.param .b64 param0;
	st.param.b64 	[param0], %rd799;
	.param .b64 param1;
	st.param.b64 	[param1], 0;
	.param .b32 retval0;
	call.uni (retval0), 
	vprintf, 
	(
	param0, 
	param1
	);
	ld.param.b32 	%r1254, [retval0];
	} // callseq 140
	@%p308 bra 	$L__BB2_372;
	mov.b32 	%r1697, 1;
	mov.u32 	%r1699, %r1697;
$L__BB2_367:
	setp.le.s32 	%p309, %r1699, %r1697;
	@%p309 bra 	$L__BB2_369;
	mul.wide.s32 	%rd800, %r1699, 8;
	add.s64 	%rd801, %rd593, %rd800;
	mul.wide.u32 	%rd802, %r1697, 8;
	add.s64 	%rd803, %rd593, %rd802;
	ld.f64 	%fd1224, [%rd803];
	ld.f64 	%fd1225, [%rd801];
	st.f64 	[%rd803], %fd1225;
	st.f64 	[%rd801], %fd1224;
	ld.f64 	%fd1226, [%rd803+8];
	ld.f64 	%fd1227, [%rd801+8];
	st.f64 	[%rd803+8], %fd1227;
	st.f64 	[%rd801+8], %fd1226;
$L__BB2_369:
	mov.u32 	%r1700, %r331;
$L__BB2_370:
	mov.u32 	%r389, %r1699;
	shr.u32 	%r391, %r1700, 1;
	setp.gt.u32 	%p310, %r1700, 3;
	setp.gt.s32 	%p311, %r389, %r391;
	and.pred  	%p312, %p310, %p311;
	sub.s32 	%r1699, %r389, %r391;
	mov.u32 	%r1700, %r391;
	@%p312 bra 	$L__BB2_370;
	add.s32 	%r1699, %r391, %r389;
	add.s32 	%r1697, %r1697, 2;
	setp.lt.s32 	%p313, %r1697, %r331;
	@%p313 bra 	$L__BB2_367;
$L__BB2_372:
	setp.lt.s32 	%p314, %r331, 3;
	@%p314 bra 	$L__BB2_389;
	mov.b32 	%r1701, 2;
	bra.uni 	$L__BB2_375;
$L__BB2_374:
	setp.le.s32 	%p327, %r331, %r1701;
	@%p327 bra 	$L__BB2_389;
$L__BB2_375:
	mov.u32 	%r395, %r1701;
	shl.b32 	%r1701, %r395, 1;
	neg.s32 	%r1258, %r395;
	cvt.rn.f64.s32 	%fd1228, %r1258;
	mov.f64 	%fd1229, 0d401921FB54442D1C;
	div.rn.f64 	%fd183, %fd1229, %fd1228;
	mul.f64 	%fd184, %fd183, 0d3FE0000000000000;
	abs.f64 	%fd185, %fd184;
	setp.neu.f64 	%p315, %fd185, 0d7FF0000000000000;
	@%p315 bra 	$L__BB2_377;
	mov.f64 	%fd1235, 0d0000000000000000;
	mul.rn.f64 	%fd1610, %fd184, %fd1235;
	mov.b32 	%r1702, 0;
	bra.uni 	$L__BB2_379;
$L__BB2_377:
	mul.f64 	%fd1230, %fd184, 0d3FE45F306DC9C883;
	cvt.rni.s32.f64 	%r1702, %fd1230;
	cvt.rn.f64.s32 	%fd1231, %r1702;
	fma.rn.f64 	%fd1232, %fd1231, 0dBFF921FB54442D18, %fd184;
	fma.rn.f64 	%fd1233, %fd1231, 0dBC91A62633145C00, %fd1232;
	fma.rn.f64 	%fd1610, %fd1231, 0dB97B839A252049C0, %fd1233;
	setp.ltu.f64 	%p316, %fd185, 0d41E0000000000000;
	@%p316 bra 	$L__BB2_379;
	{ // callseq 141, 0
	.param .b64 param0;
	st.param.f64 	[param0], %fd184;
	.param .align 16 .b8 retval0[16];
	call.uni (retval0), 
	__internal_trig_reduction_slowpathd, 
	(
	param0
	);
	ld.param.f64 	%fd1610, [retval0];
	ld.param.b32 	%r1702, [retval0+8];
	} // callseq 141
$L__BB2_379:
	shl.b32 	%r1261, %r1702, 6;
	cvt.u64.u32 	%rd804, %r1261;
	and.b64  	%rd805, %rd804, 64;
	add.s64 	%rd807, %rd806, %rd805;
	mul.rn.f64 	%fd1236, %fd1610, %fd1610;
	and.b32  	%r1262, %r1702, 1;
	setp.eq.b32 	%p317, %r1262, 1;
	selp.f64 	%fd1237, 0dBDA8FF8320FD8164, 0d3DE5DB65F9785EBA, %p317;
	ld.global.nc.v2.f64 	{%fd1238, %fd1239}, [%rd807];
	fma.rn.f64 	%fd1240, %fd1237, %fd1236, %fd1238;
	fma.rn.f64 	%fd1241, %fd1240, %fd1236, %fd1239;
	ld.global.nc.v2.f64 	{%fd1242, %fd1243}, [%rd807+16];
	fma.rn.f64 	%fd1244, %fd1241, %fd1236, %fd1242;
	fma.rn.f64 	%fd1245, %fd1244, %fd1236, %fd1243;
	ld.global.nc.v2.f64 	{%fd1246, %fd1247}, [%rd807+32];
	fma.rn.f64 	%fd1248, %fd1245, %fd1236, %fd1246;
	fma.rn.f64 	%fd1249, %fd1248, %fd1236, %fd1247;
	fma.rn.f64 	%fd1250, %fd1249, %fd1610, %fd1610;
	fma.rn.f64 	%fd1251, %fd1249, %fd1236, 0d3FF0000000000000;
	selp.f64 	%fd1252, %fd1251, %fd1250, %p317;
	and.b32  	%r1263, %r1702, 2;
	setp.eq.s32 	%p318, %r1263, 0;
	mov.f64 	%fd1253, 0d0000000000000000;
	sub.f64 	%fd1254, %fd1253, %fd1252;
	selp.f64 	%fd190, %fd1252, %fd1254, %p318;
	abs.f64 	%fd191, %fd183;
	setp.neu.f64 	%p319, %fd191, 0d7FF0000000000000;
	@%p319 bra 	$L__BB2_381;
	mov.f64 	%fd1260, 0d0000000000000000;
	mul.rn.f64 	%fd1611, %fd183, %fd1260;
	mov.b32 	%r1703, 0;
	bra.uni 	$L__BB2_383;
$L__BB2_381:
	mul.f64 	%fd1255, %fd183, 0d3FE45F306DC9C883;
	cvt.rni.s32.f64 	%r1703, %fd1255;
	cvt.rn.f64.s32 	%fd1256, %r1703;
	fma.rn.f64 	%fd1257, %fd1256, 0dBFF921FB54442D18, %fd183;
	fma.rn.f64 	%fd1258, %fd1256, 0dBC91A62633145C00, %fd1257;
	fma.rn.f64 	%fd1611, %fd1256, 0dB97B839A252049C0, %fd1258;
	setp.ltu.f64 	%p320, %fd191, 0d41E0000000000000;
	@%p320 bra 	$L__BB2_383;
	{ // callseq 142, 0
	.param .b64 param0;
	st.param.f64 	[param0], %fd183;
	.param .align 16 .b8 retval0[16];
	call.uni (retval0), 
	__internal_trig_reduction_slowpathd, 
	(
	param0
	);
	ld.param.f64 	%fd1611, [retval0];
	ld.param.b32 	%r1703, [retval0+8];
	} // callseq 142
$L__BB2_383:
	shl.b32 	%r1266, %r1703, 6;
	cvt.u64.u32 	%rd808, %r1266;
	and.b64  	%rd809, %rd808, 64;
	add.s64 	%rd811, %rd806, %rd809;
	mul.rn.f64 	%fd1261, %fd1611, %fd1611;
	and.b32  	%r1267, %r1703, 1;
	setp.eq.b32 	%p321, %r1267, 1;
	selp.f64 	%fd1262, 0dBDA8FF8320FD8164, 0d3DE5DB65F9785EBA, %p321;
	ld.global.nc.v2.f64 	{%fd1263, %fd1264}, [%rd811];
	fma.rn.f64 	%fd1265, %fd1262, %fd1261, %fd1263;
	fma.rn.f64 	%fd1266, %fd1265, %fd1261, %fd1264;
	ld.global.nc.v2.f64 	{%fd1267, %fd1268}, [%rd811+16];
	fma.rn.f64 	%fd1269, %fd1266, %fd1261, %fd1267;
	fma.rn.f64 	%fd1270, %fd1269, %fd1261, %fd1268;
	ld.global.nc.v2.f64 	{%fd1271, %fd1272}, [%rd811+32];
	fma.rn.f64 	%fd1273, %fd1270, %fd1261, %fd1271;
	fma.rn.f64 	%fd1274, %fd1273, %fd1261, %fd1272;
	fma.rn.f64 	%fd1275, %fd1274, %fd1611, %fd1611;
	fma.rn.f64 	%fd1276, %fd1274, %fd1261, 0d3FF0000000000000;
	selp.f64 	%fd1277, %fd1276, %fd1275, %p321;
	and.b32  	%r1268, %r1703, 2;
	setp.eq.s32 	%p322, %r1268, 0;
	mov.f64 	%fd1278, 0d0000000000000000;
	sub.f64 	%fd1279, %fd1278, %fd1277;
	selp.f64 	%fd196, %fd1277, %fd1279, %p322;
	setp.lt.s32 	%p323, %r395, 2;
	@%p323 bra 	$L__BB2_374;
	mul.f64 	%fd1282, %fd190, 0dC000000000000000;
	mul.f64 	%fd197, %fd190, %fd1282;
	mov.b32 	%r1704, 1;
	mov.f64 	%fd1613, 0d3FF0000000000000;
	mov.f64 	%fd1612, 0d0000000000000000;
$L__BB2_385:
	setp.gt.s32 	%p324, %r1704, %r331;
	@%p324 bra 	$L__BB2_388;
	mov.u32 	%r1705, %r1704;
$L__BB2_387:
	add.s32 	%r1270, %r1705, %r395;
	mul.wide.u32 	%rd812, %r1270, 8;
	add.s64 	%rd813, %rd593, %rd812;
	ld.f64 	%fd1283, [%rd813];
	mul.f64 	%fd1284, %fd1613, %fd1283;
	ld.f64 	%fd1285, [%rd813+8];
	mul.f64 	%fd1286, %fd1612, %fd1285;
	sub.f64 	%fd1287, %fd1284, %fd1286;
	mul.f64 	%fd1288, %fd1612, %fd1283;
	fma.rn.f64 	%fd1289, %fd1613, %fd1285, %fd1288;
	mul.wide.u32 	%rd814, %r1705, 8;
	add.s64 	%rd815, %rd593, %rd814;
	ld.f64 	%fd1290, [%rd815];
	sub.f64 	%fd1291, %fd1290, %fd1287;
	st.f64 	[%rd813], %fd1291;
	ld.f64 	%fd1292, [%rd815+8];
	sub.f64 	%fd1293, %fd1292, %fd1289;
	st.f64 	[%rd813+8], %fd1293;
	ld.f64 	%fd1294, [%rd815];
	add.f64 	%fd1295, %fd1287, %fd1294;
	st.f64 	[%rd815], %fd1295;
	add.f64 	%fd1296, %fd1289, %fd1292;
	st.f64 	[%rd815+8], %fd1296;
	add.s32 	%r1705, %r1270, %r395;
	setp.le.s32 	%p325, %r1705, %r331;
	@%p325 bra 	$L__BB2_387;
$L__BB2_388:
	mul.f64 	%fd1297, %fd197, %fd1613;
	mul.f64 	%fd1298, %fd196, %fd1612;
	sub.f64 	%fd1299, %fd1297, %fd1298;
	add.f64 	%fd200, %fd1613, %fd1299;
	mul.f64 	%fd1300, %fd197, %fd1612;
	fma.rn.f64 	%fd1301, %fd196, %fd1613, %fd1300;
	add.f64 	%fd1612, %fd1612, %fd1301;
	add.s32 	%r1704, %r1704, 2;
	setp.lt.s32 	%p326, %r1704, %r395;
	mov.f64 	%fd1613, %fd200;
	@%p326 bra 	$L__BB2_385;
	bra.uni 	$L__BB2_374;
$L__BB2_389:
	setp.lt.s32 	%p328, %r313, 1;
	mov.u64 	%rd816, $str$6;
	cvta.global.u64 	%rd817, %rd816;
	{ // callseq 143, 0
	.param .b64 param0;
	st.param.b64 	[param0], %rd817;
	.param .b64 param1;
	st.param.b64 	[param1], 0;
	.param .b32 retval0;
	call.uni (retval0), 
	vprintf, 
	(
	param0, 
	param1
	);
	ld.param.b32 	%r1271, [retval0];
	} // callseq 143
	@%p328 bra 	$L__BB2_401;
	setp.lt.u32 	%p329, %r313, 8;
	mov.b32 	%r1708, 1;
	@%p329 bra 	$L__BB2_393;
	mov.b32 	%r1706, 1;
$L__BB2_392:
	.pragma "nounroll";
	cvt.u32.u64 	%r1275, %rd27;
	shl.b32 	%r1276, %r1706, 1;
	mul.wide.u32 	%rd818, %r1276, 8;
	add.s64 	%rd819, %rd593, %rd818;
	ld.f64 	%fd1302, [%rd819+-8];
	mad.lo.s32 	%r1277, %r1706, %r1275, %r379;
	mul.wide.u32 	%rd820, %r1277, 8;
	add.s64 	%rd821, %rd571, %rd820;
	st.f64 	[%rd821], %fd1302;
	ld.f64 	%fd1303, [%rd819];
	add.s64 	%rd822, %rd572, %rd820;
	st.f64 	[%rd822], %fd1303;
	ld.f64 	%fd1304, [%rd819+8];
	add.s32 	%r1278, %r1277, %r1275;
	mul.wide.u32 	%rd823, %r1278, 8;
	add.s64 	%rd824, %rd571, %rd823;
	st.f64 	[%rd824], %fd1304;
	ld.f64 	%fd1305, [%rd819+16];
	add.s64 	%rd825, %rd572, %rd823;
	st.f64 	[%rd825], %fd1305;
	ld.f64 	%fd1306, [%rd819+24];
	add.s32 	%r1279, %r1278, %r1275;
	mul.wide.u32 	%rd826, %r1279, 8;
	add.s64 	%rd827, %rd571, %rd826;
	st.f64 	[%rd827], %fd1306;
	ld.f64 	%fd1307, [%rd819+32];
	add.s64 	%rd828, %rd572, %rd826;
	st.f64 	[%rd828], %fd1307;
	ld.f64 	%fd1308, [%rd819+40];
	add.s32 	%r1280, %r1279, %r1275;
	mul.wide.u32 	%rd829, %r1280, 8;
	add.s64 	%rd830, %rd571, %rd829;
	st.f64 	[%rd830], %fd1308;
	ld.f64 	%fd1309, [%rd819+48];
	add.s64 	%rd831, %rd572, %rd829;
	st.f64 	[%rd831], %fd1309;
	ld.f64 	%fd1310, [%rd819+56];
	add.s32 	%r1281, %r1280, %r1275;
	mul.wide.u32 	%rd832, %r1281, 8;
	add.s64 	%rd833, %rd571, %rd832;
	st.f64 	[%rd833], %fd1310;
	ld.f64 	%fd1311, [%rd819+64];
	add.s64 	%rd834, %rd572, %rd832;
	st.f64 	[%rd834], %fd1311;
	ld.f64 	%fd1312, [%rd819+72];
	add.s32 	%r1282, %r1281, %r1275;
	mul.wide.u32 	%rd835, %r1282, 8;
	add.s64 	%rd836, %rd571, %rd835;
	st.f64 	[%rd836], %fd1312;
	ld.f64 	%fd1313, [%rd819+80];
	add.s64 	%rd837, %rd572, %rd835;
	st.f64 	[%rd837], %fd1313;
	ld.f64 	%fd1314, [%rd819+88];
	add.s32 	%r1283, %r1282, %r1275;
	mul.wide.u32 	%rd838, %r1283, 8;
	add.s64 	%rd839, %rd571, %rd838;
	st.f64 	[%rd839], %fd1314;
	ld.f64 	%fd1315, [%rd819+96];
	add.s64 	%rd840, %rd572, %rd838;
	st.f64 	[%rd840], %fd1315;
	ld.f64 	%fd1316, [%rd819+104];
	add.s32 	%r1284, %r1283, %r1275;
	mul.wide.u32 	%rd841, %r1284, 8;
	add.s64 	%rd842, %rd571, %rd841;
	st.f64 	[%rd842], %fd1316;
	ld.f64 	%fd1317, [%rd819+112];
	add.s64 	%rd843, %rd572, %rd841;
	st.f64 	[%rd843], %fd1317;
	add.s32 	%r1708, %r1706, 8;
	add.s32 	%r1285, %r1706, 7;
	setp.ne.s32 	%p330, %r1285, %r377;
	mov.u32 	%r1706, %r1708;
	@%p330 bra 	$L__BB2_392;
$L__BB2_393:
	setp.eq.s32 	%p331, %r373, 0;
	@%p331 bra 	$L__BB2_401;
	setp.lt.u32 	%p332, %r374, 3;
	@%p332 bra 	$L__BB2_396;
	cvt.u32.u64 	%r1286, %rd27;
	shl.b32 	%r1287, %r1708, 1;
	mul.wide.u32 	%rd844, %r1287, 8;
	add.s64 	%rd845, %rd593, %rd844;
	ld.f64 	%fd1318, [%rd845+-8];
	mad.lo.s32 	%r1288, %r1708, %r1286, %r379;
	mul.wide.u32 	%rd846, %r1288, 8;
	add.s64 	%rd847, %rd571, %rd846;
	st.f64 	[%rd847], %fd1318;
	ld.f64 	%fd1319, [%rd845];
	add.s64 	%rd848, %rd572, %rd846;
	st.f64 	[%rd848], %fd1319;
	ld.f64 	%fd1320, [%rd845+8];
	add.s32 	%r1289, %r1288, %r1286;
	mul.wide.u32 	%rd849, %r1289, 8;
	add.s64 	%rd850, %rd571, %rd849;
	st.f64 	[%rd850], %fd1320;
	ld.f64 	%fd1321, [%rd845+16];
	add.s64 	%rd851, %rd572, %rd849;
	st.f64 	[%rd851], %fd1321;
	ld.f64 	%fd1322, [%rd845+24];
	add.s32 	%r1290, %r1289, %r1286;
	mul.wide.u32 	%rd852, %r1290, 8;
	add.s64 	%rd853, %rd571, %rd852;
	st.f64 	[%rd853], %fd1322;
	ld.f64 	%fd1323, [%rd845+32];
	add.s64 	%rd854, %rd572, %rd852;
	st.f64 	[%rd854], %fd1323;
	ld.f64 	%fd1324, [%rd845+40];
	add.s32 	%r1291, %r1290, %r1286;
	mul.wide.u32 	%rd855, %r1291, 8;
	add.s64 	%rd856, %rd571, %rd855;
	st.f64 	[%rd856], %fd1324;
	ld.f64 	%fd1325, [%rd845+48];
	add.s64 	%rd857, %rd572, %rd855;
	st.f64 	[%rd857], %fd1325;
	add.s32 	%r1708, %r1708, 4;
$L__BB2_396:
	setp.eq.s32 	%p333, %r375, 0;
	@%p333 bra 	$L__BB2_401;
	setp.eq.s32 	%p334, %r376, 0;
	@%p334 bra 	$L__BB2_399;
	cvt.u32.u64 	%r1292, %rd27;
	shl.b32 	%r1293, %r1708, 1;
	mul.wide.u32 	%rd858, %r1293, 8;
	add.s64 	%rd859, %rd593, %rd858;
	ld.f64 	%fd1326, [%rd859+-8];
	mad.lo.s32 	%r1294, %r1708, %r1292, %r379;
	mul.wide.u32 	%rd860, %r1294, 8;
	add.s64 	%rd861, %rd571, %rd860;
	st.f64 	[%rd861], %fd1326;
	ld.f64 	%fd1327, [%rd859];
	add.s64 	%rd862, %rd572, %rd860;
	st.f64 	[%rd862], %fd1327;
	ld.f64 	%fd1328, [%rd859+8];
	add.s32 	%r1295, %r1294, %r1292;
	mul.wide.u32 	%rd863, %r1295, 8;
	add.s64 	%rd864, %rd571, %rd863;
	st.f64 	[%rd864], %fd1328;
	ld.f64 	%fd1329, [%rd859+16];
	add.s64 	%rd865, %rd572, %rd863;
	st.f64 	[%rd865], %fd1329;
	add.s32 	%r1708, %r1708, 2;
$L__BB2_399:
	setp.eq.s32 	%p335, %r378, 0;
	@%p335 bra 	$L__BB2_401;
	cvt.u32.u64 	%r1296, %rd27;
	shl.b32 	%r1297, %r1708, 1;
	mul.wide.u32 	%rd866, %r1297, 8;
	add.s64 	%rd867, %rd593, %rd866;
	ld.f64 	%fd1330, [%rd867+-8];
	mad.lo.s32 	%r1298, %r1708, %r1296, %r379;
	mul.wide.u32 	%rd868, %r1298, 8;
	add.s64 	%rd869, %rd571, %rd868;
	st.f64 	[%rd869], %fd1330;
	ld.f64 	%fd1331, [%rd867];
	add.s64 	%rd870, %rd572, %rd868;
	st.f64 	[%rd870], %fd1331;
$L__BB2_401:
	add.s32 	%r1692, %r379, 1;
	setp.ne.s32 	%p336, %r379, %r314;
	@%p336 bra 	$L__BB2_353;
$L__BB2_402:
	{ // callseq 144, 0
	.param .b64 param0;
	st.param.b64 	[param0], %rd591;
	call.uni 
	free, 
	(
	param0
	);
	} // callseq 144
	{ // callseq 145, 0
	.param .b64 param0;
	st.param.b64 	[param0], %rd593;
	call.uni 
	free, 
	(
	param0
	);
	} // callseq 145
	{ // callseq 146, 0
	.param .b64 param0;
	st.param.b64 	[param0], %rd595;
	call.uni 
	free, 
	(
	param0
	);
	} // callseq 146
	mul.lo.s32 	%r415, %r314, %r313;
	ld.global.u32 	%r1715, [%rd2+8];
	setp.lt.s32 	%p337, %r1715, 1;
	@%p337 bra 	$L__BB2_409;
	cvt.rn.f64.s32 	%fd202, %r415;
	ld.global.u32 	%r1716, [%rd2+12];
	mov.b32 	%r1712, 1;
$L__BB2_404:
	setp.lt.s32 	%p338, %r1716, 1;
	@%p338 bra 	$L__BB2_408;
	add.s32 	%r421, %r1712, -1;
	mov.b32 	%r1714, 1;
$L__BB2_406:
	mad.lo.s32 	%r1301, %r1712, %r1716, %r1712;
	add.s32 	%r1302, %r1301, %r1714;
	mul.wide.s32 	%rd871, %r1302, 8;
	add.s64 	%rd872, %rd571, %rd871;
	ld.f64 	%fd1332, [%rd872];
	div.rn.f64 	%fd1333, %fd1332, %fd202;
	ld.global.u64 	%rd873, [%rd4];
	mul.lo.s32 	%r1303, %r1716, %r421;
	cvt.s64.s32 	%rd874, %r1303;
	cvt.u64.u32 	%rd875, %r1714;
	add.s64 	%rd876, %rd874, %rd875;
	shl.b64 	%rd877, %rd876, 3;
	add.s64 	%rd878, %rd873, %rd877;
	st.f64 	[%rd878+-8], %fd1333;
	ld.global.u32 	%r1304, [%rd2+12];
	mad.lo.s32 	%r1305, %r1712, %r1304, %r1712;
	add.s32 	%r1306, %r1305, %r1714;
	mul.wide.s32 	%rd879, %r1306, 8;
	add.s64 	%rd880, %rd572, %rd879;
	ld.f64 	%fd1334, [%rd880];
	div.rn.f64 	%fd1335, %fd1334, %fd202;
	ld.global.u64 	%rd881, [%rd3];
	mul.lo.s32 	%r1307, %r1304, %r421;
	cvt.s64.s32 	%rd882, %r1307;
	add.s64 	%rd883, %rd882, %rd875;
	shl.b64 	%rd884, %rd883, 3;
	add.s64 	%rd885, %rd881, %rd884;
	st.f64 	[%rd885+-8], %fd1335;
	add.s32 	%r424, %r1714, 1;
	ld.global.u32 	%r1716, [%rd2+12];
	setp.lt.s32 	%p339, %r1714, %r1716;
	mov.u32 	%r1714, %r424;
	@%p339 bra 	$L__BB2_406;
	ld.global.u32 	%r1715, [%rd2+8];
$L__BB2_408:
	add.s32 	%r429, %r1712, 1;
	setp.lt.s32 	%p340, %r1712, %r1715;
	mov.u32 	%r1712, %r429;
	@%p340 bra 	$L__BB2_404;
$L__BB2_409:
	ld.param.u32 	%r1534, [_Z1fP16CudaMatrixStructS0_ddiiiS0_S0_iS0_S0_S0_S0_S0_PdS0_S0_S0_S0_iiS0_S0__param_20];
	ld.param.u64 	%rd1317, [_Z1fP16CudaMatrixStructS0_ddiiiS0_S0_iS0_S0_S0_S0_S0_PdS0_S0_S0_S0_iiS0_S0__param_14];
	cvta.to.global.u64 	%rd36, %rd1317;
	{ // callseq 147, 0
	.param .b64 param0;
	st.param.b64 	[param0], %rd569;
	call.uni 
	free, 
	(
	param0
	);
	} // callseq 147
	{ // callseq 148, 0
	.param .b64 param0;
	st.param.b64 	[param0], %rd570;
	call.uni 
	free, 
	(
	param0
	);
	} // callseq 148
	{ // callseq 149, 0
	.param .b64 param0;
	st.param.b64 	[param0], %rd571;
	call.uni 
	free, 
	(
	param0
	);
	} // callseq 149
	{ // callseq 150, 0
	.param .b64 param0;
	st.param.b64 	[param0], %rd572;
	call.uni 
	free, 
	(
	param0
	);
	} // callseq 150
	setp.lt.s32 	%p341, %r1534, 1;
	mov.f64 	%fd1620, 0d0000000000000000;
	@%p341 bra 	$L__BB2_448;
	setp.lt.s32 	%p342, %r526, 1;
	and.b32  	%r430, %r7, 2146435072;
	setp.eq.s32 	%p343, %r430, 1062207488;
	setp.lt.s32 	%p344, %r7, 0;
	selp.b32 	%r431, 0, 2146435072, %p344;
	and.b32  	%r1308, %r7, 2147483647;
	setp.ne.s32 	%p345, %r1308, 1071644672;
	and.pred  	%p9, %p343, %p345;
	or.b32  	%r432, %r431, -2147483648;
	@%p342 bra 	$L__BB2_448;
	and.b32  	%r433, %r526, 1;
	and.b32  	%r434, %r526, 2147483646;
	mov.f64 	%fd1620, 0d0000000000000000;
	mov.b32 	%r1717, 0;
$L__BB2_412:
	setp.eq.s32 	%p346, %r526, 1;
	mul.lo.s32 	%r436, %r1717, %r526;
	mov.b32 	%r1719, 0;
	@%p346 bra 	$L__BB2_435;
	mov.b32 	%r1718, 0;
$L__BB2_414:
	setp.lt.s32 	%p347, %r7, 0;
	setp.eq.s32 	%p348, %r430, 1062207488;
	ld.global.u64 	%rd886, [%rd2];
	add.s32 	%r438, %r1718, %r436;
	mul.wide.u32 	%rd887, %r438, 8;
	add.s64 	%rd888, %rd886, %rd887;
	ld.f64 	%fd205, [%rd888];
	{
	.reg .b32 %temp; 
	mov.b64 	{%temp, %r439}, %fd205;
	}
	abs.f64 	%fd206, %fd205;
	{ // callseq 151, 0
	.param .b64 param0;
	st.param.f64 	[param0], %fd206;
	.param .b64 param1;
	st.param.f64 	[param1], 0d4000000000000000;
	.param .b64 retval0;
	call.uni (retval0), 
	__internal_accurate_pow, 
	(
	param0, 
	param1
	);
	ld.param.f64 	%fd1340, [retval0];
	} // callseq 151
	setp.lt.s32 	%p349, %r439, 0;
	neg.f64 	%fd1342, %fd1340;
	selp.f64 	%fd1343, %fd1342, %fd1340, %p348;
	selp.f64 	%fd1344, %fd1343, %fd1340, %p349;
	setp.eq.f64 	%p350, %fd205, 0d0000000000000000;
	selp.b32 	%r1312, %r439, 0, %p348;
	or.b32  	%r1313, %r1312, 2146435072;
	selp.b32 	%r1314, %r1313, %r1312, %p347;
	mov.b32 	%r1315, 0;
	mov.b64 	%fd1345, {%r1315, %r1314};
	selp.f64 	%fd1616, %fd1345, %fd1344, %p350;
	add.f64 	%fd1346, %fd205, 0d4000000000000000;
	{
	.reg .b32 %temp; 
	mov.b64 	{%temp, %r1316}, %fd1346;
	}
	and.b32  	%r1317, %r1316, 2146435072;
	setp.ne.s32 	%p351, %r1317, 2146435072;
	@%p351 bra 	$L__BB2_419;
	setp.nan.f64 	%p352, %fd205, %fd205;
	@%p352 bra 	$L__BB2_418;
	setp.neu.f64 	%p353, %fd206, 0d7FF0000000000000;
	@%p353 bra 	$L__BB2_419;
	setp.lt.s32 	%p354, %r439, 0;
	selp.b32 	%r1318, %r432, %r431, %p9;
	selp.b32 	%r1319, %r1318, %r431, %p354;
	mov.b32 	%r1320, 0;
	mov.b64 	%fd1616, {%r1320, %r1319};
	bra.uni 	$L__BB2_419;
$L__BB2_418:
	mov.f64 	%fd1347, 0d4000000000000000;
	add.rn.f64 	%fd1616, %fd205, %fd1347;
$L__BB2_419:
	setp.lt.s32 	%p355, %r7, 0;
	setp.eq.s32 	%p356, %r430, 1062207488;
	setp.eq.f64 	%p357, %fd205, 0d3FF0000000000000;
	selp.f64 	%fd211, 0d3FF0000000000000, %fd1616, %p357;
	ld.global.u64 	%rd889, [%rd1];
	add.s64 	%rd891, %rd889, %rd887;
	ld.f64 	%fd212, [%rd891];
	{
	.reg .b32 %temp; 
	mov.b64 	{%temp, %r440}, %fd212;
	}
	abs.f64 	%fd213, %fd212;
	{ // callseq 152, 0
	.param .b64 param0;
	st.param.f64 	[param0], %fd213;
	.param .b64 param1;
	st.param.f64 	[param1], 0d4000000000000000;
	.param .b64 retval0;
	call.uni (retval0), 
	__internal_accurate_pow, 
	(
	param0, 
	param1
	);
	ld.param.f64 	%fd1348, [retval0];
	} // callseq 152
	setp.lt.s32 	%p358, %r440, 0;
	neg.f64 	%fd1350, %fd1348;
	selp.f64 	%fd1351, %fd1350, %fd1348, %p356;
	selp.f64 	%fd1352, %fd1351, %fd1348, %p358;
	setp.eq.f64 	%p359, %fd212, 0d0000000000000000;
	selp.b32 	%r1321, %r440, 0, %p356;
	or.b32  	%r1322, %r1321, 2146435072;
	selp.b32 	%r1323, %r1322, %r1321, %p355;
	mov.b32 	%r1324, 0;
	mov.b64 	%fd1353, {%r1324, %r1323};
	selp.f64 	%fd1617, %fd1353, %fd1352, %p359;
	add.f64 	%fd1354, %fd212, 0d4000000000000000;
	{
	.reg .b32 %temp; 
	mov.b64 	{%temp, %r1325}, %fd1354;
	}
	and.b32  	%r1326, %r1325, 2146435072;
	setp.ne.s32 	%p360, %r1326, 2146435072;
	@%p360 bra 	$L__BB2_424;
	setp.nan.f64 	%p361, %fd212, %fd212;
	@%p361 bra 	$L__BB2_423;
	setp.neu.f64 	%p362, %fd213, 0d7FF0000000000000;
	@%p362 bra 	$L__BB2_424;
	setp.lt.s32 	%p363, %r440, 0;
	selp.b32 	%r1327, %r432, %r431, %p9;
	selp.b32 	%r1328, %r1327, %r431, %p363;
	mov.b32 	%r1329, 0;
	mov.b64 	%fd1617, {%r1329, %r1328};
	bra.uni 	$L__BB2_424;
$L__BB2_423:
	mov.f64 	%fd1355, 0d4000000000000000;
	add.rn.f64 	%fd1617, %fd212, %fd1355;
$L__BB2_424:
	setp.lt.s32 	%p364, %r7, 0;
	setp.eq.s32 	%p365, %r430, 1062207488;
	setp.eq.f64 	%p366, %fd212, 0d3FF0000000000000;
	selp.f64 	%fd1356, 0d3FF0000000000000, %fd1617, %p366;
	add.f64 	%fd1357, %fd211, %fd1356;
	sqrt.rn.f64 	%fd1358, %fd1357;
	ld.global.u64 	%rd892, [%rd36];
	add.s64 	%rd894, %rd892, %rd887;
	st.f64 	[%rd894], %fd1358;
	ld.global.u64 	%rd895, [%rd36];
	add.s64 	%rd37, %rd895, %rd887;
	ld.f64 	%fd1359, [%rd37];
	add.f64 	%fd218, %fd1620, %fd1359;
	ld.global.u64 	%rd896, [%rd2];
	add.s64 	%rd897, %rd896, %rd887;
	ld.f64 	%fd219, [%rd897+8];
	{
	.reg .b32 %temp; 
	mov.b64 	{%temp, %r441}, %fd219;
	}
	abs.f64 	%fd220, %fd219;
	{ // callseq 153, 0
	.param .b64 param0;
	st.param.f64 	[param0], %fd220;
	.param .b64 param1;
	st.param.f64 	[param1], 0d4000000000000000;
	.param .b64 retval0;
	call.uni (retval0), 
	__internal_accurate_pow, 
	(
	param0, 
	param1
	);
	ld.param.f64 	%fd1360, [retval0];
	} // callseq 153
	setp.lt.s32 	%p367, %r441, 0;
	neg.f64 	%fd1362, %fd1360;
	selp.f64 	%fd1363, %fd1362, %fd1360, %p365;
	selp.f64 	%fd1364, %fd1363, %fd1360, %p367;
	setp.eq.f64 	%p368, %fd219, 0d0000000000000000;
	selp.b32 	%r1330, %r441, 0, %p365;
	or.b32  	%r1331, %r1330, 2146435072;
	selp.b32 	%r1332, %r1331, %r1330, %p364;
	mov.b32 	%r1333, 0;
	mov.b64 	%fd1365, {%r1333, %r1332};
	selp.f64 	%fd1618, %fd1365, %fd1364, %p368;
	add.f64 	%fd1366, %fd219, 0d4000000000000000;
	{
	.reg .b32 %temp; 
	mov.b64 	{%temp, %r1334}, %fd1366;
	}
	and.b32  	%r1335, %r1334, 2146435072;
	setp.ne.s32 	%p369, %r1335, 2146435072;
	@%p369 bra 	$L__BB2_429;
	setp.nan.f64 	%p370, %fd219, %fd219;
	@%p370 bra 	$L__BB2_428;
	setp.neu.f64 	%p371, %fd220, 0d7FF0000000000000;
	@%p371 bra 	$L__BB2_429;
	setp.lt.s32 	%p372, %r441, 0;
	selp.b32 	%r1336, %r432, %r431, %p9;
	selp.b32 	%r1337, %r1336, %r431, %p372;
	mov.b32 	%r1338, 0;
	mov.b64 	%fd1618, {%r1338, %r1337};
	bra.uni 	$L__BB2_429;
$L__BB2_428:
	mov.f64 	%fd1367, 0d4000000000000000;
	add.rn.f64 	%fd1618, %fd219, %fd1367;
$L__BB2_429:
	setp.lt.s32 	%p373, %r7, 0;
	setp.eq.s32 	%p374, %r430, 1062207488;
	setp.eq.f64 	%p375, %fd219, 0d3FF0000000000000;
	selp.f64 	%fd225, 0d3FF0000000000000, %fd1618, %p375;
	ld.global.u64 	%rd898, [%rd1];
	add.s64 	%rd900, %rd898, %rd887;
	ld.f64 	%fd226, [%rd900+8];
	{
	.reg .b32 %temp; 
	mov.b64 	{%temp, %r442}, %fd226;
	}
	abs.f64 	%fd227, %fd226;
	{ // callseq 154, 0
	.param .b64 param0;
	st.param.f64 	[param0], %fd227;
	.param .b64 param1;
	st.param.f64 	[param1], 0d4000000000000000;
	.param .b64 retval0;
	call.uni (retval0), 
	__internal_accurate_pow, 
	(
	param0, 
	param1
	);
	ld.param.f64 	%fd1368, [retval0];
	} // callseq 154
	setp.lt.s32 	%p376, %r442, 0;
	neg.f64 	%fd1370, %fd1368;
	selp.f64 	%fd1371, %fd1370, %fd1368, %p374;
	selp.f64 	%fd1372, %fd1371, %fd1368, %p376;
	setp.eq.f64 	%p377, %fd226, 0d0000000000000000;
	selp.b32 	%r1339, %r442, 0, %p374;
	or.b32  	%r1340, %r1339, 2146435072;
	selp.b32 	%r1341, %r1340, %r1339, %p373;
	mov.b32 	%r1342, 0;
	mov.b64 	%fd1373, {%r1342, %r1341};
	selp.f64 	%fd1619, %fd1373, %fd1372, %p377;
	add.f64 	%fd1374, %fd226, 0d4000000000000000;
	{
	.reg .b32 %temp; 
	mov.b64 	{%temp, %r1343}, %fd1374;
	}
	and.b32  	%r1344, %r1343, 2146435072;
	setp.ne.s32 	%p378, %r1344, 2146435072;
	@%p378 bra 	$L__BB2_434;
	setp.nan.f64 	%p379, %fd226, %fd226;
	@%p379 bra 	$L__BB2_433;
	setp.neu.f64 	%p380, %fd227, 0d7FF0000000000000;
	@%p380 bra 	$L__BB2_434;
	setp.lt.s32 	%p381, %r442, 0;
	selp.b32 	%r1345, %r432, %r431, %p9;
	selp.b32 	%r1346, %r1345, %r431, %p381;
	mov.b32 	%r1347, 0;
	mov.b64 	%fd1619, {%r1347, %r1346};
	bra.uni 	$L__BB2_434;
$L__BB2_433:
	mov.f64 	%fd1375, 0d4000000000000000;
	add.rn.f64 	%fd1619, %fd226, %fd1375;
$L__BB2_434:
	setp.eq.f64 	%p382, %fd226, 0d3FF0000000000000;
	selp.f64 	%fd1376, 0d3FF0000000000000, %fd1619, %p382;
	add.f64 	%fd1377, %fd225, %fd1376;
	sqrt.rn.f64 	%fd1378, %fd1377;
	st.f64 	[%rd37+8], %fd1378;
	ld.global.u64 	%rd901, [%rd36];
	add.s64 	%rd903, %rd901, %rd887;
	ld.f64 	%fd1379, [%rd903+8];
	add.f64 	%fd1620, %fd218, %fd1379;
	add.s32 	%r1718, %r1718, 2;
	setp.eq.s32 	%p383, %r1718, %r434;
	mov.u32 	%r1719, %r434;
	@%p383 bra 	$L__BB2_435;
	bra.uni 	$L__BB2_414;
$L__BB2_435:
	setp.eq.s32 	%p384, %r433, 0;
	@%p384 bra 	$L__BB2_447;
	setp.lt.s32 	%p385, %r7, 0;
	setp.eq.s32 	%p386, %r430, 1062207488;
	ld.global.u64 	%rd904, [%rd2];
	add.s32 	%r445, %r1719, %r436;
	mul.wide.u32 	%rd905, %r445, 8;
	add.s64 	%rd906, %rd904, %rd905;
	ld.f64 	%fd235, [%rd906];
	{
	.reg .b32 %temp; 
	mov.b64 	{%temp, %r446}, %fd235;
	}
	abs.f64 	%fd236, %fd235;
	{ // callseq 155, 0
	.param .b64 param0;
	st.param.f64 	[param0], %fd236;
	.param .b64 param1;
	st.param.f64 	[param1], 0d4000000000000000;
	.param .b64 retval0;
	call.uni (retval0), 
	__internal_accurate_pow, 
	(
	param0, 
	param1
	);
	ld.param.f64 	%fd1380, [retval0];
	} // callseq 155
	setp.lt.s32 	%p387, %r446, 0;
	neg.f64 	%fd1382, %fd1380;
	selp.f64 	%fd1383, %fd1382, %fd1380, %p386;
	selp.f64 	%fd1384, %fd1383, %fd1380, %p387;
	setp.eq.f64 	%p388, %fd235, 0d0000000000000000;
	selp.b32 	%r1348, %r446, 0, %p386;
	or.b32  	%r1349, %r1348, 2146435072;
	selp.b32 	%r1350, %r1349, %r1348, %p385;
	mov.b32 	%r1351, 0;
	mov.b64 	%fd1385, {%r1351, %r1350};
	selp.f64 	%fd1622, %fd1385, %fd1384, %p388;
	add.f64 	%fd1386, %fd235, 0d4000000000000000;
	{
	.reg .b32 %temp; 
	mov.b64 	{%temp, %r1352}, %fd1386;
	}
	and.b32  	%r1353, %r1352, 2146435072;
	setp.ne.s32 	%p389, %r1353, 2146435072;
	@%p389 bra 	$L__BB2_441;
	setp.nan.f64 	%p390, %fd235, %fd235;
	@%p390 bra 	$L__BB2_440;
	setp.neu.f64 	%p391, %fd236, 0d7FF0000000000000;
	@%p391 bra 	$L__BB2_441;
	setp.lt.s32 	%p392, %r446, 0;
	selp.b32 	%r1354, %r432, %r431, %p9;
	selp.b32 	%r1355, %r1354, %r431, %p392;
	mov.b32 	%r1356, 0;
	mov.b64 	%fd1622, {%r1356, %r1355};
	bra.uni 	$L__BB2_441;
$L__BB2_440:
	mov.f64 	%fd1387, 0d4000000000000000;
	add.rn.f64 	%fd1622, %fd235, %fd1387;
$L__BB2_441:
	setp.lt.s32 	%p393, %r7, 0;
	setp.eq.s32 	%p394, %r430, 1062207488;
	setp.eq.f64 	%p395, %fd235, 0d3FF0000000000000;
	selp.f64 	%fd241, 0d3FF0000000000000, %fd1622, %p395;
	ld.global.u64 	%rd907, [%rd1];
	add.s64 	%rd909, %rd907, %rd905;
	ld.f64 	%fd242, [%rd909];
	{
	.reg .b32 %temp; 
	mov.b64 	{%temp, %r447}, %fd242;
	}
	abs.f64 	%fd243, %fd242;
	{ // callseq 156, 0
	.param .b64 param0;
	st.param.f64 	[param0], %fd243;
	.param .b64 param1;
	st.param.f64 	[param1], 0d4000000000000000;
	.param .b64 retval0;
	call.uni (retval0), 
	__internal_accurate_pow, 
	(
	param0, 
	param1
	);
	ld.param.f64 	%fd1388, [retval0];
	} // callseq 156
	setp.lt.s32 	%p396, %r447, 0;
	neg.f64 	%fd1390, %fd1388;
	selp.f64 	%fd1391, %fd1390, %fd1388, %p394;
	selp.f64 	%fd1392, %fd1391, %fd1388, %p396;
	setp.eq.f64 	%p397, %fd242, 0d0000000000000000;
	selp.b32 	%r1357, %r447, 0, %p394;
	or.b32  	%r1358, %r1357, 2146435072;
	selp.b32 	%r1359, %r1358, %r1357, %p393;
	mov.b32 	%r1360, 0;
	mov.b64 	%fd1393, {%r1360, %r1359};
	selp.f64 	%fd1623, %fd1393, %fd1392, %p397;
	add.f64 	%fd1394, %fd242, 0d4000000000000000;
	{
	.reg .b32 %temp; 
	mov.b64 	{%temp, %r1361}, %fd1394;
	}
	and.b32  	%r1362, %r1361, 2146435072;
	setp.ne.s32 	%p398, %r1362, 2146435072;
	@%p398 bra 	$L__BB2_446;
	setp.nan.f64 	%p399, %fd242, %fd242;
	@%p399 bra 	$L__BB2_445;
	setp.neu.f64 	%p400, %fd243, 0d7FF0000000000000;
	@%p400 bra 	$L__BB2_446;
	setp.lt.s32 	%p401, %r447, 0;
	selp.b32 	%r1363, %r432, %r431, %p9;
	selp.b32 	%r1364, %r1363, %r431, %p401;
	mov.b32 	%r1365, 0;
	mov.b64 	%fd1623, {%r1365, %r1364};
	bra.uni 	$L__BB2_446;
$L__BB2_445:
	mov.f64 	%fd1395, 0d4000000000000000;
	add.rn.f64 	%fd1623, %fd242, %fd1395;
$L__BB2_446:
	setp.eq.f64 	%p402, %fd242, 0d3FF0000000000000;
	selp.f64 	%fd1396, 0d3FF0000000000000, %fd1623, %p402;
	add.f64 	%fd1397, %fd241, %fd1396;
	sqrt.rn.f64 	%fd1398, %fd1397;
	ld.global.u64 	%rd910, [%rd36];
	add.s64 	%rd912, %rd910, %rd905;
	st.f64 	[%rd912], %fd1398;
	ld.global.u64 	%rd913, [%rd36];
	add.s64 	%rd914, %rd913, %rd905;
	ld.f64 	%fd1399, [%rd914];
	add.f64 	%fd1620, %fd1620, %fd1399;
$L__BB2_447:
	ld.param.u32 	%r1535, [_Z1fP16CudaMatrixStructS0_ddiiiS0_S0_iS0_S0_S0_S0_S0_PdS0_S0_S0_S0_iiS0_S0__param_20];
	add.s32 	%r1717, %r1717, 1;
	setp.ne.s32 	%p403, %r1717, %r1535;
	@%p403 bra 	$L__BB2_412;
$L__BB2_448:
	ld.param.u32 	%r1536, [_Z1fP16CudaMatrixStructS0_ddiiiS0_S0_iS0_S0_S0_S0_S0_PdS0_S0_S0_S0_iiS0_S0__param_20];
	ld.param.u64 	%rd1318, [_Z1fP16CudaMatrixStructS0_ddiiiS0_S0_iS0_S0_S0_S0_S0_PdS0_S0_S0_S0_iiS0_S0__param_15];
	ld.param.u32 	%r1526, [_Z1fP16CudaMatrixStructS0_ddiiiS0_S0_iS0_S0_S0_S0_S0_PdS0_S0_S0_S0_iiS0_S0__param_5];
	mul.lo.s32 	%r1366, %r526, %r1536;
	cvt.rn.f64.s32 	%fd251, %r1366;
	div.rn.f64 	%fd252, %fd1620, %fd251;
	cvt.rn.f32.f64 	%f3, %fd252;
	cvt.f64.f32 	%fd1401, %f3;
	mad.lo.s32 	%r1367, %r1526, %r1, %r2;
	cvta.to.global.u64 	%rd915, %rd1318;
	mul.wide.s32 	%rd916, %r1367, 8;
	add.s64 	%rd38, %rd915, %rd916;
	st.global.f64 	[%rd38], %fd1401;
	mov.f64 	%fd1634, 0d0000000000000000;
	min.s32 	%r1368, %r1536, %r526;
	setp.lt.s32 	%p404, %r1368, 1;
	@%p404 bra 	$L__BB2_464;
	and.b32  	%r449, %r526, 15;
	add.s32 	%r450, %r449, -1;
	and.b32  	%r451, %r526, 7;
	add.s32 	%r452, %r451, -1;
	ld.global.u64 	%rd39, [%rd36];
	and.b32  	%r453, %r526, 2147483632;
	and.b32  	%r454, %r526, 3;
	mov.f64 	%fd1634, 0d0000000000000000;
	mov.b32 	%r1720, 0;
$L__BB2_450:
	setp.lt.u32 	%p405, %r526, 16;
	mul.lo.s32 	%r456, %r1720, %r526;
	mov.b32 	%r1723, 0;
	@%p405 bra 	$L__BB2_453;
	mov.b32 	%r1721, 0;
$L__BB2_452:
	.pragma "nounroll";
	add.s32 	%r1372, %r1721, %r456;
	mul.wide.u32 	%rd917, %r1372, 8;
	add.s64 	%rd918, %rd39, %rd917;
	ld.f64 	%fd1404, [%rd918];
	sub.f64 	%fd1405, %fd1404, %fd252;
	fma.rn.f64 	%fd1406, %fd1405, %fd1405, %fd1634;
	ld.f64 	%fd1407, [%rd918+8];
	sub.f64 	%fd1408, %fd1407, %fd252;
	fma.rn.f64 	%fd1409, %fd1408, %fd1408, %fd1406;
	ld.f64 	%fd1410, [%rd918+16];
	sub.f64 	%fd1411, %fd1410, %fd252;
	fma.rn.f64 	%fd1412, %fd1411, %fd1411, %fd1409;
	ld.f64 	%fd1413, [%rd918+24];
	sub.f64 	%fd1414, %fd1413, %fd252;
	fma.rn.f64 	%fd1415, %fd1414, %fd1414, %fd1412;
	ld.f64 	%fd1416, [%rd918+32];
	sub.f64 	%fd1417, %fd1416, %fd252;
	fma.rn.f64 	%fd1418, %fd1417, %fd1417, %fd1415;
	ld.f64 	%fd1419, [%rd918+40];
	sub.f64 	%fd1420, %fd1419, %fd252;
	fma.rn.f64 	%fd1421, %fd1420, %fd1420, %fd1418;
	ld.f64 	%fd1422, [%rd918+48];
	sub.f64 	%fd1423, %fd1422, %fd252;
	fma.rn.f64 	%fd1424, %fd1423, %fd1423, %fd1421;
	ld.f64 	%fd1425, [%rd918+56];
	sub.f64 	%fd1426, %fd1425, %fd252;
	fma.rn.f64 	%fd1427, %fd1426, %fd1426, %fd1424;
	ld.f64 	%fd1428, [%rd918+64];
	sub.f64 	%fd1429, %fd1428, %fd252;
	fma.rn.f64 	%fd1430, %fd1429, %fd1429, %fd1427;
	ld.f64 	%fd1431, [%rd918+72];
	sub.f64 	%fd1432, %fd1431, %fd252;
	fma.rn.f64 	%fd1433, %fd1432, %fd1432, %fd1430;
	ld.f64 	%fd1434, [%rd918+80];
	sub.f64 	%fd1435, %fd1434, %fd252;
	fma.rn.f64 	%fd1436, %fd1435, %fd1435, %fd1433;
	ld.f64 	%fd1437, [%rd918+88];
	sub.f64 	%fd1438, %fd1437, %fd252;
	fma.rn.f64 	%fd1439, %fd1438, %fd1438, %fd1436;
	ld.f64 	%fd1440, [%rd918+96];
	sub.f64 	%fd1441, %fd1440, %fd252;
	fma.rn.f64 	%fd1442, %fd1441, %fd1441, %fd1439;
	ld.f64 	%fd1443, [%rd918+104];
	sub.f64 	%fd1444, %fd1443, %fd252;
	fma.rn.f64 	%fd1445, %fd1444, %fd1444, %fd1442;
	ld.f64 	%fd1446, [%rd918+112];
	sub.f64 	%fd1447, %fd1446, %fd252;
	fma.rn.f64 	%fd1448, %fd1447, %fd1447, %fd1445;
	ld.f64 	%fd1449, [%rd918+120];
	sub.f64 	%fd1450, %fd1449, %fd252;
	fma.rn.f64 	%fd1634, %fd1450, %fd1450, %fd1448;
	add.s32 	%r1721, %r1721, 16;
	setp.eq.s32 	%p406, %r1721, %r453;
	mov.u32 	%r1723, %r453;
	@%p406 bra 	$L__BB2_453;
	bra.uni 	$L__BB2_452;
$L__BB2_453:
	setp.eq.s32 	%p407, %r449, 0;
	@%p407 bra 	$L__BB2_463;
	setp.lt.u32 	%p408, %r450, 7;
	@%p408 bra 	$L__BB2_456;
	add.s32 	%r1373, %r1723, %r456;
	mul.wide.u32 	%rd919, %r1373, 8;
	add.s64 	%rd920, %rd39, %rd919;
	ld.f64 	%fd1452, [%rd920];
	sub.f64 	%fd1453, %fd1452, %fd252;
	fma.rn.f64 	%fd1454, %fd1453, %fd1453, %fd1634;
	cvt.u64.u32 	%rd921, %r456;
	cvt.u64.u32 	%rd922, %r1723;
	add.s64 	%rd923, %rd922, %rd921;
	shl.b64 	%rd924, %rd923, 3;
	add.s64 	%rd925, %rd39, %rd924;
	ld.f64 	%fd1455, [%rd925+8];
	sub.f64 	%fd1456, %fd1455, %fd252;
	fma.rn.f64 	%fd1457, %fd1456, %fd1456, %fd1454;
	ld.f64 	%fd1458, [%rd925+16];
	sub.f64 	%fd1459, %fd1458, %fd252;
	fma.rn.f64 	%fd1460, %fd1459, %fd1459, %fd1457;
	ld.f64 	%fd1461, [%rd925+24];
	sub.f64 	%fd1462, %fd1461, %fd252;
	fma.rn.f64 	%fd1463, %fd1462, %fd1462, %fd1460;
	ld.f64 	%fd1464, [%rd925+32];
	sub.f64 	%fd1465, %fd1464, %fd252;
	fma.rn.f64 	%fd1466, %fd1465, %fd1465, %fd1463;
	ld.f64 	%fd1467, [%rd925+40];
	sub.f64 	%fd1468, %fd1467, %fd252;
	fma.rn.f64 	%fd1469, %fd1468, %fd1468, %fd1466;
	ld.f64 	%fd1470, [%rd925+48];
	sub.f64 	%fd1471, %fd1470, %fd252;
	fma.rn.f64 	%fd1472, %fd1471, %fd1471, %fd1469;
	ld.f64 	%fd1473, [%rd925+56];
	sub.f64 	%fd1474, %fd1473, %fd252;
	fma.rn.f64 	%fd1634, %fd1474, %fd1474, %fd1472;
	add.s32 	%r1723, %r1723, 8;
$L__BB2_456:
	setp.eq.s32 	%p409, %r451, 0;
	@%p409 bra 	$L__BB2_463;
	setp.lt.u32 	%p410, %r452, 3;
	@%p410 bra 	$L__BB2_459;
	add.s32 	%r1374, %r1723, %r456;
	mul.wide.u32 	%rd926, %r1374, 8;
	add.s64 	%rd927, %rd39, %rd926;
	ld.f64 	%fd1476, [%rd927];
	sub.f64 	%fd1477, %fd1476, %fd252;
	fma.rn.f64 	%fd1478, %fd1477, %fd1477, %fd1634;
	cvt.u64.u32 	%rd928, %r456;
	cvt.u64.u32 	%rd929, %r1723;
	add.s64 	%rd930, %rd929, %rd928;
	shl.b64 	%rd931, %rd930, 3;
	add.s64 	%rd932, %rd39, %rd931;
	ld.f64 	%fd1479, [%rd932+8];
	sub.f64 	%fd1480, %fd1479, %fd252;
	fma.rn.f64 	%fd1481, %fd1480, %fd1480, %fd1478;
	ld.f64 	%fd1482, [%rd932+16];
	sub.f64 	%fd1483, %fd1482, %fd252;
	fma.rn.f64 	%fd1484, %fd1483, %fd1483, %fd1481;
	ld.f64 	%fd1485, [%rd932+24];
	sub.f64 	%fd1486, %fd1485, %fd252;
	fma.rn.f64 	%fd1634, %fd1486, %fd1486, %fd1484;
	add.s32 	%r1723, %r1723, 4;
$L__BB2_459:
	setp.eq.s32 	%p411, %r454, 0;
	@%p411 bra 	$L__BB2_463;
	setp.eq.s32 	%p412, %r454, 1;
	add.s32 	%r1375, %r1723, %r456;
	mul.wide.u32 	%rd933, %r1375, 8;
	add.s64 	%rd934, %rd39, %rd933;
	ld.f64 	%fd1487, [%rd934];
	sub.f64 	%fd1488, %fd1487, %fd252;
	fma.rn.f64 	%fd1634, %fd1488, %fd1488, %fd1634;
	@%p412 bra 	$L__BB2_463;
	setp.eq.s32 	%p413, %r454, 2;
	cvt.u64.u32 	%rd935, %r456;
	cvt.u64.u32 	%rd936, %r1723;
	add.s64 	%rd937, %rd936, %rd935;
	shl.b64 	%rd938, %rd937, 3;
	add.s64 	%rd40, %rd39, %rd938;
	ld.f64 	%fd1489, [%rd40+8];
	sub.f64 	%fd1490, %fd1489, %fd252;
	fma.rn.f64 	%fd1634, %fd1490, %fd1490, %fd1634;
	@%p413 bra 	$L__BB2_463;
	ld.f64 	%fd1491, [%rd40+16];
	sub.f64 	%fd1492, %fd1491, %fd252;
	fma.rn.f64 	%fd1634, %fd1492, %fd1492, %fd1634;
$L__BB2_463:
	ld.param.u32 	%r1537, [_Z1fP16CudaMatrixStructS0_ddiiiS0_S0_iS0_S0_S0_S0_S0_PdS0_S0_S0_S0_iiS0_S0__param_20];
	add.s32 	%r1720, %r1720, 1;
	setp.ne.s32 	%p414, %r1720, %r1537;
	@%p414 bra 	$L__BB2_450;
$L__BB2_464:
	ld.param.u64 	%rd1321, [_Z1fP16CudaMatrixStructS0_ddiiiS0_S0_iS0_S0_S0_S0_S0_PdS0_S0_S0_S0_iiS0_S0__param_22];
	ld.param.u32 	%r1538, [_Z1fP16CudaMatrixStructS0_ddiiiS0_S0_iS0_S0_S0_S0_S0_PdS0_S0_S0_S0_iiS0_S0__param_20];
	ld.param.u32 	%r1527, [_Z1fP16CudaMatrixStructS0_ddiiiS0_S0_iS0_S0_S0_S0_S0_PdS0_S0_S0_S0_iiS0_S0__param_5];
	ld.param.u32 	%r1523, [_Z1fP16CudaMatrixStructS0_ddiiiS0_S0_iS0_S0_S0_S0_S0_PdS0_S0_S0_S0_iiS0_S0__param_4];
	cvta.to.global.u64 	%rd41, %rd1321;
	div.rn.f64 	%fd1493, %fd1634, %fd251;
	sqrt.rn.f64 	%fd1494, %fd1493;
	cvt.rn.f32.f64 	%f4, %fd1494;
	cvt.f64.f32 	%fd1495, %f4;
	mul.lo.s32 	%r1376, %r1527, %r1523;
	mul.wide.s32 	%rd939, %r1376, 8;
	add.s64 	%rd940, %rd38, %rd939;
	st.global.f64 	[%rd940], %fd1495;
	mul.lo.s32 	%r465, %r1538, %r1;
	mul.lo.s32 	%r466, %r526, %r2;
	setp.lt.s32 	%p416, %r465, 0;
	mov.pred 	%p464, 0;
	@%p416 bra 	$L__BB2_466;
	ld.global.u32 	%r1377, [%rd41+8];
	setp.lt.s32 	%p464, %r465, %r1377;
$L__BB2_466:
	setp.lt.s32 	%p417, %r466, 0;
	not.pred 	%p418, %p464;
	or.pred  	%p419, %p418, %p417;
	@%p419 bra 	$L__BB2_488;
	ld.global.u32 	%r467, [%rd41+12];
	setp.ge.s32 	%p420, %r466, %r467;
	@%p420 bra 	$L__BB2_488;
	ld.param.u32 	%r1532, [_Z1fP16CudaMatrixStructS0_ddiiiS0_S0_iS0_S0_S0_S0_S0_PdS0_S0_S0_S0_iiS0_S0__param_9];
	setp.lt.s32 	%p421, %r1532, 0;
	@%p421 bra 	$L__BB2_489;
	ld.global.u32 	%r1380, [%rd4+8];
	setp.ge.s32 	%p422, %r79, %r1380;
	@%p422 bra 	$L__BB2_489;
	ld.global.u32 	%r1381, [%rd4+12];
	setp.ge.s32 	%p423, %r79, %r1381;
	@%p423 bra 	$L__BB2_489;
	ld.param.u32 	%r1539, [_Z1fP16CudaMatrixStructS0_ddiiiS0_S0_iS0_S0_S0_S0_S0_PdS0_S0_S0_S0_iiS0_S0__param_20];
	add.s32 	%r468, %r1539, -1;
	add.s32 	%r469, %r526, -1;
	or.b32  	%r1382, %r469, %r468;
	setp.lt.s32 	%p424, %r1382, 0;
	@%p424 bra 	$L__BB2_489;
	add.s32 	%r1383, %r465, %r468;
	ld.global.u32 	%r1384, [%rd41+8];
	setp.ge.s32 	%p425, %r1383, %r1384;
	add.s32 	%r1385, %r466, %r469;
	setp.ge.s32 	%p426, %r1385, %r467;
	or.pred  	%p427, %p425, %p426;
	@%p427 bra 	$L__BB2_489;
	and.b32  	%r470, %r526, 15;
	add.s32 	%r471, %r470, -1;
	and.b32  	%r472, %r526, 7;
	add.s32 	%r473, %r472, -1;
	and.b32  	%r474, %r526, -16;
	and.b32  	%r475, %r526, 3;
	mov.b32 	%r1725, 0;
$L__BB2_474:
	setp.lt.u32 	%p428, %r469, 15;
	add.s32 	%r1388, %r1725, %r79;
	mad.lo.s32 	%r477, %r1388, %r526, %r79;
	add.s32 	%r1389, %r1725, %r465;
	mad.lo.s32 	%r478, %r1389, %r526, %r466;
	mov.b32 	%r1728, 0;
	@%p428 bra 	$L__BB2_477;
	mov.b32 	%r1726, 0;
$L__BB2_476:
	.pragma "nounroll";
	ld.global.u64 	%rd943, [%rd4];
	add.s32 	%r1391, %r477, %r1726;
	mul.wide.s32 	%rd944, %r1391, 8;
	add.s64 	%rd945, %rd943, %rd944;
	ld.f64 	%fd1496, [%rd945];
	ld.global.u64 	%rd946, [%rd41];
	add.s32 	%r1392, %r478, %r1726;
	mul.wide.s32 	%rd947, %r1392, 8;
	add.s64 	%rd948, %rd946, %rd947;
	st.f64 	[%rd948], %fd1496;
	ld.global.u64 	%rd949, [%rd4];
	add.s32 	%r1393, %r1391, 1;
	mul.wide.s32 	%rd950, %r1393, 8;
	add.s64 	%rd951, %rd949, %rd950;
	ld.f64 	%fd1497, [%rd951];
	ld.global.u64 	%rd952, [%rd41];
	add.s32 	%r1394, %r1392, 1;
	mul.wide.s32 	%rd953, %r1394, 8;
	add.s64 	%rd954, %rd952, %rd953;
	st.f64 	[%rd954], %fd1497;
	ld.global.u64 	%rd955, [%rd4];
	add.s32 	%r1395, %r1391, 2;
	mul.wide.s32 	%rd956, %r1395, 8;
	add.s64 	%rd957, %rd955, %rd956;
	ld.f64 	%fd1498, [%rd957];
	ld.global.u64 	%rd958, [%rd41];
	add.s32 	%r1396, %r1392, 2;
	mul.wide.s32 	%rd959, %r1396, 8;
	add.s64 	%rd960, %rd958, %rd959;
	st.f64 	[%rd960], %fd1498;
	ld.global.u64 	%rd961, [%rd4];
	add.s32 	%r1397, %r1391, 3;
	mul.wide.s32 	%rd962, %r1397, 8;
	add.s64 	%rd963, %rd961, %rd962;
	ld.f64 	%fd1499, [%rd963];
	ld.global.u64 	%rd964, [%rd41];
	add.s32 	%r1398, %r1392, 3;
	mul.wide.s32 	%rd965, %r1398, 8;
	add.s64 	%rd966, %rd964, %rd965;
	st.f64 	[%rd966], %fd1499;
	ld.global.u64 	%rd967, [%rd4];
	add.s32 	%r1399, %r1391, 4;
	mul.wide.s32 	%rd968, %r1399, 8;
	add.s64 	%rd969, %rd967, %rd968;
	ld.f64 	%fd1500, [%rd969];
	ld.global.u64 	%rd970, [%rd41];
	add.s32 	%r1400, %r1392, 4;
	mul.wide.s32 	%rd971, %r1400, 8;
	add.s64 	%rd972, %rd970, %rd971;
	st.f64 	[%rd972], %fd1500;
	ld.global.u64 	%rd973, [%rd4];
	add.s32 	%r1401, %r1391, 5;
	mul.wide.s32 	%rd974, %r1401, 8;
	add.s64 	%rd975, %rd973, %rd974;
	ld.f64 	%fd1501, [%rd975];
	ld.global.u64 	%rd976, [%rd41];
	add.s32 	%r1402, %r1392, 5;
	mul.wide.s32 	%rd977, %r1402, 8;
	add.s64 	%rd978, %rd976, %rd977;
	st.f64 	[%rd978], %fd1501;
	ld.global.u64 	%rd979, [%rd4];
	add.s32 	%r1403, %r1391, 6;
	mul.wide.s32 	%rd980, %r1403, 8;
	add.s64 	%rd981, %rd979, %rd980;
	ld.f64 	%fd1502, [%rd981];
	ld.global.u64 	%rd982, [%rd41];
	add.s32 	%r1404, %r1392, 6;
	mul.wide.s32 	%rd983, %r1404, 8;
	add.s64 	%rd984, %rd982, %rd983;
	st.f64 	[%rd984], %fd1502;
	ld.global.u64 	%rd985, [%rd4];
	add.s32 	%r1405, %r1391, 7;
	mul.wide.s32 	%rd986, %r1405, 8;
	add.s64 	%rd987, %rd985, %rd986;
	ld.f64 	%fd1503, [%rd987];
	ld.global.u64 	%rd988, [%rd41];
	add.s32 	%r1406, %r1392, 7;
	mul.wide.s32 	%rd989, %r1406, 8;
	add.s64 	%rd990, %rd988, %rd989;
	st.f64 	[%rd990], %fd1503;
	ld.global.u64 	%rd991, [%rd4];
	add.s32 	%r1407, %r1391, 8;
	mul.wide.s32 	%rd992, %r1407, 8;
	add.s64 	%rd993, %rd991, %rd992;
	ld.f64 	%fd1504, [%rd993];
	ld.global.u64 	%rd994, [%rd41];
	add.s32 	%r1408, %r1392, 8;
	mul.wide.s32 	%rd995, %r1408, 8;
	add.s64 	%rd996, %rd994, %rd995;
	st.f64 	[%rd996], %fd1504;
	ld.global.u64 	%rd997, [%rd4];
	add.s32 	%r1409, %r1391, 9;
	mul.wide.s32 	%rd998, %r1409, 8;
	add.s64 	%rd999, %rd997, %rd998;
	ld.f64 	%fd1505, [%rd999];
	ld.global.u64 	%rd1000, [%rd41];
	add.s32 	%r1410, %r1392, 9;
	mul.wide.s32 	%rd1001, %r1410, 8;
	add.s64 	%rd1002, %rd1000, %rd1001;
	st.f64 	[%rd1002], %fd1505;
	ld.global.u64 	%rd1003, [%rd4];
	add.s32 	%r1411, %r1391, 10;
	mul.wide.s32 	%rd1004, %r1411, 8;
	add.s64 	%rd1005, %rd1003, %rd1004;
	ld.f64 	%fd1506, [%rd1005];
	ld.global.u64 	%rd1006, [%rd41];
	add.s32 	%r1412, %r1392, 10;
	mul.wide.s32 	%rd1007, %r1412, 8;
	add.s64 	%rd1008, %rd1006, %rd1007;
	st.f64 	[%rd1008], %fd1506;
	ld.global.u64 	%rd1009, [%rd4];
	add.s32 	%r1413, %r1391, 11;
	mul.wide.s32 	%rd1010, %r1413, 8;
	add.s64 	%rd1011, %rd1009, %rd1010;
	ld.f64 	%fd1507, [%rd1011];
	ld.global.u64 	%rd1012, [%rd41];
	add.s32 	%r1414, %r1392, 11;
	mul.wide.s32 	%rd1013, %r1414, 8;
	add.s64 	%rd1014, %rd1012, %rd1013;
	st.f64 	[%rd1014], %fd1507;
	ld.global.u64 	%rd1015, [%rd4];
	add.s32 	%r1415, %r1391, 12;
	mul.wide.s32 	%rd1016, %r1415, 8;
	add.s64 	%rd1017, %rd1015, %rd1016;
	ld.f64 	%fd1508, [%rd1017];
	ld.global.u64 	%rd1018, [%rd41];
	add.s32 	%r1416, %r1392, 12;
	mul.wide.s32 	%rd1019, %r1416, 8;
	add.s64 	%rd1020, %rd1018, %rd1019;
	st.f64 	[%rd1020], %fd1508;
	ld.global.u64 	%rd1021, [%rd4];
	add.s32 	%r1417, %r1391, 13;
	mul.wide.s32 	%rd1022, %r1417, 8;
	add.s64 	%rd1023, %rd1021, %rd1022;
	ld.f64 	%fd1509, [%rd1023];
	ld.global.u64 	%rd1024, [%rd41];
	add.s32 	%r1418, %r1392, 13;
	mul.wide.s32 	%rd1025, %r1418, 8;
	add.s64 	%rd1026, %rd1024, %rd1025;
	st.f64 	[%rd1026], %fd1509;
	ld.global.u64 	%rd1027, [%rd4];
	add.s32 	%r1419, %r1391, 14;
	mul.wide.s32 	%rd1028, %r1419, 8;
	add.s64 	%rd1029, %rd1027, %rd1028;
	ld.f64 	%fd1510, [%rd1029];
	ld.global.u64 	%rd1030, [%rd41];
	add.s32 	%r1420, %r1392, 14;
	mul.wide.s32 	%rd1031, %r1420, 8;
	add.s64 	%rd1032, %rd1030, %rd1031;
	st.f64 	[%rd1032], %fd1510;
	ld.global.u64 	%rd1033, [%rd4];
	add.s32 	%r1421, %r1391, 15;
	mul.wide.s32 	%rd1034, %r1421, 8;
	add.s64 	%rd1035, %rd1033, %rd1034;
	ld.f64 	%fd1511, [%rd1035];
	ld.global.u64 	%rd1036, [%rd41];
	add.s32 	%r1422, %r1392, 15;
	mul.wide.s32 	%rd1037, %r1422, 8;
	add.s64 	%rd1038, %rd1036, %rd1037;
	st.f64 	[%rd1038], %fd1511;
	add.s32 	%r1726, %r1726, 16;
	setp.ne.s32 	%p429, %r1726, %r474;
	mov.u32 	%r1728, %r474;
	@%p429 bra 	$L__BB2_476;
$L__BB2_477:
	setp.eq.s32 	%p430, %r470, 0;
	@%p430 bra 	$L__BB2_487;
	setp.lt.u32 	%p431, %r471, 7;
	@%p431 bra 	$L__BB2_480;
	ld.global.u64 	%rd1039, [%rd4];
	add.s32 	%r1423, %r477, %r1728;
	mul.wide.s32 	%rd1040, %r1423, 8;
	add.s64 	%rd1041, %rd1039, %rd1040;
	ld.f64 	%fd1512, [%rd1041];
	ld.global.u64 	%rd1042, [%rd41];
	add.s32 	%r1424, %r478, %r1728;
	mul.wide.s32 	%rd1043, %r1424, 8;
	add.s64 	%rd1044, %rd1042, %rd1043;
	st.f64 	[%rd1044], %fd1512;
	ld.global.u64 	%rd1045, [%rd4];
	add.s32 	%r1425, %r1423, 1;
	mul.wide.s32 	%rd1046, %r1425, 8;
	add.s64 	%rd1047, %rd1045, %rd1046;
	ld.f64 	%fd1513, [%rd1047];
	ld.global.u64 	%rd1048, [%rd41];
	add.s32 	%r1426, %r1424, 1;
	mul.wide.s32 	%rd1049, %r1426, 8;
	add.s64 	%rd1050, %rd1048, %rd1049;
	st.f64 	[%rd1050], %fd1513;
	ld.global.u64 	%rd1051, [%rd4];
	add.s32 	%r1427, %r1423, 2;
	mul.wide.s32 	%rd1052, %r1427, 8;
	add.s64 	%rd1053, %rd1051, %rd1052;
	ld.f64 	%fd1514, [%rd1053];
	ld.global.u64 	%rd1054, [%rd41];
	add.s32 	%r1428, %r1424, 2;
	mul.wide.s32 	%rd1055, %r1428, 8;
	add.s64 	%rd1056, %rd1054, %rd1055;
	st.f64 	[%rd1056], %fd1514;
	ld.global.u64 	%rd1057, [%rd4];
	add.s32 	%r1429, %r1423, 3;
	mul.wide.s32 	%rd1058, %r1429, 8;
	add.s64 	%rd1059, %rd1057, %rd1058;
	ld.f64 	%fd1515, [%rd1059];
	ld.global.u64 	%rd1060, [%rd41];
	add.s32 	%r1430, %r1424, 3;
	mul.wide.s32 	%rd1061, %r1430, 8;
	add.s64 	%rd1062, %rd1060, %rd1061;
	st.f64 	[%rd1062], %fd1515;
	ld.global.u64 	%rd1063, [%rd4];
	add.s32 	%r1431, %r1423, 4;
	mul.wide.s32 	%rd1064, %r1431, 8;
	add.s64 	%rd1065, %rd1063, %rd1064;
	ld.f64 	%fd1516, [%rd1065];
	ld.global.u64 	%rd1066, [%rd41];
	add.s32 	%r1432, %r1424, 4;
	mul.wide.s32 	%rd1067, %r1432, 8;
	add.s64 	%rd1068, %rd1066, %rd1067;
	st.f64 	[%rd1068], %fd1516;
	ld.global.u64 	%rd1069, [%rd4];
	add.s32 	%r1433, %r1423, 5;
	mul.wide.s32 	%rd1070, %r1433, 8;
	add.s64 	%rd1071, %rd1069, %rd1070;
	ld.f64 	%fd1517, [%rd1071];
	ld.global.u64 	%rd1072, [%rd41];
	add.s32 	%r1434, %r1424, 5;
	mul.wide.s32 	%rd1073, %r1434, 8;
	add.s64 	%rd1074, %rd1072, %rd1073;
	st.f64 	[%rd1074], %fd1517;
	ld.global.u64 	%rd1075, [%rd4];
	add.s32 	%r1435, %r1423, 6;
	mul.wide.s32 	%rd1076, %r1435, 8;
	add.s64 	%rd1077, %rd1075, %rd1076;
	ld.f64 	%fd1518, [%rd1077];
	ld.global.u64 	%rd1078, [%rd41];
	add.s32 	%r1436, %r1424, 6;
	mul.wide.s32 	%rd1079, %r1436, 8;
	add.s64 	%rd1080, %rd1078, %rd1079;
	st.f64 	[%rd1080], %fd1518;
	ld.global.u64 	%rd1081, [%rd4];
	add.s32 	%r1437, %r1423, 7;
	mul.wide.s32 	%rd1082, %r1437, 8;
	add.s64 	%rd1083, %rd1081, %rd1082;
	ld.f64 	%fd1519, [%rd1083];
	ld.global.u64 	%rd1084, [%rd41];
	add.s32 	%r1438, %r1424, 7;
	mul.wide.s32 	%rd1085, %r1438, 8;
	add.s64 	%rd1086, %rd1084, %rd1085;
	st.f64 	[%rd1086], %fd1519;
	add.s32 	%r1728, %r1728, 8;
$L__BB2_480:
	setp.eq.s32 	%p432, %r472, 0;
	@%p432 bra 	$L__BB2_487;
	setp.lt.u32 	%p433, %r473, 3;
	@%p433 bra 	$L__BB2_483;
	ld.global.u64 	%rd1087, [%rd4];
	add.s32 	%r1439, %r477, %r1728;
	mul.wide.s32 	%rd1088, %r1439, 8;
	add.s64 	%rd1089, %rd1087, %rd1088;
	ld.f64 	%fd1520, [%rd1089];
	ld.global.u64 	%rd1090, [%rd41];
	add.s32 	%r1440, %r478, %r1728;
	mul.wide.s32 	%rd1091, %r1440, 8;
	add.s64 	%rd1092, %rd1090, %rd1091;
	st.f64 	[%rd1092], %fd1520;
	ld.global.u64 	%rd1093, [%rd4];
	add.s32 	%r1441, %r1439, 1;
	mul.wide.s32 	%rd1094, %r1441, 8;
	add.s64 	%rd1095, %rd1093, %rd1094;
	ld.f64 	%fd1521, [%rd1095];
	ld.global.u64 	%rd1096, [%rd41];
	add.s32 	%r1442, %r1440, 1;
	mul.wide.s32 	%rd1097, %r1442, 8;
	add.s64 	%rd1098, %rd1096, %rd1097;
	st.f64 	[%rd1098], %fd1521;
	ld.global.u64 	%rd1099, [%rd4];
	add.s32 	%r1443, %r1439, 2;
	mul.wide.s32 	%rd1100, %r1443, 8;
	add.s64 	%rd1101, %rd1099, %rd1100;
	ld.f64 	%fd1522, [%rd1101];
	ld.global.u64 	%rd1102, [%rd41];
	add.s32 	%r1444, %r1440, 2;
	mul.wide.s32 	%rd1103, %r1444, 8;
	add.s64 	%rd1104, %rd1102, %rd1103;
	st.f64 	[%rd1104], %fd1522;
	ld.global.u64 	%rd1105, [%rd4];
	add.s32 	%r1445, %r1439, 3;
	mul.wide.s32 	%rd1106, %r1445, 8;
	add.s64 	%rd1107, %rd1105, %rd1106;
	ld.f64 	%fd1523, [%rd1107];
	ld.global.u64 	%rd1108, [%rd41];
	add.s32 	%r1446, %r1440, 3;
	mul.wide.s32 	%rd1109, %r1446, 8;
	add.s64 	%rd1110, %rd1108, %rd1109;
	st.f64 	[%rd1110], %fd1523;
	add.s32 	%r1728, %r1728, 4;
$L__BB2_483:
	setp.eq.s32 	%p434, %r475, 0;
	@%p434 bra 	$L__BB2_487;
	setp.eq.s32 	%p435, %r475, 1;
	ld.global.u64 	%rd1111, [%rd4];
	add.s32 	%r486, %r477, %r1728;
	mul.wide.s32 	%rd1112, %r486, 8;
	add.s64 	%rd1113, %rd1111, %rd1112;
	ld.f64 	%fd1524, [%rd1113];
	ld.global.u64 	%rd1114, [%rd41];
	add.s32 	%r487, %r478, %r1728;
	mul.wide.s32 	%rd1115, %r487, 8;
	add.s64 	%rd1116, %rd1114, %rd1115;
	st.f64 	[%rd1116], %fd1524;
	@%p435 bra 	$L__BB2_487;
	setp.eq.s32 	%p436, %r475, 2;
	ld.global.u64 	%rd1117, [%rd4];
	add.s32 	%r1447, %r486, 1;
	mul.wide.s32 	%rd1118, %r1447, 8;
	add.s64 	%rd1119, %rd1117, %rd1118;
	ld.f64 	%fd1525, [%rd1119];
	ld.global.u64 	%rd1120, [%rd41];
	add.s32 	%r1448, %r487, 1;
	mul.wide.s32 	%rd1121, %r1448, 8;
	add.s64 	%rd1122, %rd1120, %rd1121;
	st.f64 	[%rd1122], %fd1525;
	@%p436 bra 	$L__BB2_487;
	ld.global.u64 	%rd1123, [%rd4];
	add.s32 	%r1449, %r486, 2;
	mul.wide.s32 	%rd1124, %r1449, 8;
	add.s64 	%rd1125, %rd1123, %rd1124;
	ld.f64 	%fd1526, [%rd1125];
	ld.global.u64 	%rd1126, [%rd41];
	add.s32 	%r1450, %r487, 2;
	mul.wide.s32 	%rd1127, %r1450, 8;
	add.s64 	%rd1128, %rd1126, %rd1127;
	st.f64 	[%rd1128], %fd1526;
$L__BB2_487:
	ld.param.u32 	%r1540, [_Z1fP16CudaMatrixStructS0_ddiiiS0_S0_iS0_S0_S0_S0_S0_PdS0_S0_S0_S0_iiS0_S0__param_20];
	add.s32 	%r1725, %r1725, 1;
	setp.eq.s32 	%p437, %r1725, %r1540;
	@%p437 bra 	$L__BB2_489;
	bra.uni 	$L__BB2_474;
$L__BB2_488:
	mov.u64 	%rd941, $str$4;
	cvta.global.u64 	%rd942, %rd941;
	{ // callseq 157, 0
	.param .b64 param0;
	st.param.b64 	[param0], %rd942;
	.param .b64 param1;
	st.param.b64 	[param1], 0;
	.param .b32 retval0;
	call.uni (retval0), 
	vprintf, 
	(
	param0, 
	param1
	);
	ld.param.b32 	%r1378, [retval0];
	} // callseq 157
$L__BB2_489:
	setp.lt.s32 	%p438, %r465, 0;
	@%p438 bra 	$L__BB2_511;
	ld.param.u64 	%rd1322, [_Z1fP16CudaMatrixStructS0_ddiiiS0_S0_iS0_S0_S0_S0_S0_PdS0_S0_S0_S0_iiS0_S0__param_23];
	setp.lt.s32 	%p439, %r466, 0;
	cvta.to.global.u64 	%rd42, %rd1322;
	ld.global.u32 	%r489, [%rd42+8];
	setp.ge.s32 	%p440, %r465, %r489;
	or.pred  	%p441, %p440, %p439;
	@%p441 bra 	$L__BB2_511;
	ld.global.u32 	%r490, [%rd42+12];
	setp.ge.s32 	%p442, %r466, %r490;
	@%p442 bra 	$L__BB2_511;
	ld.param.u32 	%r1533, [_Z1fP16CudaMatrixStructS0_ddiiiS0_S0_iS0_S0_S0_S0_S0_PdS0_S0_S0_S0_iiS0_S0__param_9];
	setp.lt.s32 	%p443, %r1533, 0;
	@%p443 bra 	$L__BB2_512;
	ld.global.u32 	%r1453, [%rd3+8];
	setp.ge.s32 	%p444, %r79, %r1453;
	@%p444 bra 	$L__BB2_512;
	ld.global.u32 	%r1454, [%rd3+12];
	setp.ge.s32 	%p445, %r79, %r1454;
	@%p445 bra 	$L__BB2_512;
	ld.param.u32 	%r1541, [_Z1fP16CudaMatrixStructS0_ddiiiS0_S0_iS0_S0_S0_S0_S0_PdS0_S0_S0_S0_iiS0_S0__param_20];
	add.s32 	%r1455, %r1541, -1;
	add.s32 	%r491, %r526, -1;
	or.b32  	%r1456, %r491, %r1455;
	setp.lt.s32 	%p446, %r1456, 0;
	add.s32 	%r1457, %r465, %r1455;
	setp.ge.s32 	%p447, %r1457, %r489;
	add.s32 	%r1458, %r466, %r491;
	setp.ge.s32 	%p448, %r1458, %r490;
	or.pred  	%p449, %p447, %p448;
	or.pred  	%p450, %p449, %p446;
	@%p450 bra 	$L__BB2_512;
	and.b32  	%r492, %r526, 15;
	add.s32 	%r493, %r492, -1;
	and.b32  	%r494, %r526, 7;
	add.s32 	%r495, %r494, -1;
	and.b32  	%r496, %r526, -16;
	and.b32  	%r497, %r526, 3;
	neg.s32 	%r498, %r496;
	add.s32 	%r499, %r79, 7;
	add.s32 	%r500, %r2, %r465;
	mov.b32 	%r1730, 0;
$L__BB2_497:
	setp.lt.u32 	%p451, %r491, 15;
	add.s32 	%r1461, %r1730, %r79;
	mul.lo.s32 	%r502, %r1461, %r526;
	add.s32 	%r503, %r502, %r79;
	add.s32 	%r1462, %r1730, %r465;
	mad.lo.s32 	%r504, %r1462, %r526, %r466;
	mov.b32 	%r1735, 0;
	@%p451 bra 	$L__BB2_500;
	add.s32 	%r1732, %r499, %r502;
	add.s32 	%r1463, %r500, %r1730;
	mad.lo.s32 	%r1731, %r526, %r1463, 7;
	mov.u32 	%r1733, %r498;
$L__BB2_499:
	.pragma "nounroll";
	ld.global.u64 	%rd1131, [%rd3];
	add.s32 	%r1464, %r1732, -7;
	mul.wide.s32 	%rd1132, %r1464, 8;
	add.s64 	%rd1133, %rd1131, %rd1132;
	ld.f64 	%fd1527, [%rd1133];
	ld.global.u64 	%rd1134, [%rd42];
	add.s32 	%r1465, %r1731, -7;
	mul.wide.s32 	%rd1135, %r1465, 8;
	add.s64 	%rd1136, %rd1134, %rd1135;
	st.f64 	[%rd1136], %fd1527;
	ld.global.u64 	%rd1137, [%rd3];
	add.s32 	%r1466, %r1732, -6;
	mul.wide.s32 	%rd1138, %r1466, 8;
	add.s64 	%rd1139, %rd1137, %rd1138;
	ld.f64 	%fd1528, [%rd1139];
	ld.global.u64 	%rd1140, [%rd42];
	add.s32 	%r1467, %r1731, -6;
	mul.wide.s32 	%rd1141, %r1467, 8;
	add.s64 	%rd1142, %rd1140, %rd1141;
	st.f64 	[%rd1142], %fd1528;
	ld.global.u64 	%rd1143, [%rd3];
	add.s32 	%r1468, %r1732, -5;
	mul.wide.s32 	%rd1144, %r1468, 8;
	add.s64 	%rd1145, %rd1143, %rd1144;
	ld.f64 	%fd1529, [%rd1145];
	ld.global.u64 	%rd1146, [%rd42];
	add.s32 	%r1469, %r1731, -5;
	mul.wide.s32 	%rd1147, %r1469, 8;
	add.s64 	%rd1148, %rd1146, %rd1147;
	st.f64 	[%rd1148], %fd1529;
	ld.global.u64 	%rd1149, [%rd3];
	add.s32 	%r1470, %r1732, -4;
	mul.wide.s32 	%rd1150, %r1470, 8;
	add.s64 	%rd1151, %rd1149, %rd1150;
	ld.f64 	%fd1530, [%rd1151];
	ld.global.u64 	%rd1152, [%rd42];
	add.s32 	%r1471, %r1731, -4;
	mul.wide.s32 	%rd1153, %r1471, 8;
	add.s64 	%rd1154, %rd1152, %rd1153;
	st.f64 	[%rd1154], %fd1530;
	ld.global.u64 	%rd1155, [%rd3];
	add.s32 	%r1472, %r1732, -3;
	mul.wide.s32 	%rd1156, %r1472, 8;
	add.s64 	%rd1157, %rd1155, %rd1156;
	ld.f64 	%fd1531, [%rd1157];
	ld.global.u64 	%rd1158, [%rd42];
	add.s32 	%r1473, %r1731, -3;
	mul.wide.s32 	%rd1159, %r1473, 8;
	add.s64 	%rd1160, %rd1158, %rd1159;
	st.f64 	[%rd1160], %fd1531;
	ld.global.u64 	%rd1161, [%rd3];
	add.s32 	%r1474, %r1732, -2;
	mul.wide.s32 	%rd1162, %r1474, 8;
	add.s64 	%rd1163, %rd1161, %rd1162;
	ld.f64 	%fd1532, [%rd1163];
	ld.global.u64 	%rd1164, [%rd42];
	add.s32 	%r1475, %r1731, -2;
	mul.wide.s32 	%rd1165, %r1475, 8;
	add.s64 	%rd1166, %rd1164, %rd1165;
	st.f64 	[%rd1166], %fd1532;
	ld.global.u64 	%rd1167, [%rd3];
	add.s32 	%r1476, %r1732, -1;
	mul.wide.s32 	%rd1168, %r1476, 8;
	add.s64 	%rd1169, %rd1167, %rd1168;
	ld.f64 	%fd1533, [%rd1169];
	ld.global.u64 	%rd1170, [%rd42];
	add.s32 	%r1477, %r1731, -1;
	mul.wide.s32 	%rd1171, %r1477, 8;
	add.s64 	%rd1172, %rd1170, %rd1171;
	st.f64 	[%rd1172], %fd1533;
	ld.global.u64 	%rd1173, [%rd3];
	add.s32 	%r1478, %r1732, 8;
	mul.wide.s32 	%rd1174, %r1732, 8;
	add.s64 	%rd1175, %rd1173, %rd1174;
	ld.f64 	%fd1534, [%rd1175];
	ld.global.u64 	%rd1176, [%rd42];
	add.s32 	%r1479, %r1731, 8;
	mul.wide.s32 	%rd1177, %r1731, 8;
	add.s64 	%rd1178, %rd1176, %rd1177;
	st.f64 	[%rd1178], %fd1534;
	ld.global.u64 	%rd1179, [%rd3];
	add.s32 	%r1480, %r1732, 1;
	mul.wide.s32 	%rd1180, %r1480, 8;
	add.s64 	%rd1181, %rd1179, %rd1180;
	ld.f64 	%fd1535, [%rd1181];
	ld.global.u64 	%rd1182, [%rd42];
	add.s32 	%r1481, %r1731, 1;
	mul.wide.s32 	%rd1183, %r1481, 8;
	add.s64 	%rd1184, %rd1182, %rd1183;
	st.f64 	[%rd1184], %fd1535;
	ld.global.u64 	%rd1185, [%rd3];
	add.s32 	%r1482, %r1732, 2;
	mul.wide.s32 	%rd1186, %r1482, 8;
	add.s64 	%rd1187, %rd1185, %rd1186;
	ld.f64 	%fd1536, [%rd1187];
	ld.global.u64 	%rd1188, [%rd42];
	add.s32 	%r1483, %r1731, 2;
	mul.wide.s32 	%rd1189, %r1483, 8;
	add.s64 	%rd1190, %rd1188, %rd1189;
	st.f64 	[%rd1190], %fd1536;
	ld.global.u64 	%rd1191, [%rd3];
	add.s32 	%r1484, %r1732, 3;
	mul.wide.s32 	%rd1192, %r1484, 8;
	add.s64 	%rd1193, %rd1191, %rd1192;
	ld.f64 	%fd1537, [%rd1193];
	ld.global.u64 	%rd1194, [%rd42];
	add.s32 	%r1485, %r1731, 3;
	mul.wide.s32 	%rd1195, %r1485, 8;
	add.s64 	%rd1196, %rd1194, %rd1195;
	st.f64 	[%rd1196], %fd1537;
	ld.global.u64 	%rd1197, [%rd3];
	add.s32 	%r1486, %r1732, 4;
	mul.wide.s32 	%rd1198, %r1486, 8;
	add.s64 	%rd1199, %rd1197, %rd1198;
	ld.f64 	%fd1538, [%rd1199];
	ld.global.u64 	%rd1200, [%rd42];
	add.s32 	%r1487, %r1731, 4;
	mul.wide.s32 	%rd1201, %r1487, 8;
	add.s64 	%rd1202, %rd1200, %rd1201;
	st.f64 	[%rd1202], %fd1538;
	ld.global.u64 	%rd1203, [%rd3];
	add.s32 	%r1488, %r1732, 5;
	mul.wide.s32 	%rd1204, %r1488, 8;
	add.s64 	%rd1205, %rd1203, %rd1204;
	ld.f64 	%fd1539, [%rd1205];
	ld.global.u64 	%rd1206, [%rd42];
	add.s32 	%r1489, %r1731, 5;
	mul.wide.s32 	%rd1207, %r1489, 8;
	add.s64 	%rd1208, %rd1206, %rd1207;
	st.f64 	[%rd1208], %fd1539;
	ld.global.u64 	%rd1209, [%rd3];
	add.s32 	%r1490, %r1732, 6;
	mul.wide.s32 	%rd1210, %r1490, 8;
	add.s64 	%rd1211, %rd1209, %rd1210;
	ld.f64 	%fd1540, [%rd1211];
	ld.global.u64 	%rd1212, [%rd42];
	add.s32 	%r1491, %r1731, 6;
	mul.wide.s32 	%rd1213, %r1491, 8;
	add.s64 	%rd1214, %rd1212, %rd1213;
	st.f64 	[%rd1214], %fd1540;
	ld.global.u64 	%rd1215, [%rd3];
	add.s32 	%r1492, %r1732, 7;
	mul.wide.s32 	%rd1216, %r1492, 8;
	add.s64 	%rd1217, %rd1215, %rd1216;
	ld.f64 	%fd1541, [%rd1217];
	ld.global.u64 	%rd1218, [%rd42];
	add.s32 	%r1493, %r1731, 7;
	mul.wide.s32 	%rd1219, %r1493, 8;
	add.s64 	%rd1220, %rd1218, %rd1219;
	st.f64 	[%rd1220], %fd1541;
	ld.global.u64 	%rd1221, [%rd3];
	mul.wide.s32 	%rd1222, %r1478, 8;
	add.s64 	%rd1223, %rd1221, %rd1222;
	ld.f64 	%fd1542, [%rd1223];
	ld.global.u64 	%rd1224, [%rd42];
	mul.wide.s32 	%rd1225, %r1479, 8;
	add.s64 	%rd1226, %rd1224, %rd1225;
	st.f64 	[%rd1226], %fd1542;
	add.s32 	%r1733, %r1733, 16;
	add.s32 	%r1732, %r1732, 16;
	add.s32 	%r1731, %r1731, 16;
	setp.ne.s32 	%p452, %r1733, 0;
	mov.u32 	%r1735, %r496;
	@%p452 bra 	$L__BB2_499;
$L__BB2_500:
	setp.eq.s32 	%p453, %r492, 0;
	@%p453 bra 	$L__BB2_510;
	setp.lt.u32 	%p454, %r493, 7;
	@%p454 bra 	$L__BB2_503;
	ld.global.u64 	%rd1227, [%rd3];
	add.s32 	%r1494, %r503, %r1735;
	mul.wide.s32 	%rd1228, %r1494, 8;
	add.s64 	%rd1229, %rd1227, %rd1228;
	ld.f64 	%fd1543, [%rd1229];
	ld.global.u64 	%rd1230, [%rd42];
	add.s32 	%r1495, %r504, %r1735;
	mul.wide.s32 	%rd1231, %r1495, 8;
	add.s64 	%rd1232, %rd1230, %rd1231;
	st.f64 	[%rd1232], %fd1543;
	ld.global.u64 	%rd1233, [%rd3];
	add.s32 	%r1496, %r1494, 1;
	mul.wide.s32 	%rd1234, %r1496, 8;
	add.s64 	%rd1235, %rd1233, %rd1234;
	ld.f64 	%fd1544, [%rd1235];
	ld.global.u64 	%rd1236, [%rd42];
	add.s32 	%r1497, %r1495, 1;
	mul.wide.s32 	%rd1237, %r1497, 8;
	add.s64 	%rd1238, %rd1236, %rd1237;
	st.f64 	[%rd1238], %fd1544;
	ld.global.u64 	%rd1239, [%rd3];
	add.s32 	%r1498, %r1494, 2;
	mul.wide.s32 	%rd1240, %r1498, 8;
	add.s64 	%rd1241, %rd1239, %rd1240;
	ld.f64 	%fd1545, [%rd1241];
	ld.global.u64 	%rd1242, [%rd42];
	add.s32 	%r1499, %r1495, 2;
	mul.wide.s32 	%rd1243, %r1499, 8;
	add.s64 	%rd1244, %rd1242, %rd1243;
	st.f64 	[%rd1244], %fd1545;
	ld.global.u64 	%rd1245, [%rd3];
	add.s32 	%r1500, %r1494, 3;
	mul.wide.s32 	%rd1246, %r1500, 8;
	add.s64 	%rd1247, %rd1245, %rd1246;
	ld.f64 	%fd1546, [%rd1247];
	ld.global.u64 	%rd1248, [%rd42];
	add.s32 	%r1501, %r1495, 3;
	mul.wide.s32 	%rd1249, %r1501, 8;
	add.s64 	%rd1250, %rd1248, %rd1249;
	st.f64 	[%rd1250], %fd1546;
	ld.global.u64 	%rd1251, [%rd3];
	add.s32 	%r1502, %r1494, 4;
	mul.wide.s32 	%rd1252, %r1502, 8;
	add.s64 	%rd1253, %rd1251, %rd1252;
	ld.f64 	%fd1547, [%rd1253];
	ld.global.u64 	%rd1254, [%rd42];
	add.s32 	%r1503, %r1495, 4;
	mul.wide.s32 	%rd1255, %r1503, 8;
	add.s64 	%rd1256, %rd1254, %rd1255;
	st.f64 	[%rd1256], %fd1547;
	ld.global.u64 	%rd1257, [%rd3];
	add.s32 	%r1504, %r1494, 5;
	mul.wide.s32 	%rd1258, %r1504, 8;
	add.s64 	%rd1259, %rd1257, %rd1258;
	ld.f64 	%fd1548, [%rd1259];
	ld.global.u64 	%rd1260, [%rd42];
	add.s32 	%r1505, %r1495, 5;
	mul.wide.s32 	%rd1261, %r1505, 8;
	add.s64 	%rd1262, %rd1260, %rd1261;
	st.f64 	[%rd1262], %fd1548;
	ld.global.u64 	%rd1263, [%rd3];
	add.s32 	%r1506, %r1494, 6;
	mul.wide.s32 	%rd1264, %r1506, 8;
	add.s64 	%rd1265, %rd1263, %rd1264;
	ld.f64 	%fd1549, [%rd1265];
	ld.global.u64 	%rd1266, [%rd42];
	add.s32 	%r1507, %r1495, 6;
	mul.wide.s32 	%rd1267, %r1507, 8;
	add.s64 	%rd1268, %rd1266, %rd1267;
	st.f64 	[%rd1268], %fd1549;
	ld.global.u64 	%rd1269, [%rd3];
	add.s32 	%r1508, %r1494, 7;
	mul.wide.s32 	%rd1270, %r1508, 8;
	add.s64 	%rd1271, %rd1269, %rd1270;
	ld.f64 	%fd1550, [%rd1271];
	ld.global.u64 	%rd1272, [%rd42];
	add.s32 	%r1509, %r1495, 7;
	mul.wide.s32 	%rd1273, %r1509, 8;
	add.s64 	%rd1274, %rd1272, %rd1273;
	st.f64 	[%rd1274], %fd1550;
	add.s32 	%r1735, %r1735, 8;
$L__BB2_503:
	setp.eq.s32 	%p455, %r494, 0;
	@%p455 bra 	$L__BB2_510;
	setp.lt.u32 	%p456, %r495, 3;
	@%p456 bra 	$L__BB2_506;
	ld.global.u64 	%rd1275, [%rd3];
	add.s32 	%r1510, %r503, %r1735;
	mul.wide.s32 	%rd1276, %r1510, 8;
	add.s64 	%rd1277, %rd1275, %rd1276;
	ld.f64 	%fd1551, [%rd1277];
	ld.global.u64 	%rd1278, [%rd42];
	add.s32 	%r1511, %r504, %r1735;
	mul.wide.s32 	%rd1279, %r1511, 8;
	add.s64 	%rd1280, %rd1278, %rd1279;
	st.f64 	[%rd1280], %fd1551;
	ld.global.u64 	%rd1281, [%rd3];
	add.s32 	%r1512, %r1510, 1;
	mul.wide.s32 	%rd1282, %r1512, 8;
	add.s64 	%rd1283, %rd1281, %rd1282;
	ld.f64 	%fd1552, [%rd1283];
	ld.global.u64 	%rd1284, [%rd42];
	add.s32 	%r1513, %r1511, 1;
	mul.wide.s32 	%rd1285, %r1513, 8;
	add.s64 	%rd1286, %rd1284, %rd1285;
	st.f64 	[%rd1286], %fd1552;
	ld.global.u64 	%rd1287, [%rd3];
	add.s32 	%r1514, %r1510, 2;
	mul.wide.s32 	%rd1288, %r1514, 8;
	add.s64 	%rd1289, %rd1287, %rd1288;
	ld.f64 	%fd1553, [%rd1289];
	ld.global.u64 	%rd1290, [%rd42];
	add.s32 	%r1515, %r1511, 2;
	mul.wide.s32 	%rd1291, %r1515, 8;
	add.s64 	%rd1292, %rd1290, %rd1291;
	st.f64 	[%rd1292], %fd1553;
	ld.global.u64 	%rd1293, [%rd3];
	add.s32 	%r1516, %r1510, 3;
	mul.wide.s32 	%rd1294, %r1516, 8;
	add.s64 	%rd1295, %rd1293, %rd1294;
	ld.f64 	%fd1554, [%rd1295];
	ld.global.u64 	%rd1296, [%rd42];
	add.s32 	%r1517, %r1511, 3;
	mul.wide.s32 	%rd1297, %r1517, 8;
	add.s64 	%rd1298, %rd1296, %rd1297;
	st.f64 	[%rd1298], %fd1554;
	add.s32 	%r1735, %r1735, 4;
$L__BB2_506:
	setp.eq.s32 	%p457, %r497, 0;
	@%p457 bra 	$L__BB2_510;
	setp.eq.s32 	%p458, %r497, 1;
	ld.global.u64 	%rd1299, [%rd3];
	add.s32 	%r518, %r503, %r1735;
	mul.wide.s32 	%rd1300, %r518, 8;
	add.s64 	%rd1301, %rd1299, %rd1300;
	ld.f64 	%fd1555, [%rd1301];
	ld.global.u64 	%rd1302, [%rd42];
	add.s32 	%r519, %r504, %r1735;
	mul.wide.s32 	%rd1303, %r519, 8;
	add.s64 	%rd1304, %rd1302, %rd1303;
	st.f64 	[%rd1304], %fd1555;
	@%p458 bra 	$L__BB2_510;
	setp.eq.s32 	%p459, %r497, 2;
	ld.global.u64 	%rd1305, [%rd3];
	add.s32 	%r1518, %r518, 1;
	mul.wide.s32 	%rd1306, %r1518, 8;
	add.s64 	%rd1307, %rd1305, %rd1306;
	ld.f64 	%fd1556, [%rd1307];
	ld.global.u64 	%rd1308, [%rd42];
	add.s32 	%r1519, %r519, 1;
	mul.wide.s32 	%rd1309, %r1519, 8;
	add.s64 	%rd1310, %rd1308, %rd1309;
	st.f64 	[%rd1310], %fd1556;
	@%p459 bra 	$L__BB2_510;
	ld.global.u64 	%rd1311, [%rd3];
	add.s32 	%r1520, %r518, 2;
	mul.wide.s32 	%rd1312, %r1520, 8;
	add.s64 	%rd1313, %rd1311, %rd1312;
	ld.f64 	%fd1557, [%rd1313];
	ld.global.u64 	%rd1314, [%rd42];
	add.s32 	%r1521, %r519, 2;
	mul.wide.s32 	%rd1315, %r1521, 8;
	add.s64 	%rd1316, %rd1314, %rd1315;
	st.f64 	[%rd1316], %fd1557;
$L__BB2_510:
	ld.param.u32 	%r1542, [_Z1fP16CudaMatrixStructS0_ddiiiS0_S0_iS0_S0_S0_S0_S0_PdS0_S0_S0_S0_iiS0_S0__param_20];
	add.s32 	%r1730, %r1730, 1;
	setp.eq.s32 	%p460, %r1730, %r1542;
	@%p460 bra 	$L__BB2_512;
	bra.uni 	$L__BB2_497;
$L__BB2_511:
	mov.u64 	%rd1129, $str$4;
	cvta.global.u64 	%rd1130, %rd1129;
	{ // callseq 158, 0
	.param .b64 param0;
	st.param.b64 	[param0], %rd1130;
	.param .b64 param1;
	st.param.b64 	[param1], 0;
	.param .b32 retval0;
	call.uni (retval0), 
	vprintf, 
	(
	param0, 
	param1
	);
	ld.param.b32 	%r1451, [retval0];
	} // callseq 158
$L__BB2_512:
	ret;

}
.func  (.param .align 16 .b8 func_retval0[16]) __internal_trig_reduction_slowpathd(
	.param .b64 __internal_trig_reduction_slowpathd_param_0
)
{
	.local .align 8 .b8 	__local_depot3[40];
	.reg .b64 	%SP;
	.reg .b64 	%SPL;
	.reg .pred 	%p<10>;
	.reg .b32 	%r<47>;
	.reg .b64 	%rd<74>;
	.reg .b64 	%fd<5>;

	mov.u64 	%SPL, __local_depot3;
	ld.param.f64 	%fd4, [__internal_trig_reduction_slowpathd_param_0];
	add.u64 	%rd1, %SPL, 0;
	{
	.reg .b32 %temp; 
	mov.b64 	{%temp, %r1}, %fd4;
	}
	shr.u32 	%r2, %r1, 20;
	and.b32  	%r3, %r2, 2047;
	setp.eq.s32 	%p1, %r3, 2047;
	mov.b32 	%r46, 0;
	@%p1 bra 	$L__BB3_9;
	add.s32 	%r20, %r3, -1024;
	mov.b64 	%rd20, %fd4;
	shl.b64 	%rd2, %rd20, 11;
	shr.u32 	%r4, %r20, 6;
	sub.s32 	%r45, 15, %r4;
	sub.s32 	%r21, 19, %r4;
	setp.lt.u32 	%p2, %r20, 128;
	selp.b32 	%r6, 18, %r21, %p2;
	setp.ge.s32 	%p3, %r45, %r6;
	mov.b64 	%rd70, 0;
	@%p3 bra 	$L__BB3_4;
	add.s32 	%r23, %r6, %r4;
	neg.s32 	%r43, %r23;
	or.b64  	%rd3, %rd2, -9223372036854775808;
	mov.b64 	%rd70, 0;
	mov.b32 	%r42, 0;
	mov.u64 	%rd25, __cudart_i2opi_d;
	mov.u32 	%r44, %r45;
$L__BB3_3:
	.pragma "nounroll";
	mul.wide.s32 	%rd22, %r42, 8;
	add.s64 	%rd23, %rd1, %rd22;
	mul.wide.s32 	%rd24, %r44, 8;
	add.s64 	%rd26, %rd25, %rd24;
	ld.global.nc.u64 	%rd27, [%rd26];
	{
	.reg .u32 %r0, %r1, %r2, %r3, %alo, %ahi, %blo, %bhi, %clo, %chi;
	mov.b64 	{%alo,%ahi}, %rd27;
	mov.b64 	{%blo,%bhi}, %rd3;
	mov.b64 	{%clo,%chi}, %rd70;
	mad.lo.cc.u32 	%r0, %alo, %blo, %clo;
	madc.hi.cc.u32 	%r1, %alo, %blo, %chi;
	madc.hi.u32 	%r2, %alo, %bhi, 0;
	mad.lo.cc.u32 	%r1, %alo, %bhi, %r1;
	madc.hi.cc.u32 	%r2, %ahi, %blo, %r2;
	madc.hi.u32 	%r3, %ahi, %bhi, 0;
	mad.lo.cc.u32 	%r1, %ahi, %blo, %r1;
	madc.lo.cc.u32 	%r2, %ahi, %bhi, %r2;
	addc.u32 	%r3, %r3, 0;
	mov.b64 	%rd28, {%r0,%r1};
	mov.b64 	%rd70, {%r2,%r3};
	}
	st.local.u64 	[%rd23], %rd28;
	add.s32 	%r44, %r44, 1;
	add.s32 	%r43, %r43, 1;
	add.s32 	%r42, %r42, 1;
	setp.ne.s32 	%p4, %r43, -15;
	mov.u32 	%r45, %r6;
	@%p4 bra 	$L__BB3_3;
$L__BB3_4:
	cvt.s64.s32 	%rd29, %r45;
	cvt.u64.u32 	%rd30, %r4;
	add.s64 	%rd31, %rd30, %rd29;
	shl.b64 	%rd32, %rd31, 3;
	add.s64 	%rd33, %rd1, %rd32;
	st.local.u64 	[%rd33+-120], %rd70;
	and.b32  	%r15, %r2, 63;
	ld.local.u64 	%rd72, [%rd1+16];
	ld.local.u64 	%rd71, [%rd1+24];
	setp.eq.s32 	%p5, %r15, 0;
	@%p5 bra 	$L__BB3_6;
	shl.b64 	%rd34, %rd71, %r15;
	shr.u64 	%rd35, %rd72, 1;
	xor.b32  	%r24, %r15, 63;
	shr.u64 	%rd36, %rd35, %r24;
	or.b64  	%rd71, %rd34, %rd36;
	ld.local.u64 	%rd37, [%rd1+8];
	shl.b64 	%rd38, %rd72, %r15;
	shr.u64 	%rd39, %rd37, 1;
	shr.u64 	%rd40, %rd39, %r24;
	or.b64  	%rd72, %rd38, %rd40;
$L__BB3_6:
	and.b32  	%r25, %r1, -2147483648;
	shr.u64 	%rd41, %rd71, 62;
	cvt.u32.u64 	%r26, %rd41;
	mov.b64 	{%r27, %r28}, %rd71;
	mov.b64 	{%r29, %r30}, %rd72;
	shf.l.wrap.b32 	%r31, %r30, %r27, 2;
	shf.l.wrap.b32 	%r32, %r27, %r28, 2;
	mov.b64 	%rd42, {%r31, %r32};
	shl.b64 	%rd43, %rd72, 2;
	shr.u64 	%rd44, %rd42, 63;
	cvt.u32.u64 	%r33, %rd44;
	add.s32 	%r34, %r33, %r26;
	setp.eq.s32 	%p6, %r25, 0;
	neg.s32 	%r35, %r34;
	selp.b32 	%r46, %r34, %r35, %p6;
	setp.gt.s64 	%p7, %rd42, -1;
	mov.b64 	%rd45, 0;
	{
	.reg .u32 %r0, %r1, %r2, %r3, %a0, %a1, %a2, %a3, %b0, %b1, %b2, %b3;
	mov.b64 	{%a0,%a1}, %rd45;
	mov.b64 	{%a2,%a3}, %rd45;
	mov.b64 	{%b0,%b1}, %rd43;
	mov.b64 	{%b2,%b3}, %rd42;
	sub.cc.u32 	%r0, %a0, %b0;
	subc.cc.u32 	%r1, %a1, %b1;
	subc.cc.u32 	%r2, %a2, %b2;
	subc.u32 	%r3, %a3, %b3;
	mov.b64 	%rd46, {%r0,%r1};
	mov.b64 	%rd47, {%r2,%r3};
	}
	xor.b32  	%r36, %r25, -2147483648;
	selp.b64 	%rd73, %rd42, %rd47, %p7;
	selp.b64 	%rd14, %rd43, %rd46, %p7;
	selp.b32 	%r17, %r25, %r36, %p7;
	clz.b64 	%r37, %rd73;
	cvt.u64.u32 	%rd15, %r37;
	setp.eq.s32 	%p8, %r37, 0;
	@%p8 bra 	$L__BB3_8;
	cvt.u32.u64 	%r38, %rd15;
	and.b32  	%r39, %r38, 63;
	shl.b64 	%rd48, %rd73, %r39;
	shr.u64 	%rd49, %rd14, 1;
	not.b32 	%r40, %r38;
	and.b32  	%r41, %r40, 63;
	shr.u64 	%rd50, %rd49, %r41;
	or.b64  	%rd73, %rd48, %rd50;
$L__BB3_8:
	mov.b64 	%rd51, -3958705157555305931;
	{
	.reg .u32 %r0, %r1, %r2, %r3, %alo, %ahi, %blo, %bhi;
	mov.b64 	{%alo,%ahi}, %rd73;
	mov.b64 	{%blo,%bhi}, %rd51;
	mul.lo.u32 	%r0, %alo, %blo;
	mul.hi.u32 	%r1, %alo, %blo;
	mad.lo.cc.u32 	%r1, %alo, %bhi, %r1;
	madc.hi.u32 	%r2, %alo, %bhi, 0;
	mad.lo.cc.u32 	%r1, %ahi, %blo, %r1;
	madc.hi.cc.u32 	%r2, %ahi, %blo, %r2;
	madc.hi.u32 	%r3, %ahi, %bhi, 0;
	mad.lo.cc.u32 	%r2, %ahi, %bhi, %r2;
	addc.u32 	%r3, %r3, 0;
	mov.b64 	%rd52, {%r0,%r1};
	mov.b64 	%rd53, {%r2,%r3};
	}
	setp.gt.s64 	%p9, %rd53, 0;
	{
	.reg .u32 %r0, %r1, %r2, %r3, %a0, %a1, %a2, %a3, %b0, %b1, %b2, %b3;
	mov.b64 	{%a0,%a1}, %rd52;
	mov.b64 	{%a2,%a3}, %rd53;
	mov.b64 	{%b0,%b1}, %rd52;
	mov.b64 	{%b2,%b3}, %rd53;
	add.cc.u32 	%r0, %a0, %b0;
	addc.cc.u32 	%r1, %a1, %b1;
	addc.cc.u32 	%r2, %a2, %b2;
	addc.u32 	%r3, %a3, %b3;
	mov.b64 	%rd54, {%r0,%r1};
	mov.b64 	%rd55, {%r2,%r3};
	}
	selp.b64 	%rd56, %rd55, %rd53, %p9;
	selp.s64 	%rd57, -1, 0, %p9;
	sub.s64 	%rd58, %rd57, %rd15;
	cvt.u64.u32 	%rd59, %r17;
	shl.b64 	%rd60, %rd59, 32;
	add.s64 	%rd61, %rd56, 1;
	shr.u64 	%rd62, %rd61, 10;
	add.s64 	%rd63, %rd62, 1;
	shr.u64 	%rd64, %rd63, 1;
	shl.b64 	%rd65, %rd58, 52;
	add.s64 	%rd66, %rd65, %rd64;
	add.s64 	%rd67, %rd66, 4602678819172646912;
	or.b64  	%rd68, %rd67, %rd60;
	mov.b64 	%fd4, %rd68;
$L__BB3_9:
	st.param.f64 	[func_retval0], %fd4;
	st.param.b32 	[func_retval0+8], %r46;
	ret;

}
.func  (.param .b64 func_retval0) __internal_accurate_pow(
	.param .b64 __internal_accurate_pow_param_0,
	.param .b64 __internal_accurate_pow_param_1
)
{
	.reg .pred 	%p<8>;
	.reg .b32 	%r<49>;
	.reg .b32 	%f<3>;
	.reg .b64 	%fd<109>;

	ld.param.f64 	%fd10, [__internal_accurate_pow_param_0];
	ld.param.f64 	%fd11, [__internal_accurate_pow_param_1];
	{
	.reg .b32 %temp; 
	mov.b64 	{%temp, %r46}, %fd10;
	}
	{
	.reg .b32 %temp; 
	mov.b64 	{%r45, %temp}, %fd10;
	}
	shr.u32 	%r47, %r46, 20;
	setp.gt.u32 	%p1, %r46, 1048575;
	@%p1 bra 	$L__BB4_2;
	mul.f64 	%fd12, %fd10, 0d4350000000000000;
	{
	.reg .b32 %temp; 
	mov.b64 	{%temp, %r46}, %fd12;
	}
	{
	.reg .b32 %temp; 
	mov.b64 	{%r45, %temp}, %fd12;
	}
	shr.u32 	%r16, %r46, 20;
	add.s32 	%r47, %r16, -54;
$L__BB4_2:
	add.s32 	%r48, %r47, -1023;
	and.b32  	%r17, %r46, -2146435073;
	or.b32  	%r18, %r17, 1072693248;
	mov.b64 	%fd107, {%r45, %r18};
	setp.lt.u32 	%p2, %r18, 1073127583;
	@%p2 bra 	$L__BB4_4;
	{
	.reg .b32 %temp; 
	mov.b64 	{%r19, %temp}, %fd107;
	}
	{
	.reg .b32 %temp; 
	mov.b64 	{%temp, %r20}, %fd107;
	}
	add.s32 	%r21, %r20, -1048576;
	mov.b64 	%fd107, {%r19, %r21};
	add.s32 	%r48, %r47, -1022;
$L__BB4_4:
	add.f64 	%fd13, %fd107, 0dBFF0000000000000;
	add.f64 	%fd14, %fd107, 0d3FF0000000000000;
	rcp.approx.ftz.f64 	%fd15, %fd14;
	neg.f64 	%fd16, %fd14;
	fma.rn.f64 	%fd17, %fd16, %fd15, 0d3FF0000000000000;
	fma.rn.f64 	%fd18, %fd17, %fd17, %fd17;
	fma.rn.f64 	%fd19, %fd18, %fd15, %fd15;
	mul.f64 	%fd20, %fd13, %fd19;
	fma.rn.f64 	%fd21, %fd13, %fd19, %fd20;
	mul.f64 	%fd22, %fd21, %fd21;
	fma.rn.f64 	%fd23, %fd22, 0d3EB0F5FF7D2CAFE2, 0d3ED0F5D241AD3B5A;
	fma.rn.f64 	%fd24, %fd23, %fd22, 0d3EF3B20A75488A3F;
	fma.rn.f64 	%fd25, %fd24, %fd22, 0d3F1745CDE4FAECD5;
	fma.rn.f64 	%fd26, %fd25, %fd22, 0d3F3C71C7258A578B;
	fma.rn.f64 	%fd27, %fd26, %fd22, 0d3F6249249242B910;
	fma.rn.f64 	%fd28, %fd27, %fd22, 0d3F89999999999DFB;
	sub.f64 	%fd29, %fd13, %fd21;
	add.f64 	%fd30, %fd29, %fd29;
	neg.f64 	%fd31, %fd21;
	fma.rn.f64 	%fd32, %fd31, %fd13, %fd30;
	mul.f64 	%fd33, %fd19, %fd32;
	fma.rn.f64 	%fd34, %fd22, %fd28, 0d3FB5555555555555;
	mov.f64 	%fd35, 0d3FB5555555555555;
	sub.f64 	%fd36, %fd35, %fd34;
	fma.rn.f64 	%fd37, %fd22, %fd28, %fd36;
	add.f64 	%fd38, %fd37, 0dBC46A4CB00B9E7B0;
	add.f64 	%fd39, %fd34, %fd38;
	sub.f64 	%fd40, %fd34, %fd39;
	add.f64 	%fd41, %fd38, %fd40;
	mul.rn.f64 	%fd42, %fd21, %fd21;
	neg.f64 	%fd43, %fd42;
	fma.rn.f64 	%fd44, %fd21, %fd21, %fd43;
	{
	.reg .b32 %temp; 
	mov.b64 	{%r22, %temp}, %fd33;
	}
	{
	.reg .b32 %temp; 
	mov.b64 	{%temp, %r23}, %fd33;
	}
	add.s32 	%r24, %r23, 1048576;
	mov.b64 	%fd45, {%r22, %r24};
	fma.rn.f64 	%fd46, %fd21, %fd45, %fd44;
	mul.rn.f64 	%fd47, %fd42, %fd21;
	neg.f64 	%fd48, %fd47;
	fma.rn.f64 	%fd49, %fd42, %fd21, %fd48;
	fma.rn.f64 	%fd50, %fd42, %fd33, %fd49;
	fma.rn.f64 	%fd51, %fd46, %fd21, %fd50;
	mul.rn.f64 	%fd52, %fd39, %fd47;
	neg.f64 	%fd53, %fd52;
	fma.rn.f64 	%fd54, %fd39, %fd47, %fd53;
	fma.rn.f64 	%fd55, %fd39, %fd51, %fd54;
	fma.rn.f64 	%fd56, %fd41, %fd47, %fd55;
	add.f64 	%fd57, %fd52, %fd56;
	sub.f64 	%fd58, %fd52, %fd57;
	add.f64 	%fd59, %fd56, %fd58;
	add.f64 	%fd60, %fd21, %fd57;
	sub.f64 	%fd61, %fd21, %fd60;
	add.f64 	%fd62, %fd57, %fd61;
	add.f64 	%fd63, %fd59, %fd62;
	add.f64 	%fd64, %fd33, %fd63;
	add.f64 	%fd65, %fd60, %fd64;
	sub.f64 	%fd66, %fd60, %fd65;
	add.f64 	%fd67, %fd64, %fd66;
	xor.b32  	%r25, %r48, -2147483648;
	mov.b32 	%r26, 1127219200;
	mov.b64 	%fd68, {%r25, %r26};
	mov.b32 	%r27, -2147483648;
	mov.b64 	%fd69, {%r27, %r26};
	sub.f64 	%fd70, %fd68, %fd69;
	fma.rn.f64 	%fd71, %fd70, 0d3FE62E42FEFA39EF, %fd65;
	fma.rn.f64 	%fd72, %fd70, 0dBFE62E42FEFA39EF, %fd71;
	sub.f64 	%fd73, %fd72, %fd65;
	sub.f64 	%fd74, %fd67, %fd73;
	fma.rn.f64 	%fd75, %fd70, 0d3C7ABC9E3B39803F, %fd74;
	add.f64 	%fd76, %fd71, %fd75;
	sub.f64 	%fd77, %fd71, %fd76;
	add.f64 	%fd78, %fd75, %fd77;
	{
	.reg .b32 %temp; 
	mov.b64 	{%temp, %r28}, %fd11;
	}
	{
	.reg .b32 %temp; 
	mov.b64 	{%r29, %temp}, %fd11;
	}
	shl.b32 	%r30, %r28, 1;
	setp.gt.u32 	%p3, %r30, -33554433;
	and.b32  	%r31, %r28, -15728641;
	selp.b32 	%r32, %r31, %r28, %p3;
	mov.b64 	%fd79, {%r29, %r32};
	mul.rn.f64 	%fd80, %fd76, %fd79;
	neg.f64 	%fd81, %fd80;
	fma.rn.f64 	%fd82, %fd76, %fd79, %fd81;
	fma.rn.f64 	%fd83, %fd78, %fd79, %fd82;
	add.f64 	%fd4, %fd80, %fd83;
	sub.f64 	%fd84, %fd80, %fd4;
	add.f64 	%fd5, %fd83, %fd84;
	fma.rn.f64 	%fd85, %fd4, 0d3FF71547652B82FE, 0d4338000000000000;
	{
	.reg .b32 %temp; 
	mov.b64 	{%r13, %temp}, %fd85;
	}
	mov.f64 	%fd86, 0dC338000000000000;
	add.rn.f64 	%fd87, %fd85, %fd86;
	fma.rn.f64 	%fd88, %fd87, 0dBFE62E42FEFA39EF, %fd4;
	fma.rn.f64 	%fd89, %fd87, 0dBC7ABC9E3B39803F, %fd88;
	fma.rn.f64 	%fd90, %fd89, 0d3E5ADE1569CE2BDF, 0d3E928AF3FCA213EA;
	fma.rn.f64 	%fd91, %fd90, %fd89, 0d3EC71DEE62401315;
	fma.rn.f64 	%fd92, %fd91, %fd89, 0d3EFA01997C89EB71;
	fma.rn.f64 	%fd93, %fd92, %fd89, 0d3F2A01A014761F65;
	fma.rn.f64 	%fd94, %fd93, %fd89, 0d3F56C16C1852B7AF;
	fma.rn.f64 	%fd95, %fd94, %fd89, 0d3F81111111122322;
	fma.rn.f64 	%fd96, %fd95, %fd89, 0d3FA55555555502A1;
	fma.rn.f64 	%fd97, %fd96, %fd89, 0d3FC5555555555511;
	fma.rn.f64 	%fd98, %fd97, %fd89, 0d3FE000000000000B;
	fma.rn.f64 	%fd99, %fd98, %fd89, 0d3FF0000000000000;
	fma.rn.f64 	%fd100, %fd99, %fd89, 0d3FF0000000000000;
	{
	.reg .b32 %temp; 
	mov.b64 	{%r14, %temp}, %fd100;
	}
	{
	.reg .b32 %temp; 
	mov.b64 	{%temp, %r15}, %fd100;
	}
	shl.b32 	%r33, %r13, 20;
	add.s32 	%r34, %r33, %r15;
	mov.b64 	%fd108, {%r14, %r34};
	{
	.reg .b32 %temp; 
	mov.b64 	{%temp, %r35}, %fd4;
	}
	mov.b32 	%f2, %r35;
	abs.f32 	%f1, %f2;
	setp.lt.f32 	%p4, %f1, 0f4086232B;
	@%p4 bra 	$L__BB4_7;
	setp.lt.f64 	%p5, %fd4, 0d0000000000000000;
	add.f64 	%fd101, %fd4, 0d7FF0000000000000;
	selp.f64 	%fd108, 0d0000000000000000, %fd101, %p5;
	setp.geu.f32 	%p6, %f1, 0f40874800;
	@%p6 bra 	$L__BB4_7;
	shr.u32 	%r36, %r13, 31;
	add.s32 	%r37, %r13, %r36;
	shr.s32 	%r38, %r37, 1;
	shl.b32 	%r39, %r38, 20;
	add.s32 	%r40, %r15, %r39;
	mov.b64 	%fd102, {%r14, %r40};
	sub.s32 	%r41, %r13, %r38;
	shl.b32 	%r42, %r41, 20;
	add.s32 	%r43, %r42, 1072693248;
	mov.b32 	%r44, 0;
	mov.b64 	%fd103, {%r44, %r43};
	mul.f64 	%fd108, %fd103, %fd102;
$L__BB4_7:
	abs.f64 	%fd104, %fd108;
	setp.eq.f64 	%p7, %fd104, 0d7FF0000000000000;
	fma.rn.f64 	%fd105, %fd108, %fd5, %fd108;
	selp.f64 	%fd106, %fd108, %fd105, %p7;
	st.param.f64 	[func_retval0], %fd106;
	ret;

}


// ===== COMPILED SASS (sm_100) =====

	.target	sm_100

	.elftype	@"ET_EXEC"


//--------------------- .note.nv.tkinfo           --------------------------
	.section	.note.nv.tkinfo,"",@"SHT_NOTE"
	.sectionflags	@"SHF_NOTE_NV_TKINFO"
	.tkinfo
        /*0018*/ 	.word	0x00000002
        /*0030*/ 	.string	""
        /*0030*/ 	.string	"ptxas"
        /*0030*/ 	.string	"Cuda compilation tools, release 13.0, V13.0.88"
        /*0030*/ 	.string	"Build cuda_13.0.r13.0/compiler.36424714_0"
        /*0030*/ 	.string	"-arch sm_100 -m 64 "



//--------------------- .note.nv.cuinfo           --------------------------
	.section	.note.nv.cuinfo,"",@"SHT_NOTE"
	.sectionflags	@"SHF_NOTE_NV_CUINFO"
        /*0018*/ 	.short	0x0002
        /*001a*/ 	.short	0x0064
        /*001c*/ 	.short	0x0082
	.zero		2


//--------------------- .nv.info                  --------------------------
	.section	.nv.info,"",@"SHT_CUDA_INFO"
	.align	4


	//----- nvinfo : EIATTR_REGCOUNT
	.align		4
        /*0000*/ 	.byte	0x04, 0x2f
        /*0002*/ 	.short	(.L_21 - .L_20)
	.align		4
.L_20:
        /*0004*/ 	.word	index@(_Z6PrintDPdi)
        /*0008*/ 	.word	0x00000004


	//----- nvinfo : EIATTR_FRAME_SIZE
	.align		4
.L_21:
        /*000c*/ 	.byte	0x04, 0x11
        /*000e*/ 	.short	(.L_23 - .L_22)
	.align		4
.L_22:
        /*0010*/ 	.word	index@(_Z6PrintDPdi)
        /*0014*/ 	.word	0x00000000


	//----- nvinfo : EIATTR_REGCOUNT
	.align		4
.L_23:
        /*0018*/ 	.byte	0x04, 0x2f
        /*001a*/ 	.short	(.L_25 - .L_24)
	.align		4
.L_24:
        /*001c*/ 	.word	index@(_Z5PrintP16CudaMatrixStruct)
        /*0020*/ 	.word	0x00000018


	//----- nvinfo : EIATTR_FRAME_SIZE
	.align		4
.L_25:
        /*0024*/ 	.byte	0x04, 0x11
        /*0026*/ 	.short	(.L_27 - .L_26)
	.align		4
.L_26:
        /*0028*/ 	.word	index@(_Z5PrintP16CudaMatrixStruct)
        /*002c*/ 	.word	0x00000008


	//----- nvinfo : EIATTR_REGCOUNT
	.align		4
.L_27:
        /*0030*/ 	.byte	0x04, 0x2f
        /*0032*/ 	.short	(.L_29 - .L_28)
	.align		4
.L_28:
        /*0034*/ 	.word	index@(_Z1fP16CudaMatrixStructS0_ddiiiS0_S0_iS0_S0_S0_S0_S0_PdS0_S0_S0_S0_iiS0_S0_)
        /*0038*/ 	.word	0x0000003e


	//----- nvinfo : EIATTR_FRAME_SIZE
	.align		4
.L_29:
        /*003c*/ 	.byte	0x04, 0x11
        /*003e*/ 	.short	(.L_31 - .L_30)
	.align		4
.L_30:
        /*0040*/ 	.word	index@($_Z1fP16CudaMatrixStructS0_ddiiiS0_S0_iS0_S0_S0_S0_S0_PdS0_S0_S0_S0_iiS0_S0_$__internal_trig_reduction_slowpathd)
        /*0044*/ 	.word	0x00000050


	//----- nvinfo : EIATTR_FRAME_SIZE
	.align		4
.L_31:
        /*0048*/ 	.byte	0x04, 0x11
        /*004a*/ 	.short	(.L_33 - .L_32)
	.align		4
.L_32:
        /*004c*/ 	.word	index@($_Z1fP16CudaMatrixStructS0_ddiiiS0_S0_iS0_S0_S0_S0_S0_PdS0_S0_S0_S0_iiS0_S0_$__internal_accurate_pow)
        /*0050*/ 	.word	0x00000050


	//----- nvinfo : EIATTR_FRAME_SIZE
	.align		4
.L_33:
        /*0054*/ 	.byte	0x04, 0x11
        /*0056*/ 	.short	(.L_35 - .L_34)
	.align		4
.L_34:
        /*0058*/ 	.word	index@($__internal_2_$__cuda_sm20_dsqrt_rn_f64_mediumpath_v1)
        /*005c*/ 	.word	0x00000050


	//----- nvinfo : EIATTR_FRAME_SIZE
	.align		4
.L_35:
        /*0060*/ 	.byte	0x04, 0x11
        /*0062*/ 	.short	(.L_37 - .L_36)
	.align		4
.L_36:
        /*0064*/ 	.word	index@($__internal_1_$__cuda_sm20_div_rn_f64_full)
        /*0068*/ 	.word	0x00000050


	//----- nvinfo : EIATTR_FRAME_SIZE
	.align		4
.L_37:
        /*006c*/ 	.byte	0x04, 0x11
        /*006e*/ 	.short	(.L_39 - .L_38)
	.align		4
.L_38:
        /*0070*/ 	.word	index@($__internal_0_$__cuda_sm20_dblrcp_rn_slowpath_v3)
        /*0074*/ 	.word	0x00000050


	//----- nvinfo : EIATTR_FRAME_SIZE
	.align		4
.L_39:
        /*0078*/ 	.byte	0x04, 0x11
        /*007a*/ 	.short	(.L_41 - .L_40)
	.align		4
.L_40:
        /*007c*/ 	.word	index@(_Z1fP16CudaMatrixStructS0_ddiiiS0_S0_iS0_S0_S0_S0_S0_PdS0_S0_S0_S0_iiS0_S0_)
        /*0080*/ 	.word	0x00000050


	//----- nvinfo : EIATTR_MIN_STACK_SIZE
	.align		4
.L_41:
        /*0084*/ 	.byte	0x04, 0x12
        /*0086*/ 	.short	(.L_43 - .L_42)
	.align		4
.L_42:
        /*0088*/ 	.word	index@(_Z1fP16CudaMatrixStructS0_ddiiiS0_S0_iS0_S0_S0_S0_S0_PdS0_S0_S0_S0_iiS0_S0_)
        /*008c*/ 	.word	0x00000050


	//----- nvinfo : EIATTR_MIN_STACK_SIZE
	.align		4
.L_43:
        /*0090*/ 	.byte	0x04, 0x12
        /*0092*/ 	.short	(.L_45 - .L_44)
	.align		4
.L_44:
        /*0094*/ 	.word	index@(_Z5PrintP16CudaMatrixStruct)
        /*0098*/ 	.word	0x00000008


	//----- nvinfo : EIATTR_MIN_STACK_SIZE
	.align		4
.L_45:
        /*009c*/ 	.byte	0x04, 0x12
        /*009e*/ 	.short	(.L_47 - .L_46)
	.align		4
.L_46:
        /*00a0*/ 	.word	index@(_Z6PrintDPdi)
        /*00a4*/ 	.word	0x00000000
.L_47:


//--------------------- .nv.compat                --------------------------
	.section	.nv.compat,"",@"SHT_CUDA_COMPAT_INFO"
	.align	4
        /*0000*/ 	.byte	0x02, 0x09, 0x00, 0x00, 0x02, 0x02, 0x01, 0x00, 0x02, 0x05, 0x05, 0x00, 0x03, 0x07, 0x01, 0x01
        /*0010*/ 	.byte	0x02, 0x03, 0x00, 0x00, 0x02, 0x06, 0x01, 0x00, 0x04, 0x0b, 0x08, 0x00, 0x01, 0x00, 0x00, 0x00
        /*0020*/ 	.byte	0x00, 0x00, 0x00, 0x00


//--------------------- .nv.info._Z1fP16CudaMatrixStructS0_ddiiiS0_S0_iS0_S0_S0_S0_S0_PdS0_S0_S0_S0_iiS0_S0_ --------------------------
	.section	.nv.info._Z1fP16CudaMatrixStructS0_ddiiiS0_S0_iS0_S0_S0_S0_S0_PdS0_S0_S0_S0_iiS0_S0_,"",@"SHT_CUDA_INFO"
	.sectionflags	@""
	.align	4


	//----- nvinfo : EIATTR_CUDA_API_VERSION
	.align		4
        /*0000*/ 	.byte	0x04, 0x37
        /*0002*/ 	.short	(.L_49 - .L_48)
.L_48:
        /*0004*/ 	.word	0x00000082


	//----- nvinfo : EIATTR_KPARAM_INFO
	.align		4
.L_49:
        /*0008*/ 	.byte	0x04, 0x17
        /*000a*/ 	.short	(.L_51 - .L_50)
.L_50:
        /*000c*/ 	.word	0x00000000
        /*0010*/ 	.short	0x0017
        /*0012*/ 	.short	0x00a8
        /*0014*/ 	.byte	0x00, 0xf5, 0x21, 0x00


	//----- nvinfo : EIATTR_KPARAM_INFO
	.align		4
.L_51:
        /*0018*/ 	.byte	0x04, 0x17
        /*001a*/ 	.short	(.L_53 - .L_52)
.L_52:
        /*001c*/ 	.word	0x00000000
        /*0020*/ 	.short	0x0016
        /*0022*/ 	.short	0x00a0
        /*0024*/ 	.byte	0x00, 0xf5, 0x21, 0x00


	//----- nvinfo : EIATTR_KPARAM_INFO
	.align		4
.L_53:
        /*0028*/ 	.byte	0x04, 0x17
        /*002a*/ 	.short	(.L_55 - .L_54)
.L_54:
        /*002c*/ 	.word	0x00000000
        /*0030*/ 	.short	0x0015
        /*0032*/ 	.short	0x009c
        /*0034*/ 	.byte	0x00, 0xf0, 0x11, 0x00


	//----- nvinfo : EIATTR_KPARAM_INFO
	.align		4
.L_55:
        /*0038*/ 	.byte	0x04, 0x17
        /*003a*/ 	.short	(.L_57 - .L_56)
.L_56:
        /*003c*/ 	.word	0x00000000
        /*0040*/ 	.short	0x0014
        /*0042*/ 	.short	0x0098
        /*0044*/ 	.byte	0x00, 0xf0, 0x11, 0x00


	//----- nvinfo : EIATTR_KPARAM_INFO
	.align		4
.L_57:
        /*0048*/ 	.byte	0x04, 0x17
        /*004a*/ 	.short	(.L_59 - .L_58)
.L_58:
        /*004c*/ 	.word	0x00000000
        /*0050*/ 	.short	0x0013
        /*0052*/ 	.short	0x0090
        /*0054*/ 	.byte	0x00, 0xf5, 0x21, 0x00


	//----- nvinfo : EIATTR_KPARAM_INFO
	.align		4
.L_59:
        /*0058*/ 	.byte	0x04, 0x17
        /*005a*/ 	.short	(.L_61 - .L_60)
.L_60:
        /*005c*/ 	.word	0x00000000
        /*0060*/ 	.short	0x0012
        /*0062*/ 	.short	0x0088
        /*0064*/ 	.byte	0x00, 0xf5, 0x21, 0x00


	//----- nvinfo : EIATTR_KPARAM_INFO
	.align		4
.L_61:
        /*0068*/ 	.byte	0x04, 0x17
        /*006a*/ 	.short	(.L_63 - .L_62)
.L_62:
        /*006c*/ 	.word	0x00000000
        /*0070*/ 	.short	0x0011
        /*0072*/ 	.short	0x0080
        /*0074*/ 	.byte	0x00, 0xf5, 0x21, 0x00


	//----- nvinfo : EIATTR_KPARAM_INFO
	.align		4
.L_63:
        /*0078*/ 	.byte	0x04, 0x17
        /*007a*/ 	.short	(.L_65 - .L_64)
.L_64:
        /*007c*/ 	.word	0x00000000
        /*0080*/ 	.short	0x0010
        /*0082*/ 	.short	0x0078
        /*0084*/ 	.byte	0x00, 0xf5, 0x21, 0x00


	//----- nvinfo : EIATTR_KPARAM_INFO
	.align		4
.L_65:
        /*0088*/ 	.byte	0x04, 0x17
        /*008a*/ 	.short	(.L_67 - .L_66)
.L_66:
        /*008c*/ 	.word	0x00000000
        /*0090*/ 	.short	0x000f
        /*0092*/ 	.short	0x0070
        /*0094*/ 	.byte	0x00, 0xf5, 0x21, 0x00


	//----- nvinfo : EIATTR_KPARAM_INFO
	.align		4
.L_67:
        /*0098*/ 	.byte	0x04, 0x17
        /*009a*/ 	.short	(.L_69 - .L_68)
.L_68:
        /*009c*/ 	.word	0x00000000
        /*00a0*/ 	.short	0x000e
        /*00a2*/ 	.short	0x0068
        /*00a4*/ 	.byte	0x00, 0xf5, 0x21, 0x00


	//----- nvinfo : EIATTR_KPARAM_INFO
	.align		4
.L_69:
        /*00a8*/ 	.byte	0x04, 0x17
        /*00aa*/ 	.short	(.L_71 - .L_70)
.L_70:
        /*00ac*/ 	.word	0x00000000
        /*00b0*/ 	.short	0x000d
        /*00b2*/ 	.short	0x0060
        /*00b4*/ 	.byte	0x00, 0xf5, 0x21, 0x00


	//----- nvinfo : EIATTR_KPARAM_INFO
	.align		4
.L_71:
        /*00b8*/ 	.byte	0x04, 0x17
        /*00ba*/ 	.short	(.L_73 - .L_72)
.L_72:
        /*00bc*/ 	.word	0x00000000
        /*00c0*/ 	.short	0x000c
        /*00c2*/ 	.short	0x0058
        /*00c4*/ 	.byte	0x00, 0xf5, 0x21, 0x00


	//----- nvinfo : EIATTR_KPARAM_INFO
	.align		4
.L_73:
        /*00c8*/ 	.byte	0x04, 0x17
        /*00ca*/ 	.short	(.L_75 - .L_74)
.L_74:
        /*00cc*/ 	.word	0x00000000
        /*00d0*/ 	.short	0x000b
        /*00d2*/ 	.short	0x0050
        /*00d4*/ 	.byte	0x00, 0xf5, 0x21, 0x00


	//----- nvinfo : EIATTR_KPARAM_INFO
	.align		4
.L_75:
        /*00d8*/ 	.byte	0x04, 0x17
        /*00da*/ 	.short	(.L_77 - .L_76)
.L_76:
        /*00dc*/ 	.word	0x00000000
        /*00e0*/ 	.short	0x000a
        /*00e2*/ 	.short	0x0048
        /*00e4*/ 	.byte	0x00, 0xf5, 0x21, 0x00


	//----- nvinfo : EIATTR_KPARAM_INFO
	.align		4
.L_77:
        /*00e8*/ 	.byte	0x04, 0x17
        /*00ea*/ 	.short	(.L_79 - .L_78)
.L_78:
        /*00ec*/ 	.word	0x00000000
        /*00f0*/ 	.short	0x0009
        /*00f2*/ 	.short	0x0040
        /*00f4*/ 	.byte	0x00, 0xf0, 0x11, 0x00


	//----- nvinfo : EIATTR_KPARAM_INFO
	.align		4
.L_79:
        /*00f8*/ 	.byte	0x04, 0x17
        /*00fa*/ 	.short	(.L_81 - .L_80)
.L_80:
        /*00fc*/ 	.word	0x00000000
        /*0100*/ 	.short	0x0008
        /*0102*/ 	.short	0x0038
        /*0104*/ 	.byte	0x00, 0xf5, 0x21, 0x00


	//----- nvinfo : EIATTR_KPARAM_INFO
	.align		4
.L_81:
        /*0108*/ 	.byte	0x04, 0x17
        /*010a*/ 	.short	(.L_83 - .L_82)
.L_82:
        /*010c*/ 	.word	0x00000000
        /*0110*/ 	.short	0x0007
        /*0112*/ 	.short	0x0030
        /*0114*/ 	.byte	0x00, 0xf5, 0x21, 0x00


	//----- nvinfo : EIATTR_KPARAM_INFO
	.align		4
.L_83:
        /*0118*/ 	.byte	0x04, 0x17
        /*011a*/ 	.short	(.L_85 - .L_84)
.L_84:
        /*011c*/ 	.word	0x00000000
        /*0120*/ 	.short	0x0006
        /*0122*/ 	.short	0x0028
        /*0124*/ 	.byte	0x00, 0xf0, 0x11, 0x00


	//----- nvinfo : EIATTR_KPARAM_INFO
	.align		4
.L_85:
        /*0128*/ 	.byte	0x04, 0x17
        /*012a*/ 	.short	(.L_87 - .L_86)
.L_86:
        /*012c*/ 	.word	0x00000000
        /*0130*/ 	.short	0x0005
        /*0132*/ 	.short	0x0024
        /*0134*/ 	.byte	0x00, 0xf0, 0x11, 0x00


	//----- nvinfo : EIATTR_KPARAM_INFO
	.align		4
.L_87:
        /*0138*/ 	.byte	0x04, 0x17
        /*013a*/ 	.short	(.L_89 - .L_88)
.L_88:
        /*013c*/ 	.word	0x00000000
        /*0140*/ 	.short	0x0004
        /*0142*/ 	.short	0x0020
        /*0144*/ 	.byte	0x00, 0xf0, 0x11, 0x00


	//----- nvinfo : EIATTR_KPARAM_INFO
	.align		4
.L_89:
        /*0148*/ 	.byte	0x04, 0x17
        /*014a*/ 	.short	(.L_91 - .L_90)
.L_90:
        /*014c*/ 	.word	0x00000000
        /*0150*/ 	.short	0x0003
        /*0152*/ 	.short	0x0018
        /*0154*/ 	.byte	0x00, 0xf0, 0x21, 0x00


	//----- nvinfo : EIATTR_KPARAM_INFO
	.align		4
.L_91:
        /*0158*/ 	.byte	0x04, 0x17
        /*015a*/ 	.short	(.L_93 - .L_92)
.L_92:
        /*015c*/ 	.word	0x00000000
        /*0160*/ 	.short	0x0002
        /*0162*/ 	.short	0x0010
        /*0164*/ 	.byte	0x00, 0xf0, 0x21, 0x00


	//----- nvinfo : EIATTR_KPARAM_INFO
	.align		4
.L_93:
        /*0168*/ 	.byte	0x04, 0x17
        /*016a*/ 	.short	(.L_95 - .L_94)
.L_94:
        /*016c*/ 	.word	0x00000000
        /*0170*/ 	.short	0x0001
        /*0172*/ 	.short	0x0008
        /*0174*/ 	.byte	0x00, 0xf5, 0x21, 0x00


	//----- nvinfo : EIATTR_KPARAM_INFO
	.align		4
.L_95:
        /*0178*/ 	.byte	0x04, 0x17
        /*017a*/ 	.short	(.L_97 - .L_96)
.L_96:
        /*017c*/ 	.word	0x00000000
        /*0180*/ 	.short	0x0000
        /*0182*/ 	.short	0x0000
        /*0184*/ 	.byte	0x00, 0xf5, 0x21, 0x00


	//----- nvinfo : EIATTR_SPARSE_MMA_MASK
	.align		4
.L_97:
        /*0188*/ 	.byte	0x03, 0x50
        /*018a*/ 	.short	0x0000


	//----- nvinfo : EIATTR_MAXREG_COUNT
	.align		4
        /*018c*/ 	.byte	0x03, 0x1b
        /*018e*/ 	.short	0x00ff


	//----- nvinfo : EIATTR_EXTERNS
	.align		4
        /*0190*/ 	.byte	0x04, 0x0f
        /*0192*/ 	.short	(.L_99 - .L_98)


	//   ....[0]....
	.align		4
.L_98:
        /*0194*/ 	.word	index@(vprintf)


	//   ....[1]....
	.align		4
        /*0198*/ 	.word	index@(malloc)


	//   ....[2]....
	.align		4
        /*019c*/ 	.word	index@(free)


	//----- nvinfo : EIATTR_MERCURY_ISA_VERSION
	.align		4
.L_99:
        /*01a0*/ 	.byte	0x03, 0x5f
        /*01a2*/ 	.short	0x0101


	//----- nvinfo : EIATTR_VRC_CTA_INIT_COUNT
	.align		4
        /*01a4*/ 	.byte	0x02, 0x4a
	.zero		1
	.zero		1


	//----- nvinfo : EIATTR_SYSCALL_OFFSETS
	.align		4
        /*01a8*/ 	.byte	0x04, 0x46
        /*01aa*/ 	.short	(.L_101 - .L_100)


	//   ....[0]....
.L_100:
        /*01ac*/ 	.word	0x00000120


	//   ....[1]....
        /*01b0*/ 	.word	0x00005760


	//   ....[2]....
        /*01b4*/ 	.word	0x00005e20


	//   ....[3]....
        /*01b8*/ 	.word	0x00005ea0


	//   ....[4]....
        /*01bc*/ 	.word	0x00005f30


	//   ....[5]....
        /*01c0*/ 	.word	0x00005fe0


	//   ....[6]....
        /*01c4*/ 	.word	0x00006050


	//   ....[7]....
        /*01c8*/ 	.word	0x000060c0


	//   ....[8]....
        /*01cc*/ 	.word	0x00006130


	//   ....[9]....
        /*01d0*/ 	.word	0x00006500


	//   ....[10]....
        /*01d4*/ 	.word	0x00006560


	//   ....[11]....
        /*01d8*/ 	.word	0x000065f0


	//   ....[12]....
        /*01dc*/ 	.word	0x00006690


	//   ....[13]....
        /*01e0*/ 	.word	0x00006720


	//   ....[14]....
        /*01e4*/ 	.word	0x000067b0


	//   ....[15]....
        /*01e8*/ 	.word	0x00006840


	//   ....[16]....
        /*01ec*/ 	.word	0x000068d0


	//   ....[17]....
        /*01f0*/ 	.word	0x00006960


	//   ....[18]....
        /*01f4*/ 	.word	0x000069f0


	//   ....[19]....
        /*01f8*/ 	.word	0x00006a80


	//   ....[20]....
        /*01fc*/ 	.word	0x00006b10


	//   ....[21]....
        /*0200*/ 	.word	0x00006ba0


	//   ....[22]....
        /*0204*/ 	.word	0x00006c30


	//   ....[23]....
        /*0208*/ 	.word	0x000075a0


	//   ....[24]....
        /*020c*/ 	.word	0x00007610


	//   ....[25]....
        /*0210*/ 	.word	0x000084f0


	//   ....[26]....
        /*0214*/ 	.word	0x00008560


	//   ....[27]....
        /*0218*/ 	.word	0x00008690


	//   ....[28]....
        /*021c*/ 	.word	0x00008750


	//   ....[29]....
        /*0220*/ 	.word	0x00008880


	//   ....[30]....
        /*0224*/ 	.word	0x00008940


	//   ....[31]....
        /*0228*/ 	.word	0x00008a60


	//   ....[32]....
        /*022c*/ 	.word	0x00008b20


	//   ....[33]....
        /*0230*/ 	.word	0x00008c00


	//   ....[34]....
        /*0234*/ 	.word	0x00008cc0


	//   ....[35]....
        /*0238*/ 	.word	0x00008da0


	//   ....[36]....
        /*023c*/ 	.word	0x00008e60


	//   ....[37]....
        /*0240*/ 	.word	0x00008f40


	//   ....[38]....
        /*0244*/ 	.word	0x00009000


	//   ....[39]....
        /*0248*/ 	.word	0x000090e0


	//   ....[40]....
        /*024c*/ 	.word	0x000091a0


	//   ....[41]....
        /*0250*/ 	.word	0x00009280


	//   ....[42]....
        /*0254*/ 	.word	0x00009340


	//   ....[43]....
        /*0258*/ 	.word	0x000094c0


	//   ....[44]....
        /*025c*/ 	.word	0x00009580


	//   ....[45]....
        /*0260*/ 	.word	0x000096b0


	//   ....[46]....
        /*0264*/ 	.word	0x00009770


	//   ....[47]....
        /*0268*/ 	.word	0x00009890


	//   ....[48]....
        /*026c*/ 	.word	0x00009950


	//   ....[49]....
        /*0270*/ 	.word	0x00009a30


	//   ....[50]....
        /*0274*/ 	.word	0x00009af0


	//   ....[51]....
        /*0278*/ 	.word	0x00009c20


	//   ....[52]....
        /*027c*/ 	.word	0x00009ce0


	//   ....[53]....
        /*0280*/ 	.word	0x00009e10


	//   ....[54]....
        /*0284*/ 	.word	0x00009ed0


	//   ....[55]....
        /*0288*/ 	.word	0x0000a030


	//   ....[56]....
        /*028c*/ 	.word	0x0000a0f0


	//   ....[57]....
        /*0290*/ 	.word	0x0000a240


	//   ....[58]....
        /*0294*/ 	.word	0x0000ad60


	//   ....[59]....
        /*0298*/ 	.word	0x0000bc40


	//   ....[60]....
        /*029c*/ 	.word	0x0000c580


	//   ....[61]....
        /*02a0*/ 	.word	0x0000c5d0


	//   ....[62]....
        /*02a4*/ 	.word	0x0000c620


	//   ....[63]....
        /*02a8*/ 	.word	0x0000c6a0


	//   ....[64]....
        /*02ac*/ 	.word	0x0000ca20


	//   ....[65]....
        /*02b0*/ 	.word	0x0000ca70


	//   ....[66]....
        /*02b4*/ 	.word	0x0000cac0


	//   ....[67]....
        /*02b8*/ 	.word	0x0000cb10


	//   ....[68]....
        /*02bc*/ 	.word	0x0000cb90


	//   ....[69]....
        /*02c0*/ 	.word	0x0000d3a0


	//   ....[70]....
        /*02c4*/ 	.word	0x0000e260


	//   ....[71]....
        /*02c8*/ 	.word	0x0000e2d0


	//   ....[72]....
        /*02cc*/ 	.word	0x0000e340


	//   ....[73]....
        /*02d0*/ 	.word	0x0000e3b0


	//   ....[74]....
        /*02d4*/ 	.word	0x0000e780


	//   ....[75]....
        /*02d8*/ 	.word	0x0000e7e0


	//   ....[76]....
        /*02dc*/ 	.word	0x0000e870


	//   ....[77]....
        /*02e0*/ 	.word	0x0000e910


	//   ....[78]....
        /*02e4*/ 	.word	0x0000e9a0


	//   ....[79]....
        /*02e8*/ 	.word	0x0000ea30


	//   ....[80]....
        /*02ec*/ 	.word	0x0000eac0


	//   ....[81]....
        /*02f0*/ 	.word	0x0000eb50


	//   ....[82]....
        /*02f4*/ 	.word	0x0000ebe0


	//   ....[83]....
        /*02f8*/ 	.word	0x0000ec70


	//   ....[84]....
        /*02fc*/ 	.word	0x0000ed00


	//   ....[85]....
        /*0300*/ 	.word	0x0000ed90


	//   ....[86]....
        /*0304*/ 	.word	0x0000ee20


	//   ....[87]....
        /*0308*/ 	.word	0x0000eeb0


	//   ....[88]....
        /*030c*/ 	.word	0x0000f820


	//   ....[89]....
        /*0310*/ 	.word	0x0000f890


	//   ....[90]....
        /*0314*/ 	.word	0x00010780


	//   ....[91]....
        /*0318*/ 	.word	0x000107f0


	//   ....[92]....
        /*031c*/ 	.word	0x00010920


	//   ....[93]....
        /*0320*/ 	.word	0x000109e0


	//   ....[94]....
        /*0324*/ 	.word	0x00010b10


	//   ....[95]....
        /*0328*/ 	.word	0x00010bd0


	//   ....[96]....
        /*032c*/ 	.word	0x00010cf0


	//   ....[97]....
        /*0330*/ 	.word	0x00010db0


	//   ....[98]....
        /*0334*/ 	.word	0x00010e90


	//   ....[99]....
        /*0338*/ 	.word	0x00010f50


	//   ....[100]....
        /*033c*/ 	.word	0x00011030


	//   ....[101]....
        /*0340*/ 	.word	0x000110f0


	//   ....[102]....
        /*0344*/ 	.word	0x000111d0


	//   ....[103]....
        /*0348*/ 	.word	0x00011290


	//   ....[104]....
        /*034c*/ 	.word	0x00011370


	//   ....[105]....
        /*0350*/ 	.word	0x00011430


	//   ....[106]....
        /*0354*/ 	.word	0x00011510


	//   ....[107]....
        /*0358*/ 	.word	0x000115d0


	//   ....[108]....
        /*035c*/ 	.word	0x00011760


	//   ....[109]....
        /*0360*/ 	.word	0x00011820


	//   ....[110]....
        /*0364*/ 	.word	0x00011950


	//   ....[111]....
        /*0368*/ 	.word	0x00011a10


	//   ....[112]....
        /*036c*/ 	.word	0x00011b30


	//   ....[113]....
        /*0370*/ 	.word	0x00011bf0


	//   ....[114]....
        /*0374*/ 	.word	0x00011cd0


	//   ....[115]....
        /*0378*/ 	.word	0x00011d90


	//   ....[116]....
        /*037c*/ 	.word	0x00011ec0


	//   ....[117]....
        /*0380*/ 	.word	0x00011f80


	//   ....[118]....
        /*0384*/ 	.word	0x000120b0


	//   ....[119]....
        /*0388*/ 	.word	0x00012170


	//   ....[120]....
        /*038c*/ 	.word	0x000122d0


	//   ....[121]....
        /*0390*/ 	.word	0x00012390


	//   ....[122]....
        /*0394*/ 	.word	0x000124e0


	//   ....[123]....
        /*0398*/ 	.word	0x00013030


	//   ....[124]....
        /*039c*/ 	.word	0x00013f20


	//   ....[125]....
        /*03a0*/ 	.word	0x00014830


	//   ....[126]....
        /*03a4*/ 	.word	0x00014880


	//   ....[127]....
        /*03a8*/ 	.word	0x000148d0


	//   ....[128]....
        /*03ac*/ 	.word	0x00014f60


	//   ....[129]....
        /*03b0*/ 	.word	0x00014fb0


	//   ....[130]....
        /*03b4*/ 	.word	0x00015000


	//   ....[131]....
        /*03b8*/ 	.word	0x00015050


	//   ....[132]....
        /*03bc*/ 	.word	0x00018ba0


	//   ....[133]....
        /*03c0*/ 	.word	0x0001a140


	//----- nvinfo : EIATTR_EXIT_INSTR_OFFSETS
	.align		4
.L_101:
        /*03c4*/ 	.byte	0x04, 0x1c
        /*03c6*/ 	.short	(.L_103 - .L_102)


	//   ....[0]....
.L_102:
        /*03c8*/ 	.word	0x00018c90


	//   ....[1]....
        /*03cc*/ 	.word	0x00018cd0


	//   ....[2]....
        /*03d0*/ 	.word	0x00018d00


	//   ....[3]....
        /*03d4*/ 	.word	0x00018da0


	//   ....[4]....
        /*03d8*/ 	.word	0x0001a0a0


	//   ....[5]....
        /*03dc*/ 	.word	0x0001a150


	//----- nvinfo : EIATTR_CRS_STACK_SIZE
	.align		4
.L_103:
        /*03e0*/ 	.byte	0x04, 0x1e
        /*03e2*/ 	.short	(.L_105 - .L_104)
.L_104:
        /*03e4*/ 	.word	0x00000000


	//----- nvinfo : EIATTR_CBANK_PARAM_SIZE
	.align		4
.L_105:
        /*03e8*/ 	.byte	0x03, 0x19
        /*03ea*/ 	.short	0x00b0


	//----- nvinfo : EIATTR_PARAM_CBANK
	.align		4
        /*03ec*/ 	.byte	0x04, 0x0a
        /*03ee*/ 	.short	(.L_107 - .L_106)
	.align		4
.L_106:
        /*03f0*/ 	.word	index@(.nv.constant0._Z1fP16CudaMatrixStructS0_ddiiiS0_S0_iS0_S0_S0_S0_S0_PdS0_S0_S0_S0_iiS0_S0_)
        /*03f4*/ 	.short	0x0380
        /*03f6*/ 	.short	0x00b0


	//----- nvinfo : EIATTR_SW_WAR
	.align		4
.L_107:
        /*03f8*/ 	.byte	0x04, 0x36
        /*03fa*/ 	.short	(.L_109 - .L_108)
.L_108:
        /*03fc*/ 	.word	0x00000008
.L_109:


//--------------------- .nv.info._Z5PrintP16CudaMatrixStruct --------------------------
	.section	.nv.info._Z5PrintP16CudaMatrixStruct,"",@"SHT_CUDA_INFO"
	.sectionflags	@""
	.align	4


	//----- nvinfo : EIATTR_CUDA_API_VERSION
	.align		4
        /*0000*/ 	.byte	0x04, 0x37
        /*0002*/ 	.short	(.L_111 - .L_110)
.L_110:
        /*0004*/ 	.word	0x00000082


	//----- nvinfo : EIATTR_KPARAM_INFO
	.align		4
.L_111:
        /*0008*/ 	.byte	0x04, 0x17
        /*000a*/ 	.short	(.L_113 - .L_112)
.L_112:
        /*000c*/ 	.word	0x00000000
        /*0010*/ 	.short	0x0000
        /*0012*/ 	.short	0x0000
        /*0014*/ 	.byte	0x00, 0xf5, 0x21, 0x00


	//----- nvinfo : EIATTR_SPARSE_MMA_MASK
	.align		4
.L_113:
        /*0018*/ 	.byte	0x03, 0x50
        /*001a*/ 	.short	0x0000


	//----- nvinfo : EIATTR_MAXREG_COUNT
	.align		4
        /*001c*/ 	.byte	0x03, 0x1b
        /*001e*/ 	.short	0x00ff


	//----- nvinfo : EIATTR_EXTERNS
	.align		4
        /*0020*/ 	.byte	0x04, 0x0f
        /*0022*/ 	.short	(.L_115 - .L_114)


	//   ....[0]....
	.align		4
.L_114:
        /*0024*/ 	.word	index@(vprintf)


	//----- nvinfo : EIATTR_MERCURY_ISA_VERSION
	.align		4
.L_115:
        /*0028*/ 	.byte	0x03, 0x5f
        /*002a*/ 	.short	0x0101


	//----- nvinfo : EIATTR_VRC_CTA_INIT_COUNT
	.align		4
        /*002c*/ 	.byte	0x02, 0x4a
	.zero		1
	.zero		1


	//----- nvinfo : EIATTR_SYSCALL_OFFSETS
	.align		4
        /*0030*/ 	.byte	0x04, 0x46
        /*0032*/ 	.short	(.L_117 - .L_116)


	//   ....[0]....
.L_116:
        /*0034*/ 	.word	0x00000120


	//   ....[1]....
        /*0038*/ 	.word	0x000002e0


	//   ....[2]....
        /*003c*/ 	.word	0x000003e0


	//----- nvinfo : EIATTR_EXIT_INSTR_OFFSETS
	.align		4
.L_117:
        /*0040*/ 	.byte	0x04, 0x1c
        /*0042*/ 	.short	(.L_119 - .L_118)


	//   ....[0]....
.L_118:
        /*0044*/ 	.word	0x000003f0


	//----- nvinfo : EIATTR_CRS_STACK_SIZE
	.align		4
.L_119:
        /*0048*/ 	.byte	0x04, 0x1e
        /*004a*/ 	.short	(.L_121 - .L_120)
.L_120:
        /*004c*/ 	.word	0x00000000


	//----- nvinfo : EIATTR_CBANK_PARAM_SIZE
	.align		4
.L_121:
        /*0050*/ 	.byte	0x03, 0x19
        /*0052*/ 	.short	0x0008


	//----- nvinfo : EIATTR_PARAM_CBANK
	.align		4
        /*0054*/ 	.byte	0x04, 0x0a
        /*0056*/ 	.short	(.L_123 - .L_122)
	.align		4
.L_122:
        /*0058*/ 	.word	index@(.nv.constant0._Z5PrintP16CudaMatrixStruct)
        /*005c*/ 	.short	0x0380
        /*005e*/ 	.short	0x0008


	//----- nvinfo : EIATTR_SW_WAR
	.align		4
.L_123:
        /*0060*/ 	.byte	0x04, 0x36
        /*0062*/ 	.short	(.L_125 - .L_124)
.L_124:
        /*0064*/ 	.word	0x00000008
.L_125:


//--------------------- .nv.info._Z6PrintDPdi     --------------------------
	.section	.nv.info._Z6PrintDPdi,"",@"SHT_CUDA_INFO"
	.sectionflags	@""
	.align	4


	//----- nvinfo : EIATTR_CUDA_API_VERSION
	.align		4
        /*0000*/ 	.byte	0x04, 0x37
        /*0002*/ 	.short	(.L_127 - .L_126)
.L_126:
        /*0004*/ 	.word	0x00000082


	//----- nvinfo : EIATTR_KPARAM_INFO
	.align		4
.L_127:
        /*0008*/ 	.byte	0x04, 0x17
        /*000a*/ 	.short	(.L_129 - .L_128)
.L_128:
        /*000c*/ 	.word	0x00000000
        /*0010*/ 	.short	0x0001
        /*0012*/ 	.short	0x0008
        /*0014*/ 	.byte	0x00, 0xf0, 0x11, 0x00


	//----- nvinfo : EIATTR_KPARAM_INFO
	.align		4
.L_129:
        /*0018*/ 	.byte	0x04, 0x17
        /*001a*/ 	.short	(.L_131 - .L_130)
.L_130:
        /*001c*/ 	.word	0x00000000
        /*0020*/ 	.short	0x0000
        /*0022*/ 	.short	0x0000
        /*0024*/ 	.byte	0x00, 0xf5, 0x21, 0x00


	//----- nvinfo : EIATTR_SPARSE_MMA_MASK
	.align		4
.L_131:
        /*0028*/ 	.byte	0x03, 0x50
        /*002a*/ 	.short	0x0000


	//----- nvinfo : EIATTR_MAXREG_COUNT
	.align		4
        /*002c*/ 	.byte	0x03, 0x1b
        /*002e*/ 	.short	0x00ff


	//----- nvinfo : EIATTR_MERCURY_ISA_VERSION
	.align		4
        /*0030*/ 	.byte	0x03, 0x5f
        /*0032*/ 	.short	0x0101


	//----- nvinfo : EIATTR_VRC_CTA_INIT_COUNT
	.align		4
        /*0034*/ 	.byte	0x02, 0x4a
	.zero		1
	.zero		1


	//----- nvinfo : EIATTR_EXIT_INSTR_OFFSETS
	.align		4
        /*0038*/ 	.byte	0x04, 0x1c
        /*003a*/ 	.short	(.L_133 - .L_132)


	//   ....[0]....
.L_132:
        /*003c*/ 	.word	0x00000010


	//----- nvinfo : EIATTR_CBANK_PARAM_SIZE
	.align		4
.L_133:
        /*0040*/ 	.byte	0x03, 0x19
        /*0042*/ 	.short	0x000c


	//----- nvinfo : EIATTR_PARAM_CBANK
	.align		4
        /*0044*/ 	.byte	0x04, 0x0a
        /*0046*/ 	.short	(.L_135 - .L_134)
	.align		4
.L_134:
        /*0048*/ 	.word	index@(.nv.constant0._Z6PrintDPdi)
        /*004c*/ 	.short	0x0380
        /*004e*/ 	.short	0x000c


	//----- nvinfo : EIATTR_SW_WAR
	.align		4
.L_135:
        /*0050*/ 	.byte	0x04, 0x36
        /*0052*/ 	.short	(.L_137 - .L_136)
.L_136:
        /*0054*/ 	.word	0x00000008
.L_137:


//--------------------- .nv.callgraph             --------------------------
	.section	.nv.callgraph,"",@"SHT_CUDA_CALLGRAPH"
	.align	4
	.sectionentsize	8
	.align		4
        /*0000*/ 	.word	0x00000000
	.align		4
        /*0004*/ 	.word	0xffffffff
	.align		4
        /*0008*/ 	.word	index@(_Z1fP16CudaMatrixStructS0_ddiiiS0_S0_iS0_S0_S0_S0_S0_PdS0_S0_S0_S0_iiS0_S0_)
	.align		4
        /*000c*/ 	.word	index@(free)
	.align		4
        /*0010*/ 	.word	index@(_Z1fP16CudaMatrixStructS0_ddiiiS0_S0_iS0_S0_S0_S0_S0_PdS0_S0_S0_S0_iiS0_S0_)
	.align		4
        /*0014*/ 	.word	index@(malloc)
	.align		4
        /*0018*/ 	.word	index@(_Z1fP16CudaMatrixStructS0_ddiiiS0_S0_iS0_S0_S0_S0_S0_PdS0_S0_S0_S0_iiS0_S0_)
	.align		4
        /*001c*/ 	.word	index@(vprintf)
	.align		4
        /*0020*/ 	.word	index@(_Z5PrintP16CudaMatrixStruct)
	.align		4
        /*0024*/ 	.word	index@(vprintf)
	.align		4
        /*0028*/ 	.word	0x00000000
	.align		4
        /*002c*/ 	.word	0xfffffffe
	.align		4
        /*0030*/ 	.word	0x00000000
	.align		4
        /*0034*/ 	.word	0xfffffffd
	.align		4
        /*0038*/ 	.word	0x00000000
	.align		4
        /*003c*/ 	.word	0xfffffffc


//--------------------- .nv.constant4             --------------------------
	.section	.nv.constant4,"a",@progbits
	.align	8
	.align		8
.nv.constant4:
        /*0000*/ 	.dword	vprintf
	.align		8
        /*0008*/ 	.dword	malloc
	.align		8
        /*0010*/ 	.dword	free
	.align		8
        /*0018*/ 	.dword	$str$3
	.align		8
        /*0020*/ 	.dword	$str$4
	.align		8
        /*0028*/ 	.dword	$str$5
	.align		8
        /*0030*/ 	.dword	$str$6
	.align		8
        /*0038*/ 	.dword	$str$7
	.align		8
        /*0040*/ 	.dword	$str$8
	.align		8
        /*0048*/ 	.dword	$str$9
	.align		8
        /*0050*/ 	.dword	$str$10
	.align		8
        /*0058*/ 	.dword	$str$11
	.align		8
        /*0060*/ 	.dword	$str$12
	.align		8
        /*0068*/ 	.dword	$str$13
	.align		8
        /*0070*/ 	.dword	$str$14
	.align		8
        /*0078*/ 	.dword	$str$17
	.align		8
        /*0080*/ 	.dword	$str$18
	.align		8
        /*0088*/ 	.dword	$str$19
	.align		8
        /*0090*/ 	.dword	$str$20
	.align		8
        /*0098*/ 	.dword	$str$21
	.align		8
        /*00a0*/ 	.dword	$str$22
	.align		8
        /*00a8*/ 	.dword	__cudart_i2opi_d
	.align		8
        /*00b0*/ 	.dword	__cudart_sin_cos_coeffs


//--------------------- .text._Z1fP16CudaMatrixStructS0_ddiiiS0_S0_iS0_S0_S0_S0_S0_PdS0_S0_S0_S0_iiS0_S0_ --------------------------
	.section	.text._Z1fP16CudaMatrixStructS0_ddiiiS0_S0_iS0_S0_S0_S0_S0_PdS0_S0_S0_S0_iiS0_S0_,"ax",@progbits
	.align	128
        .global         _Z1fP16CudaMatrixStructS0_ddiiiS0_S0_iS0_S0_S0_S0_S0_PdS0_S0_S0_S0_iiS0_S0_
        .type           _Z1fP16CudaMatrixStructS0_ddiiiS0_S0_iS0_S0_S0_S0_S0_PdS0_S0_S0_S0_iiS0_S0_,@function
        .size           _Z1fP16CudaMatrixStructS0_ddiiiS0_S0_iS0_S0_S0_S0_S0_PdS0_S0_S0_S0_iiS0_S0_,(.L_x_534 - _Z1fP16CudaMatrixStructS0_ddiiiS0_S0_iS0_S0_S0_S0_S0_PdS0_S0_S0_S0_iiS0_S0_)
        .other          _Z1fP16CudaMatrixStructS0_ddiiiS0_S0_iS0_S0_S0_S0_S0_PdS0_S0_S0_S0_iiS0_S0_,@"STO_CUDA_ENTRY STV_DEFAULT"
_Z1fP16CudaMatrixStructS0_ddiiiS0_S0_iS0_S0_S0_S0_S0_PdS0_S0_S0_S0_iiS0_S0_:
.text._Z1fP16CudaMatrixStructS0_ddiiiS0_S0_iS0_S0_S0_S0_S0_PdS0_S0_S0_S0_iiS0_S0_:
[----:B------:R-:W0:Y:S01]  /*0000*/  LDC R1, c[0x0][0x37c] ;  /* 0x0000df00ff017b82 */ /* 0x000e220000000800 */
[----:B------:R-:W1:Y:S01]  /*0010*/  S2R R16, SR_CTAID.X ;  /* 0x0000000000107919 */ /* 0x000e620000002500 */
[----:B------:R-:W2:Y:S01]  /*0020*/  LDCU UR4, c[0x0][0x2f8] ;  /* 0x00005f00ff0477ac */ /* 0x000ea20008000800 */
[----:B0-----:R-:W-:Y:S01]  /*0030*/  VIADD R1, R1, 0xffffffb0 ;  /* 0xffffffb001017836 */ /* 0x001fe20000000000 */
[----:B------:R-:W-:Y:S01]  /*0040*/  MOV R0, 0x0 ;  /* 0x0000000000007802 */ /* 0x000fe20000000f00 */
[----:B------:R-:W1:Y:S01]  /*0050*/  S2R R17, SR_TID.X ;  /* 0x0000000000117919 */ /* 0x000e620000002100 */
[----:B------:R-:W0:Y:S02]  /*0060*/  LDCU UR5, c[0x0][0x2fc] ;  /* 0x00005f80ff0577ac */ /* 0x000e240008000800 */
[----:B------:R3:W4:Y:S01]  /*0070*/  LDC.64 R8, c[0x4][R0] ;  /* 0x0100000000087b82 */ /* 0x0007220000000a00 */
[----:B------:R-:W5:Y:S01]  /*0080*/  LDCU.64 UR6, c[0x4][0x88] ;  /* 0x01001100ff0677ac */ /* 0x000f620008000a00 */
[----:B------:R-:W1:Y:S01]  /*0090*/  LDCU.64 UR36, c[0x0][0x358] ;  /* 0x00006b00ff2477ac */ /* 0x000e620008000a00 */
[----:B--2---:R-:W-:-:S04]  /*00a0*/  IADD3 R2, P0, PT, R1, UR4, RZ ;  /* 0x0000000401027c10 */ /* 0x004fc8000ff1e0ff */
[----:B------:R-:W-:Y:S01]  /*00b0*/  IADD3 R6, P1, PT, R2, 0x10, RZ ;  /* 0x0000001002067810 */ /* 0x000fe20007f3e0ff */
[----:B0-----:R-:W-:Y:S02]  /*00c0*/  IMAD.X R18, RZ, RZ, UR5, P0 ;  /* 0x00000005ff127e24 */ /* 0x001fe400080e06ff */
[----:B-----5:R-:W-:Y:S01]  /*00d0*/  IMAD.U32 R4, RZ, RZ, UR6 ;  /* 0x00000006ff047e24 */ /* 0x020fe2000f8e00ff */
[----:B------:R-:W-:Y:S01]  /*00e0*/  MOV R5, UR7 ;  /* 0x0000000700057c02 */ /* 0x000fe20008000f00 */
[----:B------:R-:W-:Y:S01]  /*00f0*/  IMAD.X R7, RZ, RZ, R18, P1 ;  /* 0x000000ffff077224 */ /* 0x000fe200008e0612 */
[----:B-1----:R3:W-:Y:S07]  /*0100*/  STL.64 [R1+0x10], R16 ;  /* 0x0000101001007387 */ /* 0x0027ee0000100a00 */
[----:B------:R-:W-:-:S07]  /*0110*/  LEPC R20, `(.L_x_0) ;  /* 0x000000001014794e */ /* 0x000fce0000000000 */
[----:B---34-:R-:W-:Y:S05]  /*0120*/  CALL.ABS.NOINC R8 ;  /* 0x0000000008007343 */ /* 0x018fea0003c00000 */
.L_x_0:
[----:B------:R-:W0:Y:S01]  /*0130*/  LDCU UR4, c[0x0][0x394] ;  /* 0x00007280ff0477ac */ /* 0x000e220008000800 */
[----:B------:R-:W1:Y:S01]  /*0140*/  LDC.64 R8, c[0x0][0x390] ;  /* 0x0000e400ff087b82 */ /* 0x000e620000000a00 */
[----:B------:R-:W-:-:S07]  /*0150*/  IMAD.MOV.U32 R4, RZ, RZ, 0x1 ;  /* 0x00000001ff047424 */ /* 0x000fce00078e00ff */
[----:B------:R-:W2:Y:S08]  /*0160*/  LDC.64 R10, c[0x0][0x398] ;  /* 0x0000e600ff0a7b82 */ /* 0x000eb00000000a00 */
[----:B------:R-:W3:Y:S01]  /*0170*/  LDC R3, c[0x0][0x39c] ;  /* 0x0000e700ff037b82 */ /* 0x000ee20000000800 */
[----:B0-----:R-:W1:Y:S02]  /*0180*/  MUFU.RCP64H R5, UR4 ;  /* 0x0000000400057d08 */ /* 0x001e640008001800 */
[----:B-1----:R-:W-:Y:S01]  /*0190*/  DFMA R6, R4, -R8, 1 ;  /* 0x3ff000000406742b */ /* 0x002fe20000000808 */
[----:B---3--:R-:W-:-:S07]  /*01a0*/  FSETP.GEU.AND P1, PT, |R3|, 6.5827683646048100446e-37, PT ;  /* 0x036000000300780b */ /* 0x008fce0003f2e200 */
[----:B------:R-:W-:-:S08]  /*01b0*/  DFMA R6, R6, R6, R6 ;  /* 0x000000060606722b */ /* 0x000fd00000000006 */
[----:B------:R-:W-:-:S08]  /*01c0*/  DFMA R6, R4, R6, R4 ;  /* 0x000000060406722b */ /* 0x000fd00000000004 */
[----:B------:R-:W-:-:S08]  /*01d0*/  DFMA R4, R6, -R8, 1 ;  /* 0x3ff000000604742b */ /* 0x000fd00000000808 */
[----:B------:R-:W-:-:S08]  /*01e0*/  DFMA R4, R6, R4, R6 ;  /* 0x000000040604722b */ /* 0x000fd00000000006 */
[----:B--2---:R-:W-:-:S08]  /*01f0*/  DMUL R6, R4, R10 ;  /* 0x0000000a04067228 */ /* 0x004fd00000000000 */
[----:B------:R-:W-:-:S08]  /*0200*/  DFMA R8, R6, -R8, R10 ;  /* 0x800000080608722b */ /* 0x000fd0000000000a */
[----:B------:R-:W-:-:S10]  /*0210*/  DFMA R4, R4, R8, R6 ;  /* 0x000000080404722b */ /* 0x000fd40000000006 */
[----:B------:R-:W-:-:S05]  /*0220*/  FFMA R0, RZ, UR4, R5 ;  /* 0x00000004ff007c23 */ /* 0x000fca0008000005 */
[----:B------:R-:W-:-:S13]  /*0230*/  FSETP.GT.AND P0, PT, |R0|, 1.469367938527859385e-39, PT ;  /* 0x001000000000780b */ /* 0x000fda0003f04200 */
[----:B------:R-:W-:Y:S05]  /*0240*/  @P0 BRA P1, `(.L_x_1) ;  /* 0x0000000000280947 */ /* 0x000fea0000800000 */
[----:B------:R-:W0:Y:S01]  /*0250*/  LDCU.64 UR4, c[0x0][0x398] ;  /* 0x00007300ff0477ac */ /* 0x000e220008000a00 */
[----:B------:R-:W-:Y:S01]  /*0260*/  MOV R0, 0x2d0 ;  /* 0x000002d000007802 */ /* 0x000fe20000000f00 */
[----:B------:R-:W1:Y:S01]  /*0270*/  LDCU.64 UR6, c[0x0][0x390] ;  /* 0x00007200ff0677ac */ /* 0x000e620008000a00 */
[----:B0-----:R-:W-:Y:S01]  /*0280*/  IMAD.U32 R14, RZ, RZ, UR4 ;  /* 0x00000004ff0e7e24 */ /* 0x001fe2000f8e00ff */
[----:B------:R-:W-:Y:S01]  /*0290*/  MOV R15, UR5 ;  /* 0x00000005000f7c02 */ /* 0x000fe20008000f00 */
[----:B-1----:R-:W-:Y:S02]  /*02a0*/  IMAD.U32 R6, RZ, RZ, UR6 ;  /* 0x00000006ff067e24 */ /* 0x002fe4000f8e00ff */
[----:B------:R-:W-:-:S07]  /*02b0*/  IMAD.U32 R7, RZ, RZ, UR7 ;  /* 0x00000007ff077e24 */ /* 0x000fce000f8e00ff */
[----:B------:R-:W-:Y:S05]  /*02c0*/  CALL.REL.NOINC `($__internal_1_$__cuda_sm20_div_rn_f64_full) ;  /* 0x000001a000507944 */ /* 0x000fea0003c00000 */
[----:B------:R-:W-:Y:S01]  /*02d0*/  IMAD.MOV.U32 R4, RZ, RZ, R38 ;  /* 0x000000ffff047224 */ /* 0x000fe200078e0026 */
[----:B------:R-:W-:-:S07]  /*02e0*/  MOV R5, R39 ;  /* 0x0000002700057202 */ /* 0x000fce0000000f00 */
.L_x_1:
[----:B------:R-:W0:Y:S02]  /*02f0*/  LDCU UR4, c[0x0][0x3a0] ;  /* 0x00007400ff0477ac */ /* 0x000e240008000800 */
[----:B0-----:R-:W-:-:S09]  /*0300*/  UIADD3 UR4, UPT, UPT, UR4, -0x1, URZ ;  /* 0xffffffff04047890 */ /* 0x001fd2000fffe0ff */
[----:B------:R-:W0:Y:S08]  /*0310*/  I2F.F64 R8, UR4 ;  /* 0x0000000400087d12 */ /* 0x000e300008201c00 */
[----:B0-----:R-:W0:Y:S01]  /*0320*/  MUFU.RCP64H R7, R9 ;  /* 0x0000000900077308 */ /* 0x001e220000001800 */
[----:B------:R-:W-:-:S05]  /*0330*/  VIADD R6, R9, 0x300402 ;  /* 0x0030040209067836 */ /* 0x000fca0000000000 */
[----:B------:R-:W-:Y:S01]  /*0340*/  FSETP.GEU.AND P0, PT, |R6|, 5.8789094863358348022e-39, PT ;  /* 0x004004020600780b */ /* 0x000fe20003f0e200 */
[----:B0-----:R-:W-:-:S08]  /*0350*/  DFMA R10, -R8, R6, 1 ;  /* 0x3ff00000080a742b */ /* 0x001fd00000000106 */
[----:B------:R-:W-:-:S08]  /*0360*/  DFMA R10, R10, R10, R10 ;  /* 0x0000000a0a0a722b */ /* 0x000fd0000000000a */
[----:B------:R-:W-:-:S08]  /*0370*/  DFMA R10, R6, R10, R6 ;  /* 0x0000000a060a722b */ /* 0x000fd00000000006 */
[----:B------:R-:W-:-:S08]  /*0380*/  DFMA R12, -R8, R10, 1 ;  /* 0x3ff00000080c742b */ /* 0x000fd0000000010a */
[----:B------:R-:W-:Y:S01]  /*0390*/  DFMA R6, R10, R12, R10 ;  /* 0x0000000c0a06722b */ /* 0x000fe2000000000a */
[----:B------:R-:W-:Y:S10]  /*03a0*/  @P0 BRA `(.L_x_2) ;  /* 0x0000000000200947 */ /* 0x000ff40003800000 */
[----:B------:R-:W-:Y:S01]  /*03b0*/  LOP3.LUT R0, R9, 0x7fffffff, RZ, 0xc0, !PT ;  /* 0x7fffffff09007812 */ /* 0x000fe200078ec0ff */
[----:B------:R-:W-:Y:S01]  /*03c0*/  IMAD.MOV.U32 R28, RZ, RZ, R8 ;  /* 0x000000ffff1c7224 */ /* 0x000fe200078e0008 */
[----:B------:R-:W-:Y:S01]  /*03d0*/  MOV R30, 0x410 ;  /* 0x00000410001e7802 */ /* 0x000fe20000000f00 */
[----:B------:R-:W-:Y:S01]  /*03e0*/  IMAD.MOV.U32 R29, RZ, RZ, R9 ;  /* 0x000000ffff1d7224 */ /* 0x000fe200078e0009 */
[----:B------:R-:W-:-:S07]  /*03f0*/  IADD3 R19, PT, PT, R0, -0x100000, RZ ;  /* 0xfff0000000137810 */ /* 0x000fce0007ffe0ff */
[----:B------:R-:W-:Y:S05]  /*0400*/  CALL.REL.NOINC `($__internal_0_$__cuda_sm20_dblrcp_rn_slowpath_v3) ;  /* 0x0000019c00547944 */ /* 0x000fea0003c00000 */
[----:B------:R-:W-:Y:S02]  /*0410*/  IMAD.MOV.U32 R6, RZ, RZ, R0 ;  /* 0x000000ffff067224 */ /* 0x000fe400078e0000 */
[----:B------:R-:W-:-:S07]  /*0420*/  IMAD.MOV.U32 R7, RZ, RZ, R15 ;  /* 0x000000ffff077224 */ /* 0x000fce00078e000f */
.L_x_2:
[----:B------:R-:W-:Y:S01]  /*0430*/  SHF.R.U32.HI R0, RZ, 0x14, R7 ;  /* 0x00000014ff007819 */ /* 0x000fe20000011607 */
[----:B------:R-:W-:Y:S01]  /*0440*/  DSETP.NEU.AND P2, PT, R4, RZ, PT ;  /* 0x000000ff0400722a */ /* 0x000fe20003f4d000 */
[----:B------:R-:W-:Y:S02]  /*0450*/  BSSY.RECONVERGENT B0, `(.L_x_3) ;  /* 0x0000023000007945 */ /* 0x000fe40003800200 */
[----:B------:R-:W-:-:S03]  /*0460*/  LOP3.LUT R0, R0, 0x7ff, RZ, 0xc0, !PT ;  /* 0x000007ff00007812 */ /* 0x000fc600078ec0ff */
[----:B------:R-:W-:Y:S02]  /*0470*/  ISETP.GE.OR P3, PT, R7, RZ, P2 ;  /* 0x000000ff0700720c */ /* 0x000fe40001766670 */
[----:B------:R-:W-:-:S05]  /*0480*/  VIADD R3, R0, 0xfffffc0c ;  /* 0xfffffc0c00037836 */ /* 0x000fca0000000000 */
[CC--:B------:R-:W-:Y:S02]  /*0490*/  SHF.L.U32 R0, R6.reuse, R3.reuse, RZ ;  /* 0x0000000306007219 */ /* 0x0c0fe400000006ff */
[----:B------:R-:W-:Y:S02]  /*04a0*/  SHF.L.U64.HI R3, R6, R3, R7 ;  /* 0x0000000306037219 */ /* 0x000fe40000010207 */
[----:B------:R-:W-:Y:S02]  /*04b0*/  ISETP.NE.U32.AND P0, PT, R0, RZ, PT ;  /* 0x000000ff0000720c */ /* 0x000fe40003f05070 */
[----:B------:R-:W-:Y:S02]  /*04c0*/  @!P2 MOV R10, RZ ;  /* 0x000000ff000aa202 */ /* 0x000fe40000000f00 */
[----:B------:R-:W-:-:S04]  /*04d0*/  ISETP.NE.AND.EX P0, PT, R3, -0x80000000, PT, P0 ;  /* 0x800000000300780c */ /* 0x000fc80003f05300 */
[----:B------:R-:W-:-:S09]  /*04e0*/  PLOP3.LUT P1, PT, P0, PT, PT, 0x8, 0x80 ;  /* 0x000000000080781c */ /* 0x000fd2000072e170 */
[----:B------:R-:W-:-:S06]  /*04f0*/  @!P2 DSETP.NEU.AND P1, PT, |R6|, 0.5, !P0 ;  /* 0x3fe000000600a42a */ /* 0x000fcc000472d200 */
[----:B------:R-:W-:-:S04]  /*0500*/  @!P2 SEL R11, R5, RZ, P1 ;  /* 0x000000ff050ba207 */ /* 0x000fc80000800000 */
[----:B------:R-:W-:Y:S01]  /*0510*/  @!P3 LOP3.LUT R11, R11, 0x7ff00000, RZ, 0xfc, !PT ;  /* 0x7ff000000b0bb812 */ /* 0x000fe200078efcff */
[----:B------:R-:W-:Y:S06]  /*0520*/  @!P2 BRA `(.L_x_4) ;  /* 0x000000000054a947 */ /* 0x000fec0003800000 */
[----:B------:R-:W-:Y:S01]  /*0530*/  DADD R8, -RZ, |R4| ;  /* 0x00000000ff087229 */ /* 0x000fe20000000504 */
[----:B------:R-:W-:Y:S01]  /*0540*/  BSSY.RECONVERGENT B1, `(.L_x_5) ;  /* 0x0000007000017945 */ /* 0x000fe20003800200 */
[----:B------:R-:W-:Y:S01]  /*0550*/  IMAD.MOV.U32 R12, RZ, RZ, R6 ;  /* 0x000000ffff0c7224 */ /* 0x000fe200078e0006 */
[----:B------:R-:W-:Y:S02]  /*0560*/  MOV R13, R7 ;  /* 0x00000007000d7202 */ /* 0x000fe40000000f00 */
[----:B------:R-:W-:-:S05]  /*0570*/  MOV R10, 0x5b0 ;  /* 0x000005b0000a7802 */ /* 0x000fca0000000f00 */
[----:B------:R-:W-:Y:S02]  /*0580*/  IMAD.MOV.U32 R20, RZ, RZ, R8 ;  /* 0x000000ffff147224 */ /* 0x000fe400078e0008 */
[----:B------:R-:W-:-:S07]  /*0590*/  IMAD.MOV.U32 R45, RZ, RZ, R9 ;  /* 0x000000ffff2d7224 */ /* 0x000fce00078e0009 */
[----:B------:R-:W-:Y:S05]  /*05a0*/  CALL.REL.NOINC `($_Z1fP16CudaMatrixStructS0_ddiiiS0_S0_iS0_S0_S0_S0_S0_PdS0_S0_S0_S0_iiS0_S0_$__internal_accurate_pow) ;  /* 0x000001a400cc7944 */ /* 0x000fea0003c00000 */
[----:B------:R-:W-:Y:S05]  /*05b0*/  BSYNC.RECONVERGENT B1 ;  /* 0x0000000000017941 */ /* 0x000fea0003800200 */
.L_x_5:
[----:B------:R-:W-:Y:S01]  /*05c0*/  IMAD.MOV.U32 R10, RZ, RZ, R23 ;  /* 0x000000ffff0a7224 */ /* 0x000fe200078e0017 */
[----:B------:R-:W0:Y:S01]  /*05d0*/  FRND.F64.TRUNC R8, R6 ;  /* 0x0000000600087313 */ /* 0x000e22000030d800 */
[----:B------:R-:W-:Y:S01]  /*05e0*/  IMAD.MOV.U32 R11, RZ, RZ, R12 ;  /* 0x000000ffff0b7224 */ /* 0x000fe200078e000c */
[----:B------:R-:W-:-:S05]  /*05f0*/  ISETP.GE.AND P2, PT, R5, RZ, PT ;  /* 0x000000ff0500720c */ /* 0x000fca0003f46270 */
[----:B------:R-:W-:Y:S02]  /*0600*/  DADD R10, -RZ, -R10 ;  /* 0x00000000ff0a7229 */ /* 0x000fe4000000090a */
[----:B0-----:R-:W-:-:S08]  /*0610*/  DSETP.NEU.AND P0, PT, R6, R8, PT ;  /* 0x000000080600722a */ /* 0x001fd00003f0d000 */
[-C--:B------:R-:W-:Y:S02]  /*0620*/  FSEL R10, R10, R23.reuse, P1 ;  /* 0x000000170a0a7208 */ /* 0x080fe40000800000 */
[-C--:B------:R-:W-:Y:S02]  /*0630*/  FSEL R11, R11, R12.reuse, P1 ;  /* 0x0000000c0b0b7208 */ /* 0x080fe40000800000 */
[----:B------:R-:W-:Y:S02]  /*0640*/  FSEL R10, R10, R23, !P2 ;  /* 0x000000170a0a7208 */ /* 0x000fe40005000000 */
[----:B------:R-:W-:Y:S02]  /*0650*/  FSEL R11, R11, R12, !P2 ;  /* 0x0000000c0b0b7208 */ /* 0x000fe40005000000 */
[----:B------:R-:W-:Y:S02]  /*0660*/  @!P2 FSEL R10, R10, RZ, !P0 ;  /* 0x000000ff0a0aa208 */ /* 0x000fe40004000000 */
[----:B------:R-:W-:-:S07]  /*0670*/  @!P2 FSEL R11, R11, -QNAN , !P0 ;  /* 0xfff800000b0ba808 */ /* 0x000fce0004000000 */
.L_x_4:
[----:B------:R-:W-:Y:S05]  /*0680*/  BSYNC.RECONVERGENT B0 ;  /* 0x0000000000007941 */ /* 0x000fea0003800200 */
.L_x_3:
[----:B------:R-:W-:Y:S01]  /*0690*/  DADD R8, R6, R4 ;  /* 0x0000000006087229 */ /* 0x000fe20000000004 */
[----:B------:R-:W-:Y:S09]  /*06a0*/  BSSY.RECONVERGENT B0, `(.L_x_6) ;  /* 0x000001c000007945 */ /* 0x000ff20003800200 */
[----:B------:R-:W-:-:S04]  /*06b0*/  LOP3.LUT R8, R9, 0x7ff00000, RZ, 0xc0, !PT ;  /* 0x7ff0000009087812 */ /* 0x000fc800078ec0ff */
[----:B------:R-:W-:-:S13]  /*06c0*/  ISETP.NE.AND P0, PT, R8, 0x7ff00000, PT ;  /* 0x7ff000000800780c */ /* 0x000fda0003f05270 */
[----:B------:R-:W-:Y:S05]  /*06d0*/  @P0 BRA `(.L_x_7) ;  /* 0x0000000000600947 */ /* 0x000fea0003800000 */
[----:B------:R-:W-:-:S14]  /*06e0*/  DSETP.NAN.AND P0, PT, R4, R4, PT ;  /* 0x000000040400722a */ /* 0x000fdc0003f08000 */
[----:B------:R-:W-:Y:S01]  /*06f0*/  @P0 DADD R10, R6, R4 ;  /* 0x00000000060a0229 */ /* 0x000fe20000000004 */
[----:B------:R-:W-:Y:S10]  /*0700*/  @P0 BRA `(.L_x_7) ;  /* 0x0000000000540947 */ /* 0x000ff40003800000 */
[----:B------:R-:W-:-:S14]  /*0710*/  DSETP.NEU.AND P0, PT, |R6|, +INF , PT ;  /* 0x7ff000000600742a */ /* 0x000fdc0003f0d200 */
[----:B------:R-:W-:Y:S05]  /*0720*/  @P0 BRA `(.L_x_8) ;  /* 0x0000000000200947 */ /* 0x000fea0003800000 */
[----:B------:R-:W-:Y:S01]  /*0730*/  ISETP.GE.AND P1, PT, R7, RZ, PT ;  /* 0x000000ff0700720c */ /* 0x000fe20003f26270 */
[----:B------:R-:W-:-:S06]  /*0740*/  DSETP.GT.AND P0, PT, |R4|, 1, PT ;  /* 0x3ff000000400742a */ /* 0x000fcc0003f04200 */
[----:B------:R-:W-:Y:S01]  /*0750*/  SEL R10, RZ, 0x7ff00000, !P0 ;  /* 0x7ff00000ff0a7807 */ /* 0x000fe20004000000 */
[----:B------:R-:W-:-:S05]  /*0760*/  DSETP.NEU.AND P0, PT, R4, -1, PT ;  /* 0xbff000000400742a */ /* 0x000fca0003f0d000 */
[----:B------:R-:W-:-:S04]  /*0770*/  @!P1 LOP3.LUT R10, R10, 0x7ff00000, RZ, 0x3c, !PT ;  /* 0x7ff000000a0a9812 */ /* 0x000fc800078e3cff */
[----:B------:R-:W-:Y:S01]  /*0780*/  SEL R11, R10, 0x3ff00000, P0 ;  /* 0x3ff000000a0b7807 */ /* 0x000fe20000000000 */
[----:B------:R-:W-:Y:S01]  /*0790*/  IMAD.MOV.U32 R10, RZ, RZ, RZ ;  /* 0x000000ffff0a7224 */ /* 0x000fe200078e00ff */
[----:B------:R-:W-:Y:S06]  /*07a0*/  BRA `(.L_x_7) ;  /* 0x00000000002c7947 */ /* 0x000fec0003800000 */
.L_x_8:
[----:B------:R-:W-:-:S14]  /*07b0*/  DSETP.NEU.AND P0, PT, |R4|, +INF , PT ;  /* 0x7ff000000400742a */ /* 0x000fdc0003f0d200 */
[----:B------:R-:W-:Y:S05]  /*07c0*/  @P0 BRA `(.L_x_7) ;  /* 0x0000000000240947 */ /* 0x000fea0003800000 */
[----:B------:R-:W-:Y:S01]  /*07d0*/  ISETP.GE.AND P0, PT, R7, RZ, PT ;  /* 0x000000ff0700720c */ /* 0x000fe20003f06270 */
[----:B------:R-:W-:Y:S01]  /*07e0*/  IMAD.MOV.U32 R10, RZ, RZ, RZ ;  /* 0x000000ffff0a7224 */ /* 0x000fe200078e00ff */
[----:B------:R-:W-:Y:S02]  /*07f0*/  ISETP.GE.AND P2, PT, R5, RZ, PT ;  /* 0x000000ff0500720c */ /* 0x000fe40003f46270 */
[----:B------:R-:W-:Y:S02]  /*0800*/  LOP3.LUT R0, R7, 0x7fffffff, RZ, 0xc0, !PT ;  /* 0x7fffffff07007812 */ /* 0x000fe400078ec0ff */
[----:B------:R-:W-:Y:S02]  /*0810*/  SEL R11, RZ, 0x7ff00000, !P0 ;  /* 0x7ff00000ff0b7807 */ /* 0x000fe40004000000 */
[----:B------:R-:W-:Y:S02]  /*0820*/  ISETP.NE.AND P0, PT, R0, 0x3fe00000, PT ;  /* 0x3fe000000000780c */ /* 0x000fe40003f05270 */
[----:B------:R-:W-:-:S04]  /*0830*/  IADD3 R0, PT, PT, R11, -0x80000000, RZ ;  /* 0x800000000b007810 */ /* 0x000fc80007ffe0ff */
[----:B------:R-:W-:-:S04]  /*0840*/  SEL R0, R0, R11, P0 ;  /* 0x0000000b00007207 */ /* 0x000fc80000000000 */
[----:B------:R-:W-:-:S07]  /*0850*/  @!P2 SEL R11, R0, R11, P1 ;  /* 0x0000000b000ba207 */ /* 0x000fce0000800000 */
.L_x_7:
[----:B------:R-:W-:Y:S05]  /*0860*/  BSYNC.RECONVERGENT B0 ;  /* 0x0000000000007941 */ /* 0x000fea0003800200 */
.L_x_6:
[----:B------:R-:W0:Y:S01]  /*0870*/  LDCU UR4, c[0x0][0x3a0] ;  /* 0x00007400ff0477ac */ /* 0x000e220008000800 */
[----:B------:R-:W-:Y:S01]  /*0880*/  I2F.F64.U32 R12, R16 ;  /* 0x00000010000c7312 */ /* 0x000fe20000201800 */
[----:B------:R-:W-:Y:S01]  /*0890*/  DSETP.NEU.AND P1, PT, R6, RZ, PT ;  /* 0x000000ff0600722a */ /* 0x000fe20003f2d000 */
[----:B------:R-:W-:Y:S01]  /*08a0*/  BSSY.RECONVERGENT B0, `(.L_x_9) ;  /* 0x000002c000007945 */ /* 0x000fe20003800200 */
[----:B------:R-:W-:-:S04]  /*08b0*/  DSETP.NEU.AND P0, PT, R4, 1, PT ;  /* 0x3ff000000400742a */ /* 0x000fc80003f0d000 */
[----:B------:R-:W-:Y:S02]  /*08c0*/  FSEL R4, R10, RZ, P1 ;  /* 0x000000ff0a047208 */ /* 0x000fe40000800000 */
[----:B------:R-:W-:Y:S02]  /*08d0*/  FSEL R10, R11, 1.875, P1 ;  /* 0x3ff000000b0a7808 */ /* 0x000fe40000800000 */
[----:B------:R-:W-:Y:S02]  /*08e0*/  FSEL R4, R4, RZ, P0 ;  /* 0x000000ff04047208 */ /* 0x000fe40000000000 */
[----:B------:R-:W-:Y:S01]  /*08f0*/  FSEL R5, R10, 1.875, P0 ;  /* 0x3ff000000a057808 */ /* 0x000fe20000000000 */
[----:B0-----:R-:W0:Y:S05]  /*0900*/  I2F.F64 R8, UR4 ;  /* 0x0000000400087d12 */ /* 0x001e2a0008201c00 */
[----:B------:R-:W-:-:S02]  /*0910*/  DSETP.NEU.AND P2, PT, R4, RZ, PT ;  /* 0x000000ff0400722a */ /* 0x000fc40003f4d000 */
[----:B0-----:R-:W-:-:S12]  /*0920*/  DADD R8, R8, -R12 ;  /* 0x0000000008087229 */ /* 0x001fd8000000080c */
[----:B------:R-:W-:Y:S01]  /*0930*/  @!P2 IMAD.MOV.U32 R6, RZ, RZ, RZ ;  /* 0x000000ffff06a224 */ /* 0x000fe200078e00ff */
[----:B------:R-:W-:Y:S02]  /*0940*/  SHF.R.U32.HI R0, RZ, 0x14, R9 ;  /* 0x00000014ff007819 */ /* 0x000fe40000011609 */
[----:B------:R-:W-:Y:S02]  /*0950*/  ISETP.GE.OR P3, PT, R9, RZ, P2 ;  /* 0x000000ff0900720c */ /* 0x000fe40001766670 */
[----:B------:R-:W-:-:S05]  /*0960*/  LOP3.LUT R0, R0, 0x7ff, RZ, 0xc0, !PT ;  /* 0x000007ff00007812 */ /* 0x000fca00078ec0ff */
[----:B------:R-:W-:-:S05]  /*0970*/  VIADD R3, R0, 0xfffffc0c ;  /* 0xfffffc0c00037836 */ /* 0x000fca0000000000 */
[CC--:B------:R-:W-:Y:S02]  /*0980*/  SHF.L.U32 R0, R8.reuse, R3.reuse, RZ ;  /* 0x0000000308007219 */ /* 0x0c0fe400000006ff */
[----:B------:R-:W-:Y:S02]  /*0990*/  SHF.L.U64.HI R3, R8, R3, R9 ;  /* 0x0000000308037219 */ /* 0x000fe40000010209 */
[----:B------:R-:W-:-:S04]  /*09a0*/  ISETP.NE.U32.AND P0, PT, R0, RZ, PT ;  /* 0x000000ff0000720c */ /* 0x000fc80003f05070 */
        /* <DEDUP_REMOVED lines=8> */
[----:B------:R-:W-:Y:S01]  /*0a30*/  MOV R12, R8 ;  /* 0x00000008000c7202 */ /* 0x000fe20000000f00 */
[----:B------:R-:W-:Y:S01]  /*0a40*/  IMAD.MOV.U32 R13, RZ, RZ, R9 ;  /* 0x000000ffff0d7224 */ /* 0x000fe200078e0009 */
[----:B------:R-:W-:-:S06]  /*0a50*/  MOV R10, 0xa90 ;  /* 0x00000a90000a7802 */ /* 0x000fcc0000000f00 */
[----:B------:R-:W-:Y:S02]  /*0a60*/  IMAD.MOV.U32 R20, RZ, RZ, R6 ;  /* 0x000000ffff147224 */ /* 0x000fe400078e0006 */
[----:B------:R-:W-:-:S07]  /*0a70*/  IMAD.MOV.U32 R45, RZ, RZ, R7 ;  /* 0x000000ffff2d7224 */ /* 0x000fce00078e0007 */
[----:B------:R-:W-:Y:S05]  /*0a80*/  CALL.REL.NOINC `($_Z1fP16CudaMatrixStructS0_ddiiiS0_S0_iS0_S0_S0_S0_S0_PdS0_S0_S0_S0_iiS0_S0_$__internal_accurate_pow) ;  /* 0x000001a000947944 */ /* 0x000fea0003c00000 */
[----:B------:R-:W-:Y:S05]  /*0a90*/  BSYNC.RECONVERGENT B1 ;  /* 0x0000000000017941 */ /* 0x000fea0003800200 */
.L_x_11:
[----:B------:R-:W-:Y:S01]  /*0aa0*/  MOV R10, R23 ;  /* 0x00000017000a7202 */ /* 0x000fe20000000f00 */
[----:B------:R-:W-:Y:S01]  /*0ab0*/  IMAD.MOV.U32 R11, RZ, RZ, R12 ;  /* 0x000000ffff0b7224 */ /* 0x000fe200078e000c */
[----:B------:R-:W0:Y:S01]  /*0ac0*/  FRND.F64.TRUNC R6, R8 ;  /* 0x0000000800067313 */ /* 0x000e22000030d800 */
[----:B------:R-:W-:-:S04]  /*0ad0*/  ISETP.GE.AND P2, PT, R5, RZ, PT ;  /* 0x000000ff0500720c */ /* 0x000fc80003f46270 */
[----:B------:R-:W-:-:S10]  /*0ae0*/  DADD R10, -RZ, -R10 ;  /* 0x00000000ff0a7229 */ /* 0x000fd4000000090a */
[-C--:B------:R-:W-:Y:S01]  /*0af0*/  FSEL R0, R10, R23.reuse, P1 ;  /* 0x000000170a007208 */ /* 0x080fe20000800000 */
[----:B0-----:R-:W-:Y:S01]  /*0b00*/  DSETP.NEU.AND P0, PT, R8, R6, PT ;  /* 0x000000060800722a */ /* 0x001fe20003f0d000 */
[-C--:B------:R-:W-:Y:S02]  /*0b10*/  FSEL R11, R11, R12.reuse, P1 ;  /* 0x0000000c0b0b7208 */ /* 0x080fe40000800000 */
[----:B------:R-:W-:Y:S02]  /*0b20*/  FSEL R6, R0, R23, !P2 ;  /* 0x0000001700067208 */ /* 0x000fe40005000000 */
[----:B------:R-:W-:Y:S02]  /*0b30*/  FSEL R7, R11, R12, !P2 ;  /* 0x0000000c0b077208 */ /* 0x000fe40005000000 */
[----:B------:R-:W-:Y:S02]  /*0b40*/  @!P2 FSEL R6, R6, RZ, !P0 ;  /* 0x000000ff0606a208 */ /* 0x000fe40004000000 */
[----:B------:R-:W-:-:S07]  /*0b50*/  @!P2 FSEL R7, R7, -QNAN , !P0 ;  /* 0xfff800000707a808 */ /* 0x000fce0004000000 */
.L_x_10:
[----:B------:R-:W-:Y:S05]  /*0b60*/  BSYNC.RECONVERGENT B0 ;  /* 0x0000000000007941 */ /* 0x000fea0003800200 */
.L_x_9:
        /* <DEDUP_REMOVED lines=18> */
.L_x_14:
[----:B------:R-:W-:-:S14]  /*0c90*/  DSETP.NEU.AND P0, PT, |R4|, +INF , PT ;  /* 0x7ff000000400742a */ /* 0x000fdc0003f0d200 */
[----:B------:R-:W-:Y:S05]  /*0ca0*/  @P0 BRA `(.L_x_13) ;  /* 0x0000000000240947 */ /* 0x000fea0003800000 */
[C---:B------:R-:W-:Y:S02]  /*0cb0*/  ISETP.GE.AND P0, PT, R9.reuse, RZ, PT ;  /* 0x000000ff0900720c */ /* 0x040fe40003f06270 */
[----:B------:R-:W-:Y:S02]  /*0cc0*/  LOP3.LUT R0, R9, 0x7fffffff, RZ, 0xc0, !PT ;  /* 0x7fffffff09007812 */ /* 0x000fe400078ec0ff */
[----:B------:R-:W-:Y:S02]  /*0cd0*/  SEL R7, RZ, 0x7ff00000, !P0 ;  /* 0x7ff00000ff077807 */ /* 0x000fe40004000000 */
[----:B------:R-:W-:Y:S02]  /*0ce0*/  ISETP.GE.AND P2, PT, R5, RZ, PT ;  /* 0x000000ff0500720c */ /* 0x000fe40003f46270 */
[----:B------:R-:W-:Y:S01]  /*0cf0*/  ISETP.NE.AND P0, PT, R0, 0x3fe00000, PT ;  /* 0x3fe000000000780c */ /* 0x000fe20003f05270 */
[----:B------:R-:W-:Y:S01]  /*0d00*/  VIADD R0, R7, 0x80000000 ;  /* 0x8000000007007836 */ /* 0x000fe20000000000 */
[----:B------:R-:W-:-:S04]  /*0d10*/  MOV R6, RZ ;  /* 0x000000ff00067202 */ /* 0x000fc80000000f00 */
[----:B------:R-:W-:-:S05]  /*0d20*/  SEL R0, R0, R7, P0 ;  /* 0x0000000700007207 */ /* 0x000fca0000000000 */
[----:B------:R-:W-:-:S07]  /*0d30*/  @!P2 SEL R7, R0, R7, P1 ;  /* 0x000000070007a207 */ /* 0x000fce0000800000 */
.L_x_13:
[----:B------:R-:W-:Y:S05]  /*0d40*/  BSYNC.RECONVERGENT B0 ;  /* 0x0000000000007941 */ /* 0x000fea0003800200 */
.L_x_12:
[----:B------:R-:W-:Y:S01]  /*0d50*/  DSETP.NEU.AND P1, PT, R8, RZ, PT ;  /* 0x000000ff0800722a */ /* 0x000fe20003f2d000 */
[----:B------:R-:W0:Y:S01]  /*0d60*/  LDCU.64 UR4, c[0x0][0x398] ;  /* 0x00007300ff0477ac */ /* 0x000e220008000a00 */
[----:B------:R-:W-:Y:S01]  /*0d70*/  DSETP.NEU.AND P0, PT, R4, 1, PT ;  /* 0x3ff000000400742a */ /* 0x000fe20003f0d000 */
[----:B------:R-:W1:Y:S01]  /*0d80*/  LDC R3, c[0x0][0x39c] ;  /* 0x0000e700ff037b82 */ /* 0x000e620000000800 */
[----:B------:R-:W-:Y:S02]  /*0d90*/  BSSY.RECONVERGENT B1, `(.L_x_15) ;  /* 0x000001c000017945 */ /* 0x000fe40003800200 */
[----:B------:R-:W-:Y:S02]  /*0da0*/  FSEL R24, R7, 1.875, P1 ;  /* 0x3ff0000007187808 */ /* 0x000fe40000800000 */
[----:B------:R-:W-:Y:S02]  /*0db0*/  FSEL R6, R6, RZ, P1 ;  /* 0x000000ff06067208 */ /* 0x000fe40000800000 */
[----:B------:R-:W-:-:S02]  /*0dc0*/  FSEL R25, R24, 1.875, P0 ;  /* 0x3ff0000018197808 */ /* 0x000fc40000000000 */
[----:B------:R-:W-:Y:S01]  /*0dd0*/  FSEL R24, R6, RZ, P0 ;  /* 0x000000ff06187208 */ /* 0x000fe20000000000 */
[----:B------:R-:W-:Y:S01]  /*0de0*/  IMAD.MOV.U32 R6, RZ, RZ, 0x1 ;  /* 0x00000001ff067424 */ /* 0x000fe200078e00ff */
[----:B------:R-:W2:Y:S01]  /*0df0*/  MUFU.RCP64H R7, R25 ;  /* 0x0000001900077308 */ /* 0x000ea20000001800 */
[----:B-1----:R-:W-:-:S04]  /*0e00*/  FSETP.GEU.AND P1, PT, |R3|, 6.5827683646048100446e-37, PT ;  /* 0x036000000300780b */ /* 0x002fc80003f2e200 */
[----:B--2---:R-:W-:-:S08]  /*0e10*/  DFMA R8, -R24, R6, 1 ;  /* 0x3ff000001808742b */ /* 0x004fd00000000106 */
[----:B------:R-:W-:-:S08]  /*0e20*/  DFMA R8, R8, R8, R8 ;  /* 0x000000080808722b */ /* 0x000fd00000000008 */
[----:B------:R-:W-:-:S08]  /*0e30*/  DFMA R8, R6, R8, R6 ;  /* 0x000000080608722b */ /* 0x000fd00000000006 */
[----:B------:R-:W-:-:S08]  /*0e40*/  DFMA R6, -R24, R8, 1 ;  /* 0x3ff000001806742b */ /* 0x000fd00000000108 */
[----:B------:R-:W-:-:S08]  /*0e50*/  DFMA R6, R8, R6, R8 ;  /* 0x000000060806722b */ /* 0x000fd00000000008 */
[----:B0-----:R-:W-:-:S08]  /*0e60*/  DMUL R8, R6, UR4 ;  /* 0x0000000406087c28 */ /* 0x001fd00008000000 */
[----:B------:R-:W-:-:S08]  /*0e70*/  DFMA R10, -R24, R8, UR4 ;  /* 0x00000004180a7e2b */ /* 0x000fd00008000108 */
[----:B------:R-:W-:-:S10]  /*0e80*/  DFMA R8, R6, R10, R8 ;  /* 0x0000000a0608722b */ /* 0x000fd40000000008 */
[----:B------:R-:W-:-:S05]  /*0e90*/  FFMA R0, RZ, R25, R9 ;  /* 0x00000019ff007223 */ /* 0x000fca0000000009 */
[----:B------:R-:W-:-:S13]  /*0ea0*/  FSETP.GT.AND P0, PT, |R0|, 1.469367938527859385e-39, PT ;  /* 0x001000000000780b */ /* 0x000fda0003f04200 */
[----:B------:R-:W-:Y:S05]  /*0eb0*/  @P0 BRA P1, `(.L_x_16) ;  /* 0x0000000000240947 */ /* 0x000fea0000800000 */
[----:B------:R-:W0:Y:S01]  /*0ec0*/  LDCU.64 UR4, c[0x0][0x398] ;  /* 0x00007300ff0477ac */ /* 0x000e220008000a00 */
[----:B------:R-:W-:Y:S01]  /*0ed0*/  IMAD.MOV.U32 R6, RZ, RZ, R24 ;  /* 0x000000ffff067224 */ /* 0x000fe200078e0018 */
[----:B------:R-:W-:Y:S01]  /*0ee0*/  MOV R0, 0xf30 ;  /* 0x00000f3000007802 */ /* 0x000fe20000000f00 */
[----:B------:R-:W-:Y:S02]  /*0ef0*/  IMAD.MOV.U32 R7, RZ, RZ, R25 ;  /* 0x000000ffff077224 */ /* 0x000fe400078e0019 */
[----:B0-----:R-:W-:Y:S01]  /*0f00*/  IMAD.U32 R14, RZ, RZ, UR4 ;  /* 0x00000004ff0e7e24 */ /* 0x001fe2000f8e00ff */
[----:B------:R-:W-:-:S07]  /*0f10*/  MOV R15, UR5 ;  /* 0x00000005000f7c02 */ /* 0x000fce0008000f00 */
[----:B------:R-:W-:Y:S05]  /*0f20*/  CALL.REL.NOINC `($__internal_1_$__cuda_sm20_div_rn_f64_full) ;  /* 0x0000019400387944 */ /* 0x000fea0003c00000 */
[----:B------:R-:W-:Y:S02]  /*0f30*/  IMAD.MOV.U32 R8, RZ, RZ, R38 ;  /* 0x000000ffff087224 */ /* 0x000fe400078e0026 */
[----:B------:R-:W-:-:S07]  /*0f40*/  IMAD.MOV.U32 R9, RZ, RZ, R39 ;  /* 0x000000ffff097224 */ /* 0x000fce00078e0027 */
.L_x_16:
[----:B------:R-:W-:Y:S05]  /*0f50*/  BSYNC.RECONVERGENT B1 ;  /* 0x0000000000017941 */ /* 0x000fea0003800200 */
.L_x_15:
[----:B------:R-:W0:Y:S01]  /*0f60*/  MUFU.RCP64H R7, 2 ;  /* 0x4000000000077908 */ /* 0x000e220000001800 */
[----:B------:R-:W-:Y:S01]  /*0f70*/  MOV R10, 0x0 ;  /* 0x00000000000a7802 */ /* 0x000fe20000000f00 */
[----:B------:R-:W-:Y:S01]  /*0f80*/  IMAD.MOV.U32 R11, RZ, RZ, 0x40000000 ;  /* 0x40000000ff0b7424 */ /* 0x000fe200078e00ff */
[----:B------:R-:W-:Y:S01]  /*0f90*/  MOV R15, 0x3ed0ee25 ;  /* 0x3ed0ee25000f7802 */ /* 0x000fe20000000f00 */
[----:B------:R-:W-:Y:S01]  /*0fa0*/  IMAD.MOV.U32 R6, RZ, RZ, RZ ;  /* 0x000000ffff067224 */ /* 0x000fe200078e00ff */
[----:B------:R-:W-:Y:S01]  /*0fb0*/  UMOV UR4, 0x3ae80f1e ;  /* 0x3ae80f1e00047882 */ /* 0x000fe20000000000 */
[----:B------:R-:W-:Y:S01]  /*0fc0*/  IMAD.MOV.U32 R14, RZ, RZ, -0x748574fc ;  /* 0x8b7a8b04ff0e7424 */ /* 0x000fe200078e00ff */
[----:B------:R-:W-:Y:S01]  /*0fd0*/  UMOV UR5, 0x3eb1380b ;  /* 0x3eb1380b00057882 */ /* 0x000fe20000000000 */
[----:B------:R-:W-:Y:S01]  /*0fe0*/  IMAD.MOV.U32 R28, RZ, RZ, -0x105c611 ;  /* 0xfefa39efff1c7424 */ /* 0x000fe200078e00ff */
[----:B------:R-:W-:Y:S01]  /*0ff0*/  UMOV UR6, 0x0 ;  /* 0x0000000000067882 */ /* 0x000fe20000000000 */
[----:B------:R-:W-:Y:S01]  /*1000*/  IMAD.MOV.U32 R29, RZ, RZ, 0x3fe62e42 ;  /* 0x3fe62e42ff1d7424 */ /* 0x000fe200078e00ff */
[----:B------:R-:W-:Y:S01]  /*1010*/  UMOV UR7, 0x3ff00000 ;  /* 0x3ff0000000077882 */ /* 0x000fe20000000000 */
[----:B------:R-:W-:Y:S01]  /*1020*/  IMAD.MOV.U32 R22, RZ, RZ, -0x105c611 ;  /* 0xfefa39efff167424 */ /* 0x000fe200078e00ff */
[----:B------:R-:W-:Y:S01]  /*1030*/  MOV R23, 0x3fe62e42 ;  /* 0x3fe62e4200177802 */ /* 0x000fe20000000f00 */
[----:B------:R-:W-:-:S02]  /*1040*/  DADD R32, R4, -1 ;  /* 0xbff0000004207429 */ /* 0x000fc40000000000 */
[----:B0-----:R-:W-:-:S08]  /*1050*/  DFMA R10, R6, -R10, 1 ;  /* 0x3ff00000060a742b */ /* 0x001fd0000000080a */
[----:B------:R-:W-:-:S08]  /*1060*/  DFMA R10, R10, R10, R10 ;  /* 0x0000000a0a0a722b */ /* 0x000fd0000000000a */
[----:B------:R-:W-:-:S08]  /*1070*/  DFMA R10, R6, R10, R6 ;  /* 0x0000000a060a722b */ /* 0x000fd00000000006 */
[----:B------:R-:W-:-:S08]  /*1080*/  DMUL R6, RZ, R10 ;  /* 0x0000000aff067228 */ /* 0x000fd00000000000 */
[----:B------:R-:W-:-:S08]  /*1090*/  DFMA R6, RZ, R10, R6 ;  /* 0x0000000aff06722b */ /* 0x000fd00000000006 */
[----:B------:R-:W-:Y:S02]  /*10a0*/  DMUL R12, R6, R6 ;  /* 0x00000006060c7228 */ /* 0x000fe40000000000 */
[--C-:B------:R-:W-:Y:S02]  /*10b0*/  DADD R20, RZ, -R6.reuse ;  /* 0x00000000ff147229 */ /* 0x100fe40000000806 */
[----:B------:R-:W-:-:S04]  /*10c0*/  DFMA R28, R28, UR6, R6 ;  /* 0x000000061c1c7c2b */ /* 0x000fc80008000006 */
[----:B------:R-:W-:Y:S01]  /*10d0*/  DFMA R14, R12, UR4, R14 ;  /* 0x000000040c0e7c2b */ /* 0x000fe2000800000e */
[----:B------:R-:W-:Y:S01]  /*10e0*/  UMOV UR4, 0x9f02676f ;  /* 0x9f02676f00047882 */ /* 0x000fe20000000000 */
[----:B------:R-:W-:Y:S01]  /*10f0*/  UMOV UR5, 0x3ef3b266 ;  /* 0x3ef3b26600057882 */ /* 0x000fe20000000000 */
[----:B------:R-:W-:Y:S02]  /*1100*/  DADD R20, R20, R20 ;  /* 0x0000000014147229 */ /* 0x000fe40000000014 */
[----:B------:R-:W-:-:S03]  /*1110*/  DFMA R22, -R22, 1, R28 ;  /* 0x3ff000001616782b */ /* 0x000fc6000000011c */
[----:B------:R-:W-:Y:S01]  /*1120*/  DFMA R14, R12, R14, UR4 ;  /* 0x000000040c0e7e2b */ /* 0x000fe2000800000e */
[----:B------:R-:W-:Y:S01]  /*1130*/  UMOV UR4, 0xa9ab0956 ;  /* 0xa9ab095600047882 */ /* 0x000fe20000000000 */
[----:B------:R-:W-:Y:S01]  /*1140*/  UMOV UR5, 0x3f1745cb ;  /* 0x3f1745cb00057882 */ /* 0x000fe20000000000 */
[----:B------:R-:W-:Y:S02]  /*1150*/  DFMA R20, RZ, -R6, R20 ;  /* 0x80000006ff14722b */ /* 0x000fe40000000014 */
[----:B------:R-:W-:-:S03]  /*1160*/  DADD R22, -R6, R22 ;  /* 0x0000000006167229 */ /* 0x000fc60000000116 */
[----:B------:R-:W-:Y:S01]  /*1170*/  DFMA R14, R12, R14, UR4 ;  /* 0x000000040c0e7e2b */ /* 0x000fe2000800000e */
[----:B------:R-:W-:Y:S01]  /*1180*/  UMOV UR4, 0x2d1b5154 ;  /* 0x2d1b515400047882 */ /* 0x000fe20000000000 */
[----:B------:R-:W-:Y:S01]  /*1190*/  UMOV UR5, 0x3f3c71c7 ;  /* 0x3f3c71c700057882 */ /* 0x000fe20000000000 */
[----:B------:R-:W-:-:S05]  /*11a0*/  DMUL R20, R10, R20 ;  /* 0x000000140a147228 */ /* 0x000fca0000000000 */
[----:B------:R-:W-:Y:S01]  /*11b0*/  DFMA R14, R12, R14, UR4 ;  /* 0x000000040c0e7e2b */ /* 0x000fe2000800000e */
[----:B------:R-:W-:Y:S01]  /*11c0*/  UMOV UR4, 0x923be72d ;  /* 0x923be72d00047882 */ /* 0x000fe20000000000 */
[----:B------:R-:W-:-:S06]  /*11d0*/  UMOV UR5, 0x3f624924 ;  /* 0x3f62492400057882 */ /* 0x000fcc0000000000 */
[----:B------:R-:W-:Y:S01]  /*11e0*/  DFMA R14, R12, R14, UR4 ;  /* 0x000000040c0e7e2b */ /* 0x000fe2000800000e */
[----:B------:R-:W-:Y:S01]  /*11f0*/  UMOV UR4, 0x9999a3c4 ;  /* 0x9999a3c400047882 */ /* 0x000fe20000000000 */
[----:B------:R-:W-:-:S06]  /*1200*/  UMOV UR5, 0x3f899999 ;  /* 0x3f89999900057882 */ /* 0x000fcc0000000000 */
[----:B------:R-:W-:Y:S01]  /*1210*/  DFMA R14, R12, R14, UR4 ;  /* 0x000000040c0e7e2b */ /* 0x000fe2000800000e */
[----:B------:R-:W-:Y:S01]  /*1220*/  UMOV UR4, 0x55555554 ;  /* 0x5555555400047882 */ /* 0x000fe20000000000 */
[----:B------:R-:W-:-:S06]  /*1230*/  UMOV UR5, 0x3fb55555 ;  /* 0x3fb5555500057882 */ /* 0x000fcc0000000000 */
[----:B------:R-:W-:-:S08]  /*1240*/  DFMA R14, R12, R14, UR4 ;  /* 0x000000040c0e7e2b */ /* 0x000fd0000800000e */
[----:B------:R-:W-:Y:S01]  /*1250*/  DMUL R14, R12, R14 ;  /* 0x0000000e0c0e7228 */ /* 0x000fe20000000000 */
[----:B------:R-:W-:Y:S01]  /*1260*/  MOV R12, 0x0 ;  /* 0x00000000000c7802 */ /* 0x000fe20000000f00 */
[----:B------:R-:W-:-:S06]  /*1270*/  IMAD.MOV.U32 R13, RZ, RZ, 0x3fd80000 ;  /* 0x3fd80000ff0d7424 */ /* 0x000fcc00078e00ff */
[----:B------:R-:W-:Y:S01]  /*1280*/  DFMA R14, R6, R14, R20 ;  /* 0x0000000e060e722b */ /* 0x000fe20000000014 */
[----:B------:R-:W-:Y:S02]  /*1290*/  IMAD.MOV.U32 R6, RZ, RZ, 0x3b39803f ;  /* 0x3b39803fff067424 */ /* 0x000fe400078e00ff */
[----:B------:R-:W-:-:S05]  /*12a0*/  IMAD.MOV.U32 R7, RZ, RZ, 0x3c7abc9e ;  /* 0x3c7abc9eff077424 */ /* 0x000fca00078e00ff */
[----:B------:R-:W-:-:S08]  /*12b0*/  DADD R14, R14, -R22 ;  /* 0x000000000e0e7229 */ /* 0x000fd00000000816 */
[----:B------:R-:W-:-:S08]  /*12c0*/  DFMA R14, R6, UR6, R14 ;  /* 0x00000006060e7c2b */ /* 0x000fd0000800000e */
[----:B------:R-:W-:-:S08]  /*12d0*/  DADD R28, R28, R14 ;  /* 0x000000001c1c7229 */ /* 0x000fd0000000000e */
[----:B------:R-:W-:-:S06]  /*12e0*/  DADD R26, R28, R28 ;  /* 0x000000001c1a7229 */ /* 0x000fcc000000001c */
[----:B------:R-:W0:Y:S04]  /*12f0*/  MUFU.RSQ64H R7, R27 ;  /* 0x0000001b00077308 */ /* 0x000e280000001c00 */
[----:B------:R-:W-:-:S05]  /*1300*/  VIADD R6, R27, 0xfcb00000 ;  /* 0xfcb000001b067836 */ /* 0x000fca0000000000 */
[----:B------:R-:W-:Y:S01]  /*1310*/  ISETP.GE.U32.AND P0, PT, R6, 0x7ca00000, PT ;  /* 0x7ca000000600780c */ /* 0x000fe20003f06070 */
[----:B0-----:R-:W-:-:S08]  /*1320*/  DMUL R10, R6, R6 ;  /* 0x00000006060a7228 */ /* 0x001fd00000000000 */
[----:B------:R-:W-:-:S08]  /*1330*/  DFMA R10, R26, -R10, 1 ;  /* 0x3ff000001a0a742b */ /* 0x000fd0000000080a */
[----:B------:R-:W-:Y:S02]  /*1340*/  DFMA R12, R10, R12, 0.5 ;  /* 0x3fe000000a0c742b */ /* 0x000fe4000000000c */
[----:B------:R-:W-:-:S08]  /*1350*/  DMUL R10, R6, R10 ;  /* 0x0000000a060a7228 */ /* 0x000fd00000000000 */
[----:B------:R-:W-:-:S08]  /*1360*/  DFMA R10, R12, R10, R6 ;  /* 0x0000000a0c0a722b */ /* 0x000fd00000000006 */
[----:B------:R-:W-:Y:S02]  /*1370*/  DMUL R12, R26, R10 ;  /* 0x0000000a1a0c7228 */ /* 0x000fe40000000000 */
[----:B------:R-:W-:Y:S02]  /*1380*/  VIADD R23, R11, 0xfff00000 ;  /* 0xfff000000b177836 */ /* 0x000fe40000000000 */
[----:B------:R-:W-:-:S04]  /*1390*/  IMAD.MOV.U32 R22, RZ, RZ, R10 ;  /* 0x000000ffff167224 */ /* 0x000fc800078e000a */
[----:B------:R-:W-:-:S08]  /*13a0*/  DFMA R14, R12, -R12, R26 ;  /* 0x8000000c0c0e722b */ /* 0x000fd0000000001a */
[----:B------:R-:W-:Y:S01]  /*13b0*/  DFMA R20, R14, R22, R12 ;  /* 0x000000160e14722b */ /* 0x000fe2000000000c */
[----:B------:R-:W-:Y:S10]  /*13c0*/  @!P0 BRA `(.L_x_17) ;  /* 0x00000000002c8947 */ /* 0x000ff40003800000 */
[----:B------:R-:W-:Y:S01]  /*13d0*/  IMAD.MOV.U32 R30, RZ, RZ, R14 ;  /* 0x000000ffff1e7224 */ /* 0x000fe200078e000e */
[----:B------:R-:W-:Y:S01]  /*13e0*/  MOV R34, R10 ;  /* 0x0000000a00227202 */ /* 0x000fe20000000f00 */
[----:B------:R-:W-:Y:S01]  /*13f0*/  IMAD.MOV.U32 R36, RZ, RZ, R12 ;  /* 0x000000ffff247224 */ /* 0x000fe200078e000c */
[----:B------:R-:W-:Y:S01]  /*1400*/  MOV R19, R13 ;  /* 0x0000000d00137202 */ /* 0x000fe20000000f00 */
[----:B------:R-:W-:Y:S01]  /*1410*/  IMAD.MOV.U32 R31, RZ, RZ, R15 ;  /* 0x000000ffff1f7224 */ /* 0x000fe200078e000f */
[----:B------:R-:W-:Y:S01]  /*1420*/  MOV R35, R27 ;  /* 0x0000001b00237202 */ /* 0x000fe20000000f00 */
[----:B------:R-:W-:Y:S01]  /*1430*/  IMAD.MOV.U32 R14, RZ, RZ, R6 ;  /* 0x000000ffff0e7224 */ /* 0x000fe200078e0006 */
[----:B------:R-:W-:Y:S01]  /*1440*/  MOV R38, 0x1480 ;  /* 0x0000148000267802 */ /* 0x000fe20000000f00 */
[----:B------:R-:W-:Y:S02]  /*1450*/  IMAD.MOV.U32 R21, RZ, RZ, R23 ;  /* 0x000000ffff157224 */ /* 0x000fe400078e0017 */
[----:B------:R-:W-:-:S07]  /*1460*/  IMAD.MOV.U32 R12, RZ, RZ, R26 ;  /* 0x000000ffff0c7224 */ /* 0x000fce00078e001a */
[----:B------:R-:W-:Y:S05]  /*1470*/  CALL.REL.NOINC `($__internal_2_$__cuda_sm20_dsqrt_rn_f64_mediumpath_v1) ;  /* 0x0000019400547944 */ /* 0x000fea0003c00000 */
.L_x_17:
[----:B------:R-:W-:Y:S01]  /*1480*/  DADD R4, R4, 1 ;  /* 0x3ff0000004047429 */ /* 0x000fe20000000000 */
[----:B------:R-:W-:Y:S01]  /*1490*/  BSSY.RECONVERGENT B1, `(.L_x_18) ;  /* 0x0000017000017945 */ /* 0x000fe20003800200 */
[----:B------:R-:W-:-:S06]  /*14a0*/  DMUL R14, R32, R8 ;  /* 0x00000008200e7228 */ /* 0x000fcc0000000000 */
[----:B------:R-:W-:Y:S01]  /*14b0*/  DMUL R20, R4, R20 ;  /* 0x0000001404147228 */ /* 0x000fe20000000000 */
[----:B------:R-:W-:-:S03]  /*14c0*/  IMAD.MOV.U32 R4, RZ, RZ, 0x1 ;  /* 0x00000001ff047424 */ /* 0x000fc600078e00ff */
[----:B------:R-:W-:Y:S02]  /*14d0*/  FSETP.GEU.AND P1, PT, |R15|, 6.5827683646048100446e-37, PT ;  /* 0x036000000f00780b */ /* 0x000fe40003f2e200 */
[----:B------:R-:W0:Y:S02]  /*14e0*/  MUFU.RCP64H R5, R21 ;  /* 0x0000001500057308 */ /* 0x000e240000001800 */
[----:B0-----:R-:W-:-:S08]  /*14f0*/  DFMA R6, -R20, R4, 1 ;  /* 0x3ff000001406742b */ /* 0x001fd00000000104 */
[----:B------:R-:W-:-:S08]  /*1500*/  DFMA R6, R6, R6, R6 ;  /* 0x000000060606722b */ /* 0x000fd00000000006 */
[----:B------:R-:W-:-:S08]  /*1510*/  DFMA R6, R4, R6, R4 ;  /* 0x000000060406722b */ /* 0x000fd00000000004 */
[----:B------:R-:W-:-:S08]  /*1520*/  DFMA R4, -R20, R6, 1 ;  /* 0x3ff000001404742b */ /* 0x000fd00000000106 */
[----:B------:R-:W-:-:S08]  /*1530*/  DFMA R4, R6, R4, R6 ;  /* 0x000000040604722b */ /* 0x000fd00000000006 */
[----:B------:R-:W-:-:S08]  /*1540*/  DMUL R10, R14, R4 ;  /* 0x000000040e0a7228 */ /* 0x000fd00000000000 */
[----:B------:R-:W-:-:S08]  /*1550*/  DFMA R6, -R20, R10, R14 ;  /* 0x0000000a1406722b */ /* 0x000fd0000000010e */
[----:B------:R-:W-:-:S10]  /*1560*/  DFMA R10, R4, R6, R10 ;  /* 0x00000006040a722b */ /* 0x000fd4000000000a */
[----:B------:R-:W-:-:S05]  /*1570*/  FFMA R0, RZ, R21, R11 ;  /* 0x00000015ff007223 */ /* 0x000fca000000000b */
[----:B------:R-:W-:-:S13]  /*1580*/  FSETP.GT.AND P0, PT, |R0|, 1.469367938527859385e-39, PT ;  /* 0x001000000000780b */ /* 0x000fda0003f04200 */
[----:B------:R-:W-:Y:S05]  /*1590*/  @P0 BRA P1, `(.L_x_19) ;  /* 0x0000000000180947 */ /* 0x000fea0000800000 */
[----:B------:R-:W-:Y:S01]  /*15a0*/  IMAD.MOV.U32 R6, RZ, RZ, R20 ;  /* 0x000000ffff067224 */ /* 0x000fe200078e0014 */
[----:B------:R-:W-:Y:S01]  /*15b0*/  MOV R0, 0x15e0 ;  /* 0x000015e000007802 */ /* 0x000fe20000000f00 */
[----:B------:R-:W-:-:S07]  /*15c0*/  IMAD.MOV.U32 R7, RZ, RZ, R21 ;  /* 0x000000ffff077224 */ /* 0x000fce00078e0015 */
[----:B------:R-:W-:Y:S05]  /*15d0*/  CALL.REL.NOINC `($__internal_1_$__cuda_sm20_div_rn_f64_full) ;  /* 0x0000018c008c7944 */ /* 0x000fea0003c00000 */
[----:B------:R-:W-:Y:S01]  /*15e0*/  MOV R10, R38 ;  /* 0x00000026000a7202 */ /* 0x000fe20000000f00 */
[----:B------:R-:W-:-:S07]  /*15f0*/  IMAD.MOV.U32 R11, RZ, RZ, R39 ;  /* 0x000000ffff0b7224 */ /* 0x000fce00078e0027 */
.L_x_19:
[----:B------:R-:W-:Y:S05]  /*1600*/  BSYNC.RECONVERGENT B1 ;  /* 0x0000000000017941 */ /* 0x000fea0003800200 */
.L_x_18:
[----:B------:R-:W0:Y:S01]  /*1610*/  LDCU UR4, c[0x0][0x3a4] ;  /* 0x00007480ff0477ac */ /* 0x000e220008000800 */
[----:B------:R-:W-:Y:S01]  /*1620*/  IMAD.MOV.U32 R12, RZ, RZ, 0x1 ;  /* 0x00000001ff0c7424 */ /* 0x000fe200078e00ff */
[----:B------:R-:W-:Y:S01]  /*1630*/  DMUL R28, R28, -2 ;  /* 0xc00000001c1c7828 */ /* 0x000fe20000000000 */
[----:B------:R-:W-:Y:S01]  /*1640*/  UMOV UR5, 0x3c91a626 ;  /* 0x3c91a62600057882 */ /* 0x000fe20000000000 */
[----:B0-----:R-:W-:-:S09]  /*1650*/  USHF.L.U32 UR4, UR4, 0x1, URZ ;  /* 0x0000000104047899 */ /* 0x001fd200080006ff */
[----:B------:R-:W0:Y:S01]  /*1660*/  I2F.F64 R6, UR4 ;  /* 0x0000000400067d12 */ /* 0x000e220008201c00 */
[----:B------:R-:W-:-:S07]  /*1670*/  UMOV UR4, 0x33145c07 ;  /* 0x33145c0700047882 */ /* 0x000fce0000000000 */
[----:B0-----:R-:W0:Y:S02]  /*1680*/  MUFU.RCP64H R13, R7 ;  /* 0x00000007000d7308 */ /* 0x001e240000001800 */
[----:B0-----:R-:W-:-:S08]  /*1690*/  DFMA R4, -R6, R12, 1 ;  /* 0x3ff000000604742b */ /* 0x001fd0000000010c */
[----:B------:R-:W-:Y:S02]  /*16a0*/  DFMA R14, R4, R4, R4 ;  /* 0x00000004040e722b */ /* 0x000fe40000000004 */
[----:B------:R-:W-:Y:S01]  /*16b0*/  DADD R4, RZ, -UR4 ;  /* 0x80000004ff047e29 */ /* 0x000fe20008000000 */
[----:B------:R-:W-:Y:S01]  /*16c0*/  UMOV UR4, 0x54442d18 ;  /* 0x54442d1800047882 */ /* 0x000fe20000000000 */
[----:B------:R-:W-:-:S04]  /*16d0*/  UMOV UR5, 0x3ff921fb ;  /* 0x3ff921fb00057882 */ /* 0x000fc80000000000 */
[----:B------:R-:W-:Y:S02]  /*16e0*/  DFMA R14, R12, R14, R12 ;  /* 0x0000000e0c0e722b */ /* 0x000fe4000000000c */
[----:B------:R-:W-:-:S06]  /*16f0*/  DADD R4, -R4, UR4 ;  /* 0x0000000404047e29 */ /* 0x000fcc0008000100 */
[----:B------:R-:W-:Y:S02]  /*1700*/  DFMA R12, -R6, R14, 1 ;  /* 0x3ff00000060c742b */ /* 0x000fe4000000010e */
[----:B------:R-:W-:-:S06]  /*1710*/  DADD R22, R4, R4 ;  /* 0x0000000004167229 */ /* 0x000fcc0000000004 */
[----:B------:R-:W-:-:S04]  /*1720*/  DFMA R12, R14, R12, R14 ;  /* 0x0000000c0e0c722b */ /* 0x000fc8000000000e */
[----:B------:R-:W-:-:S04]  /*1730*/  FSETP.GEU.AND P1, PT, |R23|, 6.5827683646048100446e-37, PT ;  /* 0x036000001700780b */ /* 0x000fc80003f2e200 */
[----:B------:R-:W-:-:S08]  /*1740*/  DMUL R4, R22, R12 ;  /* 0x0000000c16047228 */ /* 0x000fd00000000000 */
[----:B------:R-:W-:-:S08]  /*1750*/  DFMA R14, -R6, R4, R22 ;  /* 0x00000004060e722b */ /* 0x000fd00000000116 */
[----:B------:R-:W-:-:S10]  /*1760*/  DFMA R4, R12, R14, R4 ;  /* 0x0000000e0c04722b */ /* 0x000fd40000000004 */
[----:B------:R-:W-:-:S05]  /*1770*/  FFMA R0, RZ, R7, R5 ;  /* 0x00000007ff007223 */ /* 0x000fca0000000005 */
[----:B------:R-:W-:-:S13]  /*1780*/  FSETP.GT.AND P0, PT, |R0|, 1.469367938527859385e-39, PT ;  /* 0x001000000000780b */ /* 0x000fda0003f04200 */
[----:B------:R-:W-:Y:S05]  /*1790*/  @P0 BRA P1, `(.L_x_20) ;  /* 0x0000000000180947 */ /* 0x000fea0000800000 */
[----:B------:R-:W-:Y:S01]  /*17a0*/  IMAD.MOV.U32 R14, RZ, RZ, R22 ;  /* 0x000000ffff0e7224 */ /* 0x000fe200078e0016 */
[----:B------:R-:W-:Y:S02]  /*17b0*/  MOV R15, R23 ;  /* 0x00000017000f7202 */ /* 0x000fe40000000f00 */
[----:B------:R-:W-:-:S07]  /*17c0*/  MOV R0, 0x17e0 ;  /* 0x000017e000007802 */ /* 0x000fce0000000f00 */
[----:B------:R-:W-:Y:S05]  /*17d0*/  CALL.REL.NOINC `($__internal_1_$__cuda_sm20_div_rn_f64_full) ;  /* 0x0000018c000c7944 */ /* 0x000fea0003c00000 */
[----:B------:R-:W-:Y:S02]  /*17e0*/  IMAD.MOV.U32 R4, RZ, RZ, R38 ;  /* 0x000000ffff047224 */ /* 0x000fe400078e0026 */
[----:B------:R-:W-:-:S07]  /*17f0*/  IMAD.MOV.U32 R5, RZ, RZ, R39 ;  /* 0x000000ffff057224 */ /* 0x000fce00078e0027 */
.L_x_20:
[----:B------:R-:W-:Y:S01]  /*1800*/  DSETP.NEU.AND P1, PT, |R4|, +INF , PT ;  /* 0x7ff000000400742a */ /* 0x000fe20003f2d200 */
[----:B------:R-:W-:-:S13]  /*1810*/  BSSY.RECONVERGENT B2, `(.L_x_21) ;  /* 0x000001f000027945 */ /* 0x000fda0003800200 */
[----:B------:R-:W-:Y:S01]  /*1820*/  @!P1 DMUL R6, RZ, R4 ;  /* 0x00000004ff069228 */ /* 0x000fe20000000000 */
[----:B------:R-:W-:Y:S01]  /*1830*/  @!P1 PLOP3.LUT P0, PT, PT, PT, PT, 0x80, 0x8 ;  /* 0x000000000008981c */ /* 0x000fe20003f0f070 */
[----:B------:R-:W-:-:S12]  /*1840*/  @!P1 BRA `(.L_x_22) ;  /* 0x00000000006c9947 */ /* 0x000fd80003800000 */
[----:B------:R-:W-:Y:S01]  /*1850*/  UMOV UR4, 0x6dc9c883 ;  /* 0x6dc9c88300047882 */ /* 0x000fe20000000000 */
[----:B------:R-:W-:Y:S01]  /*1860*/  UMOV UR5, 0x3fe45f30 ;  /* 0x3fe45f3000057882 */ /* 0x000fe20000000000 */
[C---:B------:R-:W-:Y:S01]  /*1870*/  DSETP.GE.AND P0, PT, |R4|.reuse, 2.14748364800000000000e+09, PT ;  /* 0x41e000000400742a */ /* 0x040fe20003f06200 */
[----:B------:R-:W-:Y:S01]  /*1880*/  BSSY.RECONVERGENT B3, `(.L_x_23) ;  /* 0x0000015000037945 */ /* 0x000fe20003800200 */
[----:B------:R-:W-:Y:S01]  /*1890*/  DMUL R12, R4, UR4 ;  /* 0x00000004040c7c28 */ /* 0x000fe20008000000 */
[----:B------:R-:W-:Y:S01]  /*18a0*/  UMOV UR4, 0x54442d18 ;  /* 0x54442d1800047882 */ /* 0x000fe20000000000 */
[----:B------:R-:W-:-:S08]  /*18b0*/  UMOV UR5, 0x3ff921fb ;  /* 0x3ff921fb00057882 */ /* 0x000fd00000000000 */
[----:B------:R-:W0:Y:S08]  /*18c0*/  F2I.F64 R12, R12 ;  /* 0x0000000c000c7311 */ /* 0x000e300000301100 */
[----:B0-----:R-:W0:Y:S02]  /*18d0*/  I2F.F64 R6, R12 ;  /* 0x0000000c00067312 */ /* 0x001e240000201c00 */
[----:B0-----:R-:W-:Y:S01]  /*18e0*/  DFMA R14, R6, -UR4, R4 ;  /* 0x80000004060e7c2b */ /* 0x001fe20008000004 */
[----:B------:R-:W-:Y:S01]  /*18f0*/  UMOV UR4, 0x33145c00 ;  /* 0x33145c0000047882 */ /* 0x000fe20000000000 */
[----:B------:R-:W-:-:S06]  /*1900*/  UMOV UR5, 0x3c91a626 ;  /* 0x3c91a62600057882 */ /* 0x000fcc0000000000 */
[----:B------:R-:W-:Y:S01]  /*1910*/  DFMA R14, R6, -UR4, R14 ;  /* 0x80000004060e7c2b */ /* 0x000fe2000800000e */
[----:B------:R-:W-:Y:S01]  /*1920*/  UMOV UR4, 0x252049c0 ;  /* 0x252049c000047882 */ /* 0x000fe20000000000 */
[----:B------:R-:W-:-:S06]  /*1930*/  UMOV UR5, 0x397b839a ;  /* 0x397b839a00057882 */ /* 0x000fcc0000000000 */
[----:B------:R-:W-:Y:S01]  /*1940*/  DFMA R6, R6, -UR4, R14 ;  /* 0x8000000406067c2b */ /* 0x000fe2000800000e */
[----:B------:R-:W-:Y:S10]  /*1950*/  @!P0 BRA `(.L_x_24) ;  /* 0x00000000001c8947 */ /* 0x000ff40003800000 */
[----:B------:R-:W-:Y:S01]  /*1960*/  IMAD.MOV.U32 R42, RZ, RZ, R4 ;  /* 0x000000ffff2a7224 */ /* 0x000fe200078e0004 */
[----:B------:R-:W-:Y:S02]  /*1970*/  MOV R43, R5 ;  /* 0x00000005002b7202 */ /* 0x000fe40000000f00 */
[----:B------:R-:W-:-:S07]  /*1980*/  MOV R20, 0x19a0 ;  /* 0x000019a000147802 */ /* 0x000fce0000000f00 */
[----:B------:R-:W-:Y:S05]  /*1990*/  CALL.REL.NOINC `($_Z1fP16CudaMatrixStructS0_ddiiiS0_S0_iS0_S0_S0_S0_S0_PdS0_S0_S0_S0_iiS0_S0_$__internal_trig_reduction_slowpathd) ;  /* 0x0000019c00887944 */ /* 0x000fea0003c00000 */
[----:B------:R-:W-:Y:S02]  /*19a0*/  IMAD.MOV.U32 R12, RZ, RZ, R0 ;  /* 0x000000ffff0c7224 */ /* 0x000fe400078e0000 */
[----:B------:R-:W-:Y:S02]  /*19b0*/  IMAD.MOV.U32 R6, RZ, RZ, R4 ;  /* 0x000000ffff067224 */ /* 0x000fe400078e0004 */
[----:B------:R-:W-:-:S07]  /*19c0*/  IMAD.MOV.U32 R7, RZ, RZ, R5 ;  /* 0x000000ffff077224 */ /* 0x000fce00078e0005 */
.L_x_24:
[----:B------:R-:W-:Y:S05]  /*19d0*/  BSYNC.RECONVERGENT B3 ;  /* 0x0000000000037941 */ /* 0x000fea0003800200 */
.L_x_23:
[----:B------:R-:W-:-:S04]  /*19e0*/  LOP3.LUT R12, R12, 0x1, RZ, 0xc0, !PT ;  /* 0x000000010c0c7812 */ /* 0x000fc800078ec0ff */
[----:B------:R-:W-:-:S13]  /*19f0*/  ISETP.NE.U32.AND P0, PT, R12, 0x1, PT ;  /* 0x000000010c00780c */ /* 0x000fda0003f05070 */
.L_x_22:
[----:B------:R-:W-:Y:S05]  /*1a00*/  BSYNC.RECONVERGENT B2 ;  /* 0x0000000000027941 */ /* 0x000fea0003800200 */
.L_x_21:
[----:B------:R-:W-:Y:S01]  /*1a10*/  DMUL R12, R6, R6 ;  /* 0x00000006060c7228 */ /* 0x000fe20000000000 */
[----:B------:R-:W-:Y:S01]  /*1a20*/  MOV R4, 0x5b27ebb1 ;  /* 0x5b27ebb100047802 */ /* 0x000fe20000000f00 */
[----:B------:R-:W-:Y:S01]  /*1a30*/  IMAD.MOV.U32 R5, RZ, RZ, 0x3ef9757c ;  /* 0x3ef9757cff057424 */ /* 0x000fe200078e00ff */
[----:B------:R-:W-:Y:S01]  /*1a40*/  UMOV UR4, 0x2799bcb9 ;  /* 0x2799bcb900047882 */ /* 0x000fe20000000000 */
[----:B------:R-:W-:Y:S01]  /*1a50*/  UMOV UR5, 0x3ee48dac ;  /* 0x3ee48dac00057882 */ /* 0x000fe20000000000 */
[----:B------:R-:W0:Y:S01]  /*1a60*/  MUFU.RCP64H R15, R9 ;  /* 0x00000009000f7308 */ /* 0x000e220000001800 */
[----:B------:R-:W-:Y:S01]  /*1a70*/  IMAD.MOV.U32 R14, RZ, RZ, 0x1 ;  /* 0x00000001ff0e7424 */ /* 0x000fe200078e00ff */
[----:B------:R-:W-:Y:S01]  /*1a80*/  DMUL R30, R10, R10 ;  /* 0x0000000a0a1e7228 */ /* 0x000fe20000000000 */
[----:B------:R-:W-:Y:S01]  /*1a90*/  BSSY.RECONVERGENT B0, `(.L_x_25) ;  /* 0x0000042000007945 */ /* 0x000fe20003800200 */
[----:B------:R-:W-:Y:S01]  /*1aa0*/  DFMA R4, R12, UR4, -R4 ;  /* 0x000000040c047c2b */ /* 0x000fe20008000804 */
[----:B------:R-:W-:Y:S01]  /*1ab0*/  UMOV UR4, 0xfd91e04 ;  /* 0x0fd91e0400047882 */ /* 0x000fe20000000000 */
[----:B------:R-:W-:-:S04]  /*1ac0*/  UMOV UR5, 0x3f0980e9 ;  /* 0x3f0980e900057882 */ /* 0x000fc80000000000 */
[----:B------:R-:W-:Y:S02]  /*1ad0*/  DMUL R34, R28, R30 ;  /* 0x0000001e1c227228 */ /* 0x000fe40000000000 */
[----:B------:R-:W-:Y:S01]  /*1ae0*/  DFMA R4, R12, R4, UR4 ;  /* 0x000000040c047e2b */ /* 0x000fe20008000004 */
[----:B------:R-:W-:Y:S01]  /*1af0*/  UMOV UR4, 0x417d7e1d ;  /* 0x417d7e1d00047882 */ /* 0x000fe20000000000 */
[----:B------:R-:W-:Y:S01]  /*1b00*/  UMOV UR5, 0x3efae2b0 ;  /* 0x3efae2b000057882 */ /* 0x000fe20000000000 */
[----:B0-----:R-:W-:-:S05]  /*1b10*/  DFMA R20, R14, -R8, 1 ;  /* 0x3ff000000e14742b */ /* 0x001fca0000000808 */
[----:B------:R-:W-:Y:S01]  /*1b20*/  DFMA R4, R12, R4, -UR4 ;  /* 0x800000040c047e2b */ /* 0x000fe20008000004 */
[----:B------:R-:W-:Y:S01]  /*1b30*/  UMOV UR4, 0x41bfba57 ;  /* 0x41bfba5700047882 */ /* 0x000fe20000000000 */
[----:B------:R-:W-:Y:S01]  /*1b40*/  UMOV UR5, 0x3f119f53 ;  /* 0x3f119f5300057882 */ /* 0x000fe20000000000 */
[----:B------:R-:W-:Y:S01]  /*1b50*/  FSETP.GEU.AND P2, PT, |R35|, 6.5827683646048100446e-37, PT ;  /* 0x036000002300780b */ /* 0x000fe20003f4e200 */
[----:B------:R-:W-:-:S04]  /*1b60*/  DFMA R20, R20, R20, R20 ;  /* 0x000000141414722b */ /* 0x000fc80000000014 */
[----:B------:R-:W-:Y:S01]  /*1b70*/  DFMA R4, R12, R4, UR4 ;  /* 0x000000040c047e2b */ /* 0x000fe20008000004 */
[----:B------:R-:W-:Y:S01]  /*1b80*/  UMOV UR4, 0xa00f6919 ;  /* 0xa00f691900047882 */ /* 0x000fe20000000000 */
[----:B------:R-:W-:Y:S02]  /*1b90*/  UMOV UR5, 0x3f15e791 ;  /* 0x3f15e79100057882 */ /* 0x000fe40000000000 */
[----:B------:R-:W-:-:S04]  /*1ba0*/  DFMA R20, R14, R20, R14 ;  /* 0x000000140e14722b */ /* 0x000fc8000000000e */
[----:B------:R-:W-:Y:S01]  /*1bb0*/  DFMA R4, R12, R4, UR4 ;  /* 0x000000040c047e2b */ /* 0x000fe20008000004 */
[----:B------:R-:W-:Y:S01]  /*1bc0*/  UMOV UR4, 0xfadec73a ;  /* 0xfadec73a00047882 */ /* 0x000fe20000000000 */
[----:B------:R-:W-:Y:S02]  /*1bd0*/  UMOV UR5, 0x3f2ff2e7 ;  /* 0x3f2ff2e700057882 */ /* 0x000fe40000000000 */
[----:B------:R-:W-:-:S04]  /*1be0*/  DFMA R14, R20, -R8, 1 ;  /* 0x3ff00000140e742b */ /* 0x000fc80000000808 */
[----:B------:R-:W-:Y:S01]  /*1bf0*/  DFMA R4, R12, R4, UR4 ;  /* 0x000000040c047e2b */ /* 0x000fe20008000004 */
[----:B------:R-:W-:Y:S01]  /*1c00*/  UMOV UR4, 0xb206da62 ;  /* 0xb206da6200047882 */ /* 0x000fe20000000000 */
[----:B------:R-:W-:Y:S02]  /*1c10*/  UMOV UR5, 0x3f434bc1 ;  /* 0x3f434bc100057882 */ /* 0x000fe40000000000 */
[----:B------:R-:W-:-:S04]  /*1c20*/  DFMA R20, R20, R14, R20 ;  /* 0x0000000e1414722b */ /* 0x000fc80000000014 */
[----:B------:R-:W-:Y:S01]  /*1c30*/  DFMA R4, R12, R4, UR4 ;  /* 0x000000040c047e2b */ /* 0x000fe20008000004 */
[----:B------:R-:W-:Y:S01]  /*1c40*/  UMOV UR4, 0xef2f83f9 ;  /* 0xef2f83f900047882 */ /* 0x000fe20000000000 */
[----:B------:R-:W-:Y:S02]  /*1c50*/  UMOV UR5, 0x3f57db18 ;  /* 0x3f57db1800057882 */ /* 0x000fe40000000000 */
[----:B------:R-:W-:-:S04]  /*1c60*/  DMUL R28, R34, R20 ;  /* 0x00000014221c7228 */ /* 0x000fc80000000000 */
[----:B------:R-:W-:Y:S01]  /*1c70*/  DFMA R4, R12, R4, UR4 ;  /* 0x000000040c047e2b */ /* 0x000fe20008000004 */
[----:B------:R-:W-:Y:S01]  /*1c80*/  UMOV UR4, 0x7ae49fbc ;  /* 0x7ae49fbc00047882 */ /* 0x000fe20000000000 */
[----:B------:R-:W-:Y:S02]  /*1c90*/  UMOV UR5, 0x3f6d6d2e ;  /* 0x3f6d6d2e00057882 */ /* 0x000fe40000000000 */
[----:B------:R-:W-:-:S04]  /*1ca0*/  DFMA R32, R28, -R8, R34 ;  /* 0x800000081c20722b */ /* 0x000fc80000000022 */
        /* <DEDUP_REMOVED lines=14> */
[----:B------:R-:W-:Y:S01]  /*1d90*/  UMOV UR5, 0x3fd55555 ;  /* 0x3fd5555500057882 */ /* 0x000fe20000000000 */
[----:B------:R-:W-:-:S05]  /*1da0*/  DFMA R4, R20, R32, R28 ;  /* 0x000000201404722b */ /* 0x000fca000000001c */
[----:B------:R-:W-:-:S05]  /*1db0*/  DFMA R14, R12, R14, UR4 ;  /* 0x000000040c0e7e2b */ /* 0x000fca000800000e */
[----:B------:R-:W-:-:S03]  /*1dc0*/  FFMA R0, RZ, R9, R5 ;  /* 0x00000009ff007223 */ /* 0x000fc60000000005 */
[----:B------:R-:W-:Y:S02]  /*1dd0*/  DMUL R32, R12, R14 ;  /* 0x0000000e0c207228 */ /* 0x000fe40000000000 */
[----:B------:R-:W-:-:S06]  /*1de0*/  FSETP.GT.AND P1, PT, |R0|, 1.469367938527859385e-39, PT ;  /* 0x001000000000780b */ /* 0x000fcc0003f24200 */
[----:B------:R-:W-:Y:S01]  /*1df0*/  DFMA R28, R32, R6, R6 ;  /* 0x00000006201c722b */ /* 0x000fe20000000006 */
[----:B------:R-:W-:Y:S10]  /*1e00*/  @P0 BRA `(.L_x_26) ;  /* 0x0000000000280947 */ /* 0x000ff40003800000 */
[----:B------:R-:W0:Y:S01]  /*1e10*/  MUFU.RCP64H R15, R29 ;  /* 0x0000001d000f7308 */ /* 0x000e220000001800 */
[----:B------:R-:W-:-:S06]  /*1e20*/  IMAD.MOV.U32 R14, RZ, RZ, RZ ;  /* 0x000000ffff0e7224 */ /* 0x000fcc00078e00ff */
[----:B0-----:R-:W-:-:S08]  /*1e30*/  DFMA R12, -R28, R14, 1 ;  /* 0x3ff000001c0c742b */ /* 0x001fd0000000010e */
[----:B------:R-:W-:Y:S02]  /*1e40*/  DFMA R20, R12, R12, R12 ;  /* 0x0000000c0c14722b */ /* 0x000fe4000000000c */
[----:B------:R-:W-:-:S06]  /*1e50*/  DADD R12, R28, -R6 ;  /* 0x000000001c0c7229 */ /* 0x000fcc0000000806 */
[----:B------:R-:W-:Y:S02]  /*1e60*/  DFMA R20, R14, R20, R14 ;  /* 0x000000140e14722b */ /* 0x000fe4000000000e */
[----:B------:R-:W-:-:S06]  /*1e70*/  DFMA R12, R32, R6, -R12 ;  /* 0x00000006200c722b */ /* 0x000fcc000000080c */
[----:B------:R-:W-:-:S08]  /*1e80*/  DFMA R6, R28, -R20, 1 ;  /* 0x3ff000001c06742b */ /* 0x000fd00000000814 */
[----:B------:R-:W-:-:S08]  /*1e90*/  DFMA R6, R12, -R20, R6 ;  /* 0x800000140c06722b */ /* 0x000fd00000000006 */
[----:B------:R-:W-:-:S11]  /*1ea0*/  DFMA R28, -R20, R6, -R20 ;  /* 0x00000006141c722b */ /* 0x000fd60000000914 */
.L_x_26:
[----:B------:R-:W-:Y:S05]  /*1eb0*/  BSYNC.RECONVERGENT B0 ;  /* 0x0000000000007941 */ /* 0x000fea0003800200 */
.L_x_25:
[----:B------:R-:W-:Y:S04]  /*1ec0*/  BSSY.RECONVERGENT B1, `(.L_x_27) ;  /* 0x000000a000017945 */ /* 0x000fe80003800200 */
[----:B------:R-:W-:Y:S05]  /*1ed0*/  @P1 BRA P2, `(.L_x_28) ;  /* 0x0000000000201947 */ /* 0x000fea0001000000 */
[----:B------:R-:W-:Y:S01]  /*1ee0*/  MOV R14, R34 ;  /* 0x00000022000e7202 */ /* 0x000fe20000000f00 */
[----:B------:R-:W-:Y:S01]  /*1ef0*/  IMAD.MOV.U32 R15, RZ, RZ, R35 ;  /* 0x000000ffff0f7224 */ /* 0x000fe200078e0023 */
[----:B------:R-:W-:Y:S01]  /*1f00*/  MOV R0, 0x1f40 ;  /* 0x00001f4000007802 */ /* 0x000fe20000000f00 */
[----:B------:R-:W-:Y:S02]  /*1f10*/  IMAD.MOV.U32 R6, RZ, RZ, R8 ;  /* 0x000000ffff067224 */ /* 0x000fe400078e0008 */
[----:B------:R-:W-:-:S07]  /*1f20*/  IMAD.MOV.U32 R7, RZ, RZ, R9 ;  /* 0x000000ffff077224 */ /* 0x000fce00078e0009 */
[----:B------:R-:W-:Y:S05]  /*1f30*/  CALL.REL.NOINC `($__internal_1_$__cuda_sm20_div_rn_f64_full) ;  /* 0x0000018400347944 */ /* 0x000fea0003c00000 */
[----:B------:R-:W-:Y:S01]  /*1f40*/  MOV R4, R38 ;  /* 0x0000002600047202 */ /* 0x000fe20000000f00 */
[----:B------:R-:W-:-:S07]  /*1f50*/  IMAD.MOV.U32 R5, RZ, RZ, R39 ;  /* 0x000000ffff057224 */ /* 0x000fce00078e0027 */
.L_x_28:
[----:B------:R-:W-:Y:S05]  /*1f60*/  BSYNC.RECONVERGENT B1 ;  /* 0x0000000000017941 */ /* 0x000fea0003800200 */
.L_x_27:
[----:B------:R-:W0:Y:S01]  /*1f70*/  MUFU.RCP64H R7, R31 ;  /* 0x0000001f00077308 */ /* 0x000e220000001800 */
[----:B------:R-:W-:Y:S01]  /*1f80*/  IMAD.MOV.U32 R6, RZ, RZ, 0x1 ;  /* 0x00000001ff067424 */ /* 0x000fe200078e00ff */
[C---:B------:R-:W-:Y:S01]  /*1f90*/  DMUL R20, R4.reuse, R4 ;  /* 0x0000000404147228 */ /* 0x040fe20000000000 */
[----:B------:R-:W-:Y:S01]  /*1fa0*/  BSSY.RECONVERGENT B1, `(.L_x_29) ;  /* 0x0000017000017945 */ /* 0x000fe20003800200 */
[----:B------:R-:W-:-:S08]  /*1fb0*/  DADD R4, R4, R8 ;  /* 0x0000000004047229 */ /* 0x000fd00000000008 */
[----:B------:R-:W-:Y:S01]  /*1fc0*/  FSETP.GEU.AND P1, PT, |R21|, 6.5827683646048100446e-37, PT ;  /* 0x036000001500780b */ /* 0x000fe20003f2e200 */
[----:B------:R-:W-:Y:S02]  /*1fd0*/  DMUL R28, R4, R28 ;  /* 0x0000001c041c7228 */ /* 0x000fe40000000000 */
        /* <DEDUP_REMOVED lines=12> */
[----:B------:R-:W-:Y:S01]  /*20a0*/  MOV R15, R21 ;  /* 0x00000015000f7202 */ /* 0x000fe20000000f00 */
[----:B------:R-:W-:Y:S01]  /*20b0*/  IMAD.MOV.U32 R6, RZ, RZ, R30 ;  /* 0x000000ffff067224 */ /* 0x000fe200078e001e */
[----:B------:R-:W-:Y:S01]  /*20c0*/  MOV R0, 0x20f0 ;  /* 0x000020f000007802 */ /* 0x000fe20000000f00 */
[----:B------:R-:W-:-:S07]  /*20d0*/  IMAD.MOV.U32 R7, RZ, RZ, R31 ;  /* 0x000000ffff077224 */ /* 0x000fce00078e001f */
[----:B------:R-:W-:Y:S05]  /*20e0*/  CALL.REL.NOINC `($__internal_1_$__cuda_sm20_div_rn_f64_full) ;  /* 0x0000018000c87944 */ /* 0x000fea0003c00000 */
[----:B------:R-:W-:Y:S01]  /*20f0*/  IMAD.MOV.U32 R6, RZ, RZ, R38 ;  /* 0x000000ffff067224 */ /* 0x000fe200078e0026 */
[----:B------:R-:W-:-:S07]  /*2100*/  MOV R7, R39 ;  /* 0x0000002700077202 */ /* 0x000fce0000000f00 */
.L_x_30:
[----:B------:R-:W-:Y:S05]  /*2110*/  BSYNC.RECONVERGENT B1 ;  /* 0x0000000000017941 */ /* 0x000fea0003800200 */
.L_x_29:
[----:B------:R-:W-:Y:S01]  /*2120*/  DADD R26, R26, -R6 ;  /* 0x000000001a1a7229 */ /* 0x000fe20000000806 */
[----:B------:R-:W-:Y:S01]  /*2130*/  IMAD.MOV.U32 R12, RZ, RZ, 0x0 ;  /* 0x00000000ff0c7424 */ /* 0x000fe200078e00ff */
[----:B------:R-:W-:Y:S01]  /*2140*/  BSSY.RECONVERGENT B0, `(.L_x_31) ;  /* 0x000001b000007945 */ /* 0x000fe20003800200 */
[----:B------:R-:W-:-:S03]  /*2150*/  IMAD.MOV.U32 R13, RZ, RZ, 0x3fd80000 ;  /* 0x3fd80000ff0d7424 */ /* 0x000fc600078e00ff */
        /* <DEDUP_REMOVED lines=9> */
[----:B------:R-:W-:Y:S01]  /*21f0*/  IADD3 R13, PT, PT, R15, -0x100000, RZ ;  /* 0xfff000000f0d7810 */ /* 0x000fe20007ffe0ff */
[----:B------:R-:W-:-:S05]  /*2200*/  IMAD.MOV.U32 R12, RZ, RZ, R14 ;  /* 0x000000ffff0c7224 */ /* 0x000fca00078e000e */
        /* <DEDUP_REMOVED lines=12> */
[----:B------:R-:W-:Y:S02]  /*22d0*/  IMAD.MOV.U32 R6, RZ, RZ, R20 ;  /* 0x000000ffff067224 */ /* 0x000fe400078e0014 */
[----:B------:R-:W-:-:S07]  /*22e0*/  IMAD.MOV.U32 R7, RZ, RZ, R21 ;  /* 0x000000ffff077224 */ /* 0x000fce00078e0015 */
.L_x_32:
[----:B------:R-:W-:Y:S05]  /*22f0*/  BSYNC.RECONVERGENT B0 ;  /* 0x0000000000007941 */ /* 0x000fea0003800200 */
.L_x_31:
[----:B------:R-:W0:Y:S01]  /*2300*/  MUFU.RCP64H R5, R7 ;  /* 0x0000000700057308 */ /* 0x000e220000001800 */
[----:B------:R-:W-:Y:S01]  /*2310*/  IMAD.MOV.U32 R4, RZ, RZ, 0x1 ;  /* 0x00000001ff047424 */ /* 0x000fe200078e00ff */
[----:B------:R-:W-:Y:S01]  /*2320*/  FSETP.GEU.AND P1, PT, |R29|, 6.5827683646048100446e-37, PT ;  /* 0x036000001d00780b */ /* 0x000fe20003f2e200 */
[----:B------:R-:W-:Y:S04]  /*2330*/  BSSY.RECONVERGENT B1, `(.L_x_33) ;  /* 0x0000012000017945 */ /* 0x000fe80003800200 */
[----:B0-----:R-:W-:-:S08]  /*2340*/  DFMA R12, R4, -R6, 1 ;  /* 0x3ff00000040c742b */ /* 0x001fd00000000806 */
[----:B------:R-:W-:-:S08]  /*2350*/  DFMA R12, R12, R12, R12 ;  /* 0x0000000c0c0c722b */ /* 0x000fd0000000000c */
[----:B------:R-:W-:-:S08]  /*2360*/  DFMA R12, R4, R12, R4 ;  /* 0x0000000c040c722b */ /* 0x000fd00000000004 */
[----:B------:R-:W-:-:S08]  /*2370*/  DFMA R4, R12, -R6, 1 ;  /* 0x3ff000000c04742b */ /* 0x000fd00000000806 */
[----:B------:R-:W-:-:S08]  /*2380*/  DFMA R4, R12, R4, R12 ;  /* 0x000000040c04722b */ /* 0x000fd0000000000c */
[----:B------:R-:W-:-:S08]  /*2390*/  DMUL R12, R28, R4 ;  /* 0x000000041c0c7228 */ /* 0x000fd00000000000 */
[----:B------:R-:W-:-:S08]  /*23a0*/  DFMA R14, R12, -R6, R28 ;  /* 0x800000060c0e722b */ /* 0x000fd0000000001c */
[----:B------:R-:W-:-:S10]  /*23b0*/  DFMA R4, R4, R14, R12 ;  /* 0x0000000e0404722b */ /* 0x000fd4000000000c */
[----:B------:R-:W-:-:S05]  /*23c0*/  FFMA R0, RZ, R7, R5 ;  /* 0x00000007ff007223 */ /* 0x000fca0000000005 */
[----:B------:R-:W-:-:S13]  /*23d0*/  FSETP.GT.AND P0, PT, |R0|, 1.469367938527859385e-39, PT ;  /* 0x001000000000780b */ /* 0x000fda0003f04200 */
[----:B------:R-:W-:Y:S05]  /*23e0*/  @P0 BRA P1, `(.L_x_34) ;  /* 0x0000000000180947 */ /* 0x000fea0000800000 */
[----:B------:R-:W-:Y:S01]  /*23f0*/  MOV R14, R28 ;  /* 0x0000001c000e7202 */ /* 0x000fe20000000f00 */
[----:B------:R-:W-:Y:S01]  /*2400*/  IMAD.MOV.U32 R15, RZ, RZ, R29 ;  /* 0x000000ffff0f7224 */ /* 0x000fe200078e001d */
[----:B------:R-:W-:-:S07]  /*2410*/  MOV R0, 0x2430 ;  /* 0x0000243000007802 */ /* 0x000fce0000000f00 */
[----:B------:R-:W-:Y:S05]  /*2420*/  CALL.REL.NOINC `($__internal_1_$__cuda_sm20_div_rn_f64_full) ;  /* 0x0000017c00f87944 */ /* 0x000fea0003c00000 */
[----:B------:R-:W-:Y:S02]  /*2430*/  IMAD.MOV.U32 R4, RZ, RZ, R38 ;  /* 0x000000ffff047224 */ /* 0x000fe400078e0026 */
[----:B------:R-:W-:-:S07]  /*2440*/  IMAD.MOV.U32 R5, RZ, RZ, R39 ;  /* 0x000000ffff057224 */ /* 0x000fce00078e0027 */
.L_x_34:
[----:B------:R-:W-:Y:S05]  /*2450*/  BSYNC.RECONVERGENT B1 ;  /* 0x0000000000017941 */ /* 0x000fea0003800200 */
.L_x_33:
[----:B------:R-:W-:Y:S01]  /*2460*/  DADD R26, R22, R22 ;  /* 0x00000000161a7229 */ /* 0x000fe20000000016 */
[----:B------:R-:W-:Y:S07]  /*2470*/  BSSY.RECONVERGENT B0, `(.L_x_35) ;  /* 0x0000013000007945 */ /* 0x000fee0003800200 */
[----:B------:R-:W-:-:S06]  /*2480*/  DMUL R12, R26, R10 ;  /* 0x0000000a1a0c7228 */ /* 0x000fcc0000000000 */
[----:B------:R-:W0:Y:S04]  /*2490*/  MUFU.RCP64H R7, R13 ;  /* 0x0000000d00077308 */ /* 0x000e280000001800 */
[----:B------:R-:W-:-:S04]  /*24a0*/  IADD3 R6, PT, PT, R13, 0x300402, RZ ;  /* 0x003004020d067810 */ /* 0x000fc80007ffe0ff */
[----:B------:R-:W-:Y:S02]  /*24b0*/  FSETP.GEU.AND P0, PT, |R6|, 5.8789094863358348022e-39, PT ;  /* 0x004004020600780b */ /* 0x000fe40003f0e200 */
        /* <DEDUP_REMOVED lines=9> */
[----:B------:R-:W-:Y:S02]  /*2550*/  IMAD.MOV.U32 R29, RZ, RZ, R13 ;  /* 0x000000ffff1d7224 */ /* 0x000fe400078e000d */
[----:B------:R-:W-:-:S07]  /*2560*/  VIADD R19, R0, 0xfff00000 ;  /* 0xfff0000000137836 */ /* 0x000fce0000000000 */
[----:B------:R-:W-:Y:S05]  /*2570*/  CALL.REL.NOINC `($__internal_0_$__cuda_sm20_dblrcp_rn_slowpath_v3) ;  /* 0x0000017800f87944 */ /* 0x000fea0003c00000 */
[----:B------:R-:W-:Y:S01]  /*2580*/  MOV R32, R0 ;  /* 0x0000000000207202 */ /* 0x000fe20000000f00 */
[----:B------:R-:W-:-:S07]  /*2590*/  IMAD.MOV.U32 R33, RZ, RZ, R15 ;  /* 0x000000ffff217224 */ /* 0x000fce00078e000f */
.L_x_36:
[----:B------:R-:W-:Y:S05]  /*25a0*/  BSYNC.RECONVERGENT B0 ;  /* 0x0000000000007941 */ /* 0x000fea0003800200 */
.L_x_35:
[----:B------:R-:W0:Y:S01]  /*25b0*/  LDCU UR4, c[0x0][0x3a4] ;  /* 0x00007480ff0477ac */ /* 0x000e220008000800 */
[----:B------:R-:W-:Y:S01]  /*25c0*/  IMAD.MOV.U32 R6, RZ, RZ, 0x1 ;  /* 0x00000001ff067424 */ /* 0x000fe200078e00ff */
[----:B------:R-:W-:Y:S01]  /*25d0*/  FSETP.GEU.AND P1, PT, |R23|, 6.5827683646048100446e-37, PT ;  /* 0x036000001700780b */ /* 0x000fe20003f2e200 */
[----:B------:R-:W-:Y:S01]  /*25e0*/  DMUL R28, R26, R4 ;  /* 0x000000041a1c7228 */ /* 0x000fe20000000000 */
[----:B0-----:R-:W0:Y:S08]  /*25f0*/  I2F.F64 R10, UR4 ;  /* 0x00000004000a7d12 */ /* 0x001e300008201c00 */
[----:B0-----:R-:W0:Y:S02]  /*2600*/  MUFU.RCP64H R7, R11 ;  /* 0x0000000b00077308 */ /* 0x001e240000001800 */
        /* <DEDUP_REMOVED lines=19> */
.L_x_37:
[----:B------:R-:W-:Y:S01]  /*2740*/  VIADD R0, R17, 0xffffffff ;  /* 0xffffffff11007836 */ /* 0x000fe20000000000 */
[----:B------:R-:W-:Y:S03]  /*2750*/  BSSY.RECONVERGENT B2, `(.L_x_38) ;  /* 0x000001f000027945 */ /* 0x000fe60003800200 */
[----:B------:R-:W0:Y:S02]  /*2760*/  I2F.F64 R22, R0 ;  /* 0x0000000000167312 */ /* 0x000e240000201c00 */
[----:B0-----:R-:W-:-:S08]  /*2770*/  DMUL R22, R22, R6 ;  /* 0x0000000616167228 */ /* 0x001fd00000000000 */
[----:B------:R-:W-:-:S14]  /*2780*/  DSETP.NEU.AND P0, PT, |R22|, +INF , PT ;  /* 0x7ff000001600742a */ /* 0x000fdc0003f0d200 */
[----:B------:R-:W-:Y:S01]  /*2790*/  @!P0 DMUL R4, RZ, R22 ;  /* 0x00000016ff048228 */ /* 0x000fe20000000000 */
[----:B------:R-:W-:Y:S01]  /*27a0*/  @!P0 IMAD.MOV.U32 R3, RZ, RZ, 0x1 ;  /* 0x00000001ff038424 */ /* 0x000fe200078e00ff */
[----:B------:R-:W-:Y:S09]  /*27b0*/  @!P0 BRA `(.L_x_39) ;  /* 0x0000000000608947 */ /* 0x000ff20003800000 */
[----:B------:R-:W-:Y:S01]  /*27c0*/  UMOV UR4, 0x6dc9c883 ;  /* 0x6dc9c88300047882 */ /* 0x000fe20000000000 */
[----:B------:R-:W-:Y:S01]  /*27d0*/  UMOV UR5, 0x3fe45f30 ;  /* 0x3fe45f3000057882 */ /* 0x000fe20000000000 */
[C---:B------:R-:W-:Y:S01]  /*27e0*/  DSETP.GE.AND P0, PT, |R22|.reuse, 2.14748364800000000000e+09, PT ;  /* 0x41e000001600742a */ /* 0x040fe20003f06200 */
[----:B------:R-:W-:Y:S01]  /*27f0*/  BSSY.RECONVERGENT B3, `(.L_x_40) ;  /* 0x0000013000037945 */ /* 0x000fe20003800200 */
[----:B------:R-:W-:Y:S01]  /*2800*/  DMUL R6, R22, UR4 ;  /* 0x0000000416067c28 */ /* 0x000fe20008000000 */
[----:B------:R-:W-:Y:S01]  /*2810*/  UMOV UR4, 0x54442d18 ;  /* 0x54442d1800047882 */ /* 0x000fe20000000000 */
[----:B------:R-:W-:-:S04]  /*2820*/  UMOV UR5, 0x3ff921fb ;  /* 0x3ff921fb00057882 */ /* 0x000fc80000000000 */
        /* <DEDUP_REMOVED lines=14> */
[----:B------:R-:W-:-:S07]  /*2910*/  IMAD.MOV.U32 R3, RZ, RZ, R0 ;  /* 0x000000ffff037224 */ /* 0x000fce00078e0000 */
.L_x_41:
[----:B------:R-:W-:Y:S05]  /*2920*/  BSYNC.RECONVERGENT B3 ;  /* 0x0000000000037941 */ /* 0x000fea0003800200 */
.L_x_40:
[----:B------:R-:W-:-:S07]  /*2930*/  VIADD R3, R3, 0x1 ;  /* 0x0000000103037836 */ /* 0x000fce0000000000 */
.L_x_39:
[----:B------:R-:W-:Y:S05]  /*2940*/  BSYNC.RECONVERGENT B2 ;  /* 0x0000000000027941 */ /* 0x000fea0003800200 */
.L_x_38:
[----:B------:R-:W0:Y:S01]  /*2950*/  LDCU.64 UR4, c[0x4][0xb0] ;  /* 0x01001600ff0477ac */ /* 0x000e220008000a00 */
[----:B------:R-:W-:-:S05]  /*2960*/  IMAD.SHL.U32 R0, R3, 0x40, RZ ;  /* 0x0000004003007824 */ /* 0x000fca00078e00ff */
[----:B------:R-:W-:-:S04]  /*2970*/  LOP3.LUT R0, R0, 0x40, RZ, 0xc0, !PT ;  /* 0x0000004000007812 */ /* 0x000fc800078ec0ff */
[----:B0-----:R-:W-:-:S04]  /*2980*/  IADD3 R6, P0, PT, R0, UR4, RZ ;  /* 0x0000000400067c10 */ /* 0x001fc8000ff1e0ff */
[----:B------:R-:W-:-:S05]  /*2990*/  IADD3.X R7, PT, PT, RZ, UR5, RZ, P0, !PT ;  /* 0x00000005ff077c10 */ /* 0x000fca00087fe4ff */
[----:B------:R-:W2:Y:S04]  /*29a0*/  LDG.E.128.CONSTANT R12, desc[UR36][R6.64] ;  /* 0x00000024060c7981 */ /* 0x000ea8000c1e9d00 */
[----:B------:R-:W3:Y:S04]  /*29b0*/  LDG.E.128.CONSTANT R36, desc[UR36][R6.64+0x10] ;  /* 0x0000102406247981 */ /* 0x000ee8000c1e9d00 */
[----:B------:R0:W4:Y:S01]  /*29c0*/  LDG.E.128.CONSTANT R40, desc[UR36][R6.64+0x20] ;  /* 0x0000202406287981 */ /* 0x000122000c1e9d00 */
[----:B------:R-:W-:Y:S01]  /*29d0*/  LOP3.LUT R0, R3, 0x1, RZ, 0xc0, !PT ;  /* 0x0000000103007812 */ /* 0x000fe200078ec0ff */
[----:B------:R-:W-:Y:S01]  /*29e0*/  IMAD.MOV.U32 R20, RZ, RZ, 0x20fd8164 ;  /* 0x20fd8164ff147424 */ /* 0x000fe200078e00ff */
[----:B------:R-:W-:Y:S01]  /*29f0*/  DMUL R10, R4, R4 ;  /* 0x00000004040a7228 */ /* 0x000fe20000000000 */
[----:B------:R-:W-:Y:S01]  /*2a00*/  BSSY.RECONVERGENT B2, `(.L_x_42) ;  /* 0x000002d000027945 */ /* 0x000fe20003800200 */
[----:B------:R-:W-:Y:S01]  /*2a10*/  ISETP.NE.U32.AND P0, PT, R0, 0x1, PT ;  /* 0x000000010000780c */ /* 0x000fe20003f05070 */
[----:B------:R-:W-:Y:S01]  /*2a20*/  IMAD.MOV.U32 R0, RZ, RZ, 0x3da8ff83 ;  /* 0x3da8ff83ff007424 */ /* 0x000fe200078e00ff */
[----:B------:R-:W-:-:S02]  /*2a30*/  DSETP.NEU.AND P1, PT, |R22|, +INF , PT ;  /* 0x7ff000001600742a */ /* 0x000fc40003f2d200 */
[----:B------:R-:W-:Y:S02]  /*2a40*/  FSEL R20, R20, -8.06006814911005101289e+34, !P0 ;  /* 0xf9785eba14147808 */ /* 0x000fe40004000000 */
[----:B------:R-:W-:-:S10]  /*2a50*/  FSEL R21, -R0, 0.11223486810922622681, !P0 ;  /* 0x3de5db6500157808 */ /* 0x000fd40004000100 */
[----:B0-----:R-:W-:Y:S01]  /*2a60*/  @!P1 DMUL R6, RZ, R22 ;  /* 0x00000016ff069228 */ /* 0x001fe20000000000 */
[----:B------:R-:W-:Y:S01]  /*2a70*/  @!P1 IMAD.MOV.U32 R0, RZ, RZ, RZ ;  /* 0x000000ffff009224 */ /* 0x000fe200078e00ff */
[----:B--2---:R-:W-:-:S08]  /*2a80*/  DFMA R12, R10, R20, R12 ;  /* 0x000000140a0c722b */ /* 0x004fd0000000000c */
[----:B------:R-:W-:-:S08]  /*2a90*/  DFMA R12, R10, R12, R14 ;  /* 0x0000000c0a0c722b */ /* 0x000fd0000000000e */
[----:B---3--:R-:W-:-:S08]  /*2aa0*/  DFMA R12, R10, R12, R36 ;  /* 0x0000000c0a0c722b */ /* 0x008fd00000000024 */
[----:B------:R-:W-:-:S08]  /*2ab0*/  DFMA R12, R10, R12, R38 ;  /* 0x0000000c0a0c722b */ /* 0x000fd00000000026 */
[----:B----4-:R-:W-:-:S08]  /*2ac0*/  DFMA R12, R10, R12, R40 ;  /* 0x0000000c0a0c722b */ /* 0x010fd00000000028 */
[----:B------:R-:W-:-:S08]  /*2ad0*/  DFMA R12, R10, R12, R42 ;  /* 0x0000000c0a0c722b */ /* 0x000fd0000000002a */
[----:B------:R-:W-:Y:S02]  /*2ae0*/  DFMA R4, R12, R4, R4 ;  /* 0x000000040c04722b */ /* 0x000fe40000000004 */
[----:B------:R-:W-:-:S10]  /*2af0*/  DFMA R10, R10, R12, 1 ;  /* 0x3ff000000a0a742b */ /* 0x000fd4000000000c */
[----:B------:R-:W-:Y:S02]  /*2b00*/  FSEL R10, R10, R4, !P0 ;  /* 0x000000040a0a7208 */ /* 0x000fe40004000000 */
[----:B------:R-:W-:Y:S02]  /*2b10*/  FSEL R11, R11, R5, !P0 ;  /* 0x000000050b0b7208 */ /* 0x000fe40004000000 */
[----:B------:R-:W-:-:S04]  /*2b20*/  LOP3.LUT P0, RZ, R3, 0x2, RZ, 0xc0, !PT ;  /* 0x0000000203ff7812 */ /* 0x000fc8000780c0ff */
[----:B------:R-:W-:-:S10]  /*2b30*/  DADD R4, RZ, -R10 ;  /* 0x00000000ff047229 */ /* 0x000fd4000000080a */
[----:B------:R-:W-:Y:S02]  /*2b40*/  FSEL R10, R10, R4, !P0 ;  /* 0x000000040a0a7208 */ /* 0x000fe40004000000 */
[----:B------:R-:W-:Y:S01]  /*2b50*/  FSEL R11, R11, R5, !P0 ;  /* 0x000000050b0b7208 */ /* 0x000fe20004000000 */
[----:B------:R-:W-:Y:S06]  /*2b60*/  @!P1 BRA `(.L_x_43) ;  /* 0x0000000000589947 */ /* 0x000fec0003800000 */
[----:B------:R-:W-:Y:S01]  /*2b70*/  UMOV UR4, 0x6dc9c883 ;  /* 0x6dc9c88300047882 */ /* 0x000fe20000000000 */
[----:B------:R-:W-:Y:S01]  /*2b80*/  UMOV UR5, 0x3fe45f30 ;  /* 0x3fe45f3000057882 */ /* 0x000fe20000000000 */
[C---:B------:R-:W-:Y:S02]  /*2b90*/  DSETP.GE.AND P0, PT, |R22|.reuse, 2.14748364800000000000e+09, PT ;  /* 0x41e000001600742a */ /* 0x040fe40003f06200 */
        /* <DEDUP_REMOVED lines=13> */
[----:B------:R-:W-:Y:S01]  /*2c70*/  MOV R42, R22 ;  /* 0x00000016002a7202 */ /* 0x000fe20000000f00 */
[----:B------:R-:W-:Y:S01]  /*2c80*/  IMAD.MOV.U32 R43, RZ, RZ, R23 ;  /* 0x000000ffff2b7224 */ /* 0x000fe200078e0017 */
[----:B------:R-:W-:-:S07]  /*2c90*/  MOV R20, 0x2cb0 ;  /* 0x00002cb000147802 */ /* 0x000fce0000000f00 */
[----:B------:R-:W-:Y:S05]  /*2ca0*/  CALL.REL.NOINC `($_Z1fP16CudaMatrixStructS0_ddiiiS0_S0_iS0_S0_S0_S0_S0_PdS0_S0_S0_S0_iiS0_S0_$__internal_trig_reduction_slowpathd) ;  /* 0x0000018800c47944 */ /* 0x000fea0003c00000 */
[----:B------:R-:W-:Y:S02]  /*2cb0*/  IMAD.MOV.U32 R6, RZ, RZ, R4 ;  /* 0x000000ffff067224 */ /* 0x000fe400078e0004 */
[----:B------:R-:W-:-:S07]  /*2cc0*/  IMAD.MOV.U32 R7, RZ, RZ, R5 ;  /* 0x000000ffff077224 */ /* 0x000fce00078e0005 */
.L_x_43:
[----:B------:R-:W-:Y:S05]  /*2cd0*/  BSYNC.RECONVERGENT B2 ;  /* 0x0000000000027941 */ /* 0x000fea0003800200 */
.L_x_42:
[----:B------:R-:W0:Y:S01]  /*2ce0*/  LDCU.64 UR4, c[0x4][0xb0] ;  /* 0x01001600ff0477ac */ /* 0x000e220008000a00 */
[----:B------:R-:W-:-:S04]  /*2cf0*/  SHF.L.U32 R3, R0, 0x6, RZ ;  /* 0x0000000600037819 */ /* 0x000fc800000006ff */
[----:B------:R-:W-:-:S04]  /*2d00*/  LOP3.LUT R3, R3, 0x40, RZ, 0xc0, !PT ;  /* 0x0000004003037812 */ /* 0x000fc800078ec0ff */
[----:B0-----:R-:W-:-:S05]  /*2d10*/  IADD3 R4, P0, PT, R3, UR4, RZ ;  /* 0x0000000403047c10 */ /* 0x001fca000ff1e0ff */
[----:B------:R-:W-:-:S05]  /*2d20*/  IMAD.X R5, RZ, RZ, UR5, P0 ;  /* 0x00000005ff057e24 */ /* 0x000fca00080e06ff */
[----:B------:R-:W2:Y:S04]  /*2d30*/  LDG.E.128.CONSTANT R20, desc[UR36][R4.64] ;  /* 0x0000002404147981 */ /* 0x000ea8000c1e9d00 */
[----:B------:R-:W3:Y:S01]  /*2d40*/  LDG.E.128.CONSTANT R36, desc[UR36][R4.64+0x10] ;  /* 0x0000102404247981 */ /* 0x000ee2000c1e9d00 */
[----:B------:R-:W0:Y:S03]  /*2d50*/  LDC.64 R14, c[0x0][0x380] ;  /* 0x0000e000ff0e7b82 */ /* 0x000e260000000a00 */
[----:B------:R-:W4:Y:S04]  /*2d60*/  LDG.E.128.CONSTANT R40, desc[UR36][R4.64+0x20] ;  /* 0x0000202404287981 */ /* 0x000f28000c1e9d00 */
[----:B0-----:R-:W5:Y:S01]  /*2d70*/  LDG.E R3, desc[UR36][R14.64+0x8] ;  /* 0x000008240e037981 */ /* 0x001f62000c1e1900 */
[----:B------:R-:W-:Y:S01]  /*2d80*/  LOP3.LUT R12, R0, 0x1, RZ, 0xc0, !PT ;  /* 0x00000001000c7812 */ /* 0x000fe200078ec0ff */
[----:B------:R-:W-:-:S02]  /*2d90*/  IMAD.MOV.U32 R30, RZ, RZ, 0x20fd8164 ;  /* 0x20fd8164ff1e7424 */ /* 0x000fc400078e00ff */
[----:B------:R-:W-:Y:S01]  /*2da0*/  IMAD.MOV.U32 R19, RZ, RZ, 0x3da8ff83 ;  /* 0x3da8ff83ff137424 */ /* 0x000fe200078e00ff */
[----:B------:R-:W-:Y:S01]  /*2db0*/  ISETP.NE.U32.AND P0, PT, R12, 0x1, PT ;  /* 0x000000010c00780c */ /* 0x000fe20003f05070 */
[----:B------:R-:W-:-:S03]  /*2dc0*/  DMUL R12, R6, R6 ;  /* 0x00000006060c7228 */ /* 0x000fc60000000000 */
[----:B------:R-:W-:Y:S02]  /*2dd0*/  FSEL R30, R30, -8.06006814911005101289e+34, !P0 ;  /* 0xf9785eba1e1e7808 */ /* 0x000fe40004000000 */
[----:B------:R-:W-:-:S06]  /*2de0*/  FSEL R31, -R19, 0.11223486810922622681, !P0 ;  /* 0x3de5db65131f7808 */ /* 0x000fcc0004000100 */
[----:B--2---:R-:W-:-:S08]  /*2df0*/  DFMA R20, R12, R30, R20 ;  /* 0x0000001e0c14722b */ /* 0x004fd00000000014 */
[----:B------:R-:W-:-:S08]  /*2e00*/  DFMA R20, R12, R20, R22 ;  /* 0x000000140c14722b */ /* 0x000fd00000000016 */
[----:B---3--:R-:W-:-:S08]  /*2e10*/  DFMA R20, R12, R20, R36 ;  /* 0x000000140c14722b */ /* 0x008fd00000000024 */
[----:B------:R-:W-:Y:S01]  /*2e20*/  DFMA R20, R12, R20, R38 ;  /* 0x000000140c14722b */ /* 0x000fe20000000026 */
[----:B-----5:R-:W-:-:S07]  /*2e30*/  ISETP.GE.AND P1, PT, R3, RZ, PT ;  /* 0x000000ff0300720c */ /* 0x020fce0003f26270 */
[----:B----4-:R-:W-:-:S08]  /*2e40*/  DFMA R20, R12, R20, R40 ;  /* 0x000000140c14722b */ /* 0x010fd00000000028 */
[----:B------:R-:W-:-:S08]  /*2e50*/  DFMA R20, R12, R20, R42 ;  /* 0x000000140c14722b */ /* 0x000fd0000000002a */
[----:B------:R-:W-:Y:S02]  /*2e60*/  DFMA R6, R20, R6, R6 ;  /* 0x000000061406722b */ /* 0x000fe40000000006 */
[----:B------:R-:W-:-:S10]  /*2e70*/  DFMA R12, R12, R20, 1 ;  /* 0x3ff000000c0c742b */ /* 0x000fd40000000014 */
[----:B------:R-:W-:Y:S02]  /*2e80*/  FSEL R6, R12, R6, !P0 ;  /* 0x000000060c067208 */ /* 0x000fe40004000000 */
[----:B------:R-:W-:Y:S02]  /*2e90*/  FSEL R7, R13, R7, !P0 ;  /* 0x000000070d077208 */ /* 0x000fe40004000000 */
[----:B------:R-:W-:Y:S02]  /*2ea0*/  IADD3 R12, PT, PT, R3, -0x1, RZ ;  /* 0xffffffff030c7810 */ /* 0x000fe40007ffe0ff */
[----:B------:R-:W-:Y:S02]  /*2eb0*/  LOP3.LUT P0, RZ, R0, 0x2, RZ, 0xc0, !PT ;  /* 0x0000000200ff7812 */ /* 0x000fe4000780c0ff */
[----:B------:R-:W-:Y:S01]  /*2ec0*/  DADD R4, RZ, -R6 ;  /* 0x00000000ff047229 */ /* 0x000fe20000000806 */
[----:B------:R-:W-:-:S04]  /*2ed0*/  LEA.HI R34, R12, R12, RZ, 0x1 ;  /* 0x0000000c0c227211 */ /* 0x000fc800078f08ff */
[----:B------:R-:W-:-:S05]  /*2ee0*/  SHF.R.S32.HI R34, RZ, 0x1, R34 ;  /* 0x00000001ff227819 */ /* 0x000fca0000011422 */
[----:B------:R-:W-:Y:S02]  /*2ef0*/  FSEL R22, R6, R4, !P0 ;  /* 0x0000000406167208 */ /* 0x000fe40004000000 */
[----:B------:R-:W-:Y:S01]  /*2f00*/  FSEL R23, R7, R5, !P0 ;  /* 0x0000000507177208 */ /* 0x000fe20004000000 */
[----:B------:R-:W-:Y:S06]  /*2f10*/  @!P1 BRA `(.L_x_44) ;  /* 0x0000001000d89947 */ /* 0x000fec0003800000 */
[----:B------:R-:W0:Y:S01]  /*2f20*/  MUFU.RCP64H R5, R29 ;  /* 0x0000001d00057308 */ /* 0x000e220000001800 */
[----:B------:R-:W-:Y:S01]  /*2f30*/  VIADD R4, R29, 0x300402 ;  /* 0x003004021d047836 */ /* 0x000fe20000000000 */
[----:B------:R-:W-:Y:S04]  /*2f40*/  BSSY.RECONVERGENT B0, `(.L_x_45) ;  /* 0x000000e000007945 */ /* 0x000fe80003800200 */
[----:B------:R-:W-:Y:S01]  /*2f50*/  FSETP.GEU.AND P0, PT, |R4|, 5.8789094863358348022e-39, PT ;  /* 0x004004020400780b */ /* 0x000fe20003f0e200 */
[----:B0-----:R-:W-:-:S08]  /*2f60*/  DFMA R6, -R28, R4, 1 ;  /* 0x3ff000001c06742b */ /* 0x001fd00000000104 */
[----:B------:R-:W-:-:S08]  /*2f70*/  DFMA R6, R6, R6, R6 ;  /* 0x000000060606722b */ /* 0x000fd00000000006 */
[----:B------:R-:W-:-:S08]  /*2f80*/  DFMA R6, R4, R6, R4 ;  /* 0x000000060406722b */ /* 0x000fd00000000004 */
[----:B------:R-:W-:-:S08]  /*2f90*/  DFMA R12, -R28, R6, 1 ;  /* 0x3ff000001c0c742b */ /* 0x000fd00000000106 */
[----:B------:R-:W-:Y:S01]  /*2fa0*/  DFMA R6, R6, R12, R6 ;  /* 0x0000000c0606722b */ /* 0x000fe20000000006 */
[----:B------:R-:W-:Y:S10]  /*2fb0*/  @P0 BRA `(.L_x_46) ;  /* 0x0000000000180947 */ /* 0x000ff40003800000 */
[----:B------:R-:W-:Y:S02]  /*2fc0*/  LOP3.LUT R0, R29, 0x7fffffff, RZ, 0xc0, !PT ;  /* 0x7fffffff1d007812 */ /* 0x000fe400078ec0ff */
[----:B------:R-:W-:-:S03]  /*2fd0*/  MOV R30, 0x3000 ;  /* 0x00003000001e7802 */ /* 0x000fc60000000f00 */
[----:B------:R-:W-:-:S07]  /*2fe0*/  VIADD R19, R0, 0xfff00000 ;  /* 0xfff0000000137836 */ /* 0x000fce0000000000 */
[----:B------:R-:W-:Y:S05]  /*2ff0*/  CALL.REL.NOINC `($__internal_0_$__cuda_sm20_dblrcp_rn_slowpath_v3) ;  /* 0x0000017000587944 */ /* 0x000fea0003c00000 */
[----:B------:R-:W-:Y:S01]  /*3000*/  IMAD.MOV.U32 R6, RZ, RZ, R0 ;  /* 0x000000ffff067224 */ /* 0x000fe200078e0000 */
[----:B------:R-:W-:-:S07]  /*3010*/  MOV R7, R15 ;  /* 0x0000000f00077202 */ /* 0x000fce0000000f00 */
.L_x_46:
[----:B------:R-:W-:Y:S05]  /*3020*/  BSYNC.RECONVERGENT B0 ;  /* 0x0000000000007941 */ /* 0x000fea0003800200 */
.L_x_45:
[----:B------:R-:W-:Y:S01]  /*3030*/  DMUL R4, R26, R32 ;  /* 0x000000201a047228 */ /* 0x000fe20000000000 */
[----:B------:R-:W-:Y:S01]  /*3040*/  VIADD R0, R3, 0xffffffff ;  /* 0xffffffff03007836 */ /* 0x000fe20000000000 */
[----:B------:R-:W-:Y:S04]  /*3050*/  BSSY.RECONVERGENT B0, `(.L_x_47) ;  /* 0x0000015000007945 */ /* 0x000fe80003800200 */
[----:B------:R-:W-:Y:S02]  /*3060*/  LEA.HI R35, R0, R0, RZ, 0x1 ;  /* 0x0000000000237211 */ /* 0x000fe400078f08ff */
[----:B------:R-:W-:Y:S02]  /*3070*/  DMUL R20, R4, R6 ;  /* 0x0000000604147228 */ /* 0x000fe40000000000 */
[----:B------:R-:W-:-:S04]  /*3080*/  LOP3.LUT R35, R35, 0xfffffffe, RZ, 0xc0, !PT ;  /* 0xfffffffe23237812 */ /* 0x000fc800078ec0ff */
[----:B------:R-:W0:Y:S04]  /*3090*/  MUFU.RCP64H R5, R21 ;  /* 0x0000001500057308 */ /* 0x000e280000001800 */
        /* <DEDUP_REMOVED lines=10> */
[----:B------:R-:W-:Y:S02]  /*3140*/  MOV R29, R21 ;  /* 0x00000015001d7202 */ /* 0x000fe40000000f00 */
[----:B------:R-:W-:Y:S01]  /*3150*/  MOV R30, 0x3180 ;  /* 0x00003180001e7802 */ /* 0x000fe20000000f00 */
[----:B------:R-:W-:-:S07]  /*3160*/  VIADD R19, R0, 0xfff00000 ;  /* 0xfff0000000137836 */ /* 0x000fce0000000000 */
[----:B------:R-:W-:Y:S05]  /*3170*/  CALL.REL.NOINC `($__internal_0_$__cuda_sm20_dblrcp_rn_slowpath_v3) ;  /* 0x0000016c00f87944 */ /* 0x000fea0003c00000 */
[----:B------:R-:W-:Y:S02]  /*3180*/  IMAD.MOV.U32 R12, RZ, RZ, R0 ;  /* 0x000000ffff0c7224 */ /* 0x000fe400078e0000 */
[----:B------:R-:W-:-:S07]  /*3190*/  IMAD.MOV.U32 R13, RZ, RZ, R15 ;  /* 0x000000ffff0d7224 */ /* 0x000fce00078e000f */
.L_x_48:
[----:B------:R-:W-:Y:S05]  /*31a0*/  BSYNC.RECONVERGENT B0 ;  /* 0x0000000000007941 */ /* 0x000fea0003800200 */
.L_x_47:
[----:B------:R-:W-:Y:S01]  /*31b0*/  DMUL R24, R24, R12 ;  /* 0x0000000c18187228 */ /* 0x000fe20000000000 */
[----:B------:R-:W-:Y:S01]  /*31c0*/  BSSY.RECONVERGENT B2, `(.L_x_44) ;  /* 0x000010b000027945 */ /* 0x000fe20003800200 */
[----:B------:R-:W-:Y:S01]  /*31d0*/  DMUL R8, R26, R8 ;  /* 0x000000081a087228 */ /* 0x000fe20000000000 */
[----:B------:R-:W-:Y:S01]  /*31e0*/  VIMNMX R35, PT, PT, RZ, R35, !PT ;  /* 0x00000023ff237248 */ /* 0x000fe20007fe0100 */
[----:B------:R-:W-:Y:S01]  /*31f0*/  DMUL R32, R32, R32 ;  /* 0x0000002020207228 */ /* 0x000fe20000000000 */
[----:B------:R-:W-:Y:S01]  /*3200*/  MOV R37, RZ ;  /* 0x000000ff00257202 */ /* 0x000fe20000000f00 */
[----:B------:R-:W-:-:S11]  /*3210*/  DMUL R30, R6, R6 ;  /* 0x00000006061e7228 */ /* 0x000fd60000000000 */
.L_x_63:
[----:B------:R-:W-:Y:S01]  /*3220*/  IMAD.IADD R0, R37, 0x1, -R34 ;  /* 0x0000000125007824 */ /* 0x000fe200078e0a22 */
[----:B------:R-:W-:Y:S01]  /*3230*/  BSSY.RECONVERGENT B3, `(.L_x_49) ;  /* 0x0000100000037945 */ /* 0x000fe20003800200 */
[----:B------:R-:W-:Y:S02]  /*3240*/  IMAD.IADD R4, R34, 0x1, -R37 ;  /* 0x0000000122047824 */ /* 0x000fe400078e0a25 */
[----:B0-----:R-:W0:Y:S01]  /*3250*/  I2F.F64 R28, R0 ;  /* 0x00000000001c7312 */ /* 0x001e220000201c00 */
[----:B------:R-:W-:-:S07]  /*3260*/  IMAD.MOV.U32 R36, RZ, RZ, RZ ;  /* 0x000000ffff247224 */ /* 0x000fce00078e00ff */
[----:B------:R-:W1:Y:S01]  /*3270*/  I2F.F64 R26, R4 ;  /* 0x00000004001a7312 */ /* 0x000e620000201c00 */
[----:B0-----:R-:W-:Y:S02]  /*3280*/  DMUL R28, R10, R28 ;  /* 0x0000001c0a1c7228 */ /* 0x001fe40000000000 */
[----:B-1----:R-:W-:-:S11]  /*3290*/  DMUL R26, R22, R26 ;  /* 0x0000001a161a7228 */ /* 0x002fd60000000000 */
.L_x_62:
[----:B0-----:R-:W0:Y:S01]  /*32a0*/  MUFU.RCP64H R5, R33 ;  /* 0x0000002100057308 */ /* 0x001e220000001800 */
[----:B------:R-:W-:Y:S01]  /*32b0*/  MOV R4, 0x1 ;  /* 0x0000000100047802 */ /* 0x000fe20000000f00 */
[----:B------:R-:W-:Y:S01]  /*32c0*/  IMAD.IADD R6, R36, 0x1, -R34 ;  /* 0x0000000124067824 */ /* 0x000fe200078e0a22 */
[----:B------:R-:W-:Y:S05]  /*32d0*/  BSSY.RECONVERGENT B1, `(.L_x_50) ;  /* 0x0000019000017945 */ /* 0x000fea0003800200 */
[----:B------:R-:W1:Y:S01]  /*32e0*/  I2F.F64 R6, R6 ;  /* 0x0000000600067312 */ /* 0x000e620000201c00 */
[----:B0-----:R-:W-:Y:S02]  /*32f0*/  DFMA R12, -R32, R4, 1 ;  /* 0x3ff00000200c742b */ /* 0x001fe40000000104 */
[----:B-1----:R-:W-:-:S06]  /*3300*/  DFMA R44, R22, R6, R28 ;  /* 0x00000006162c722b */ /* 0x002fcc000000001c */
[----:B------:R-:W-:Y:S02]  /*3310*/  DFMA R12, R12, R12, R12 ;  /* 0x0000000c0c0c722b */ /* 0x000fe4000000000c */
[----:B------:R-:W-:Y:S02]  /*3320*/  DFMA R46, R10, R6, R26 ;  /* 0x000000060a2e722b */ /* 0x000fe4000000001a */
[----:B------:R-:W-:-:S04]  /*3330*/  DMUL R20, R44, R44 ;  /* 0x0000002c2c147228 */ /* 0x000fc80000000000 */
[----:B------:R-:W-:-:S08]  /*3340*/  DFMA R12, R4, R12, R4 ;  /* 0x0000000c040c722b */ /* 0x000fd00000000004 */
[----:B------:R-:W-:Y:S01]  /*3350*/  DFMA R4, -R32, R12, 1 ;  /* 0x3ff000002004742b */ /* 0x000fe2000000010c */
[----:B------:R-:W-:-:S07]  /*3360*/  FSETP.GEU.AND P1, PT, |R21|, 6.5827683646048100446e-37, PT ;  /* 0x036000001500780b */ /* 0x000fce0003f2e200 */
        /* <DEDUP_REMOVED lines=13> */
[----:B------:R-:W-:Y:S02]  /*3440*/  IMAD.MOV.U32 R4, RZ, RZ, R38 ;  /* 0x000000ffff047224 */ /* 0x000fe400078e0026 */
[----:B------:R-:W-:-:S07]  /*3450*/  IMAD.MOV.U32 R5, RZ, RZ, R39 ;  /* 0x000000ffff057224 */ /* 0x000fce00078e0027 */
.L_x_51:
[----:B------:R-:W-:Y:S05]  /*3460*/  BSYNC.RECONVERGENT B1 ;  /* 0x0000000000017941 */ /* 0x000fea0003800200 */
.L_x_50:
[----:B------:R-:W0:Y:S01]  /*3470*/  MUFU.RCP64H R7, R31 ;  /* 0x0000001f00077308 */ /* 0x000e220000001800 */
[----:B------:R-:W-:Y:S01]  /*3480*/  MOV R6, 0x1 ;  /* 0x0000000100067802 */ /* 0x000fe20000000f00 */
[----:B------:R-:W-:Y:S01]  /*3490*/  DMUL R46, R46, R46 ;  /* 0x0000002e2e2e7228 */ /* 0x000fe20000000000 */
[----:B------:R-:W-:Y:S09]  /*34a0*/  BSSY.RECONVERGENT B1, `(.L_x_52) ;  /* 0x0000015000017945 */ /* 0x000ff20003800200 */
[----:B------:R-:W-:Y:S01]  /*34b0*/  FSETP.GEU.AND P1, PT, |R47|, 6.5827683646048100446e-37, PT ;  /* 0x036000002f00780b */ /* 0x000fe20003f2e200 */
        /* <DEDUP_REMOVED lines=19> */
.L_x_53:
[----:B------:R-:W-:Y:S05]  /*35f0*/  BSYNC.RECONVERGENT B1 ;  /* 0x0000000000017941 */ /* 0x000fea0003800200 */
.L_x_52:
[----:B------:R-:W-:Y:S01]  /*3600*/  DADD R4, R6, R4 ;  /* 0x0000000006047229 */ /* 0x000fe20000000004 */
[----:B------:R-:W-:Y:S01]  /*3610*/  UMOV UR4, 0xfefa39ef ;  /* 0xfefa39ef00047882 */ /* 0x000fe20000000000 */
[----:B------:R-:W-:Y:S01]  /*3620*/  UMOV UR5, 0x3fe62e42 ;  /* 0x3fe62e4200057882 */ /* 0x000fe20000000000 */
[----:B------:R-:W-:Y:S01]  /*3630*/  DMUL R44, R8, R44 ;  /* 0x0000002c082c7228 */ /* 0x000fe20000000000 */
[----:B------:R-:W-:Y:S04]  /*3640*/  BSSY.RECONVERGENT B0, `(.L_x_54) ;  /* 0x000003b000007945 */ /* 0x000fe80003800200 */
[----:B------:R-:W-:Y:S01]  /*3650*/  DMUL R14, R4, -0.5 ;  /* 0xbfe00000040e7828 */ /* 0x000fe20000000000 */
[----:B------:R-:W-:Y:S01]  /*3660*/  IMAD.MOV.U32 R4, RZ, RZ, 0x652b82fe ;  /* 0x652b82feff047424 */ /* 0x000fe200078e00ff */
[----:B------:R-:W-:Y:S01]  /*3670*/  MOV R5, 0x3ff71547 ;  /* 0x3ff7154700057802 */ /* 0x000fe20000000f00 */
[----:B------:R-:W-:-:S05]  /*3680*/  DSETP.NEU.AND P2, PT, |R44|, +INF , PT ;  /* 0x7ff000002c00742a */ /* 0x000fca0003f4d200 */
[----:B------:R-:W-:Y:S02]  /*3690*/  DFMA R20, R14, R4, 6.75539944105574400000e+15 ;  /* 0x433800000e14742b */ /* 0x000fe40000000004 */
[----:B------:R-:W-:-:S06]  /*36a0*/  FSETP.GEU.AND P0, PT, |R15|, 4.1917929649353027344, PT ;  /* 0x4086232b0f00780b */ /* 0x000fcc0003f0e200 */
[----:B------:R-:W-:Y:S02]  /*36b0*/  DADD R4, R20, -6.75539944105574400000e+15 ;  /* 0xc338000014047429 */ /* 0x000fe40000000000 */
[----:B------:R-:W-:-:S06]  /*36c0*/  @!P2 DMUL R12, RZ, R44 ;  /* 0x0000002cff0ca228 */ /* 0x000fcc0000000000 */
[----:B------:R-:W-:Y:S01]  /*36d0*/  DFMA R6, R4, -UR4, R14 ;  /* 0x8000000404067c2b */ /* 0x000fe2000800000e */
[----:B------:R-:W-:Y:S01]  /*36e0*/  UMOV UR4, 0x3b39803f ;  /* 0x3b39803f00047882 */ /* 0x000fe20000000000 */
[----:B------:R-:W-:-:S06]  /*36f0*/  UMOV UR5, 0x3c7abc9e ;  /* 0x3c7abc9e00057882 */ /* 0x000fcc0000000000 */
[----:B------:R-:W-:Y:S01]  /*3700*/  DFMA R6, R4, -UR4, R6 ;  /* 0x8000000404067c2b */ /* 0x000fe20008000006 */
[----:B------:R-:W-:Y:S01]  /*3710*/  UMOV UR4, 0x69ce2bdf ;  /* 0x69ce2bdf00047882 */ /* 0x000fe20000000000 */
[----:B------:R-:W-:Y:S01]  /*3720*/  IMAD.MOV.U32 R4, RZ, RZ, -0x35dec16 ;  /* 0xfca213eaff047424 */ /* 0x000fe200078e00ff */
[----:B------:R-:W-:Y:S01]  /*3730*/  UMOV UR5, 0x3e5ade15 ;  /* 0x3e5ade1500057882 */ /* 0x000fe20000000000 */
[----:B------:R-:W-:-:S06]  /*3740*/  IMAD.MOV.U32 R5, RZ, RZ, 0x3e928af3 ;  /* 0x3e928af3ff057424 */ /* 0x000fcc00078e00ff */
[----:B------:R-:W-:Y:S01]  /*3750*/  DFMA R4, R6, UR4, R4 ;  /* 0x0000000406047c2b */ /* 0x000fe20008000004 */
        /* <DEDUP_REMOVED lines=24> */
[----:B------:R-:W-:-:S08]  /*38e0*/  DFMA R4, R6, R4, 1 ;  /* 0x3ff000000604742b */ /* 0x000fd00000000004 */
[----:B------:R-:W-:-:S10]  /*38f0*/  DFMA R4, R6, R4, 1 ;  /* 0x3ff000000604742b */ /* 0x000fd40000000004 */
[----:B------:R-:W-:Y:S01]  /*3900*/  IMAD R47, R20, 0x100000, R5 ;  /* 0x00100000142f7824 */ /* 0x000fe200078e0205 */
[----:B------:R-:W-:Y:S01]  /*3910*/  MOV R46, R4 ;  /* 0x00000004002e7202 */ /* 0x000fe20000000f00 */
[----:B------:R-:W-:Y:S06]  /*3920*/  @!P0 BRA `(.L_x_55) ;  /* 0x0000000000308947 */ /* 0x000fec0003800000 */
[----:B------:R-:W-:Y:S01]  /*3930*/  FSETP.GEU.AND P1, PT, |R15|, 4.2275390625, PT ;  /* 0x408748000f00780b */ /* 0x000fe20003f2e200 */
[C---:B------:R-:W-:Y:S02]  /*3940*/  DADD R38, R14.reuse, +INF ;  /* 0x7ff000000e267429 */ /* 0x040fe40000000000 */
[----:B------:R-:W-:-:S08]  /*3950*/  DSETP.GEU.AND P0, PT, R14, RZ, PT ;  /* 0x000000ff0e00722a */ /* 0x000fd00003f0e000 */
[----:B------:R-:W-:Y:S02]  /*3960*/  FSEL R46, R38, RZ, P0 ;  /* 0x000000ff262e7208 */ /* 0x000fe40000000000 */
[----:B------:R-:W-:Y:S02]  /*3970*/  @!P1 LEA.HI R0, R20, R20, RZ, 0x1 ;  /* 0x0000001414009211 */ /* 0x000fe400078f08ff */
[----:B------:R-:W-:Y:S02]  /*3980*/  FSEL R47, R39, RZ, P0 ;  /* 0x000000ff272f7208 */ /* 0x000fe40000000000 */
[----:B------:R-:W-:-:S05]  /*3990*/  @!P1 SHF.R.S32.HI R7, RZ, 0x1, R0 ;  /* 0x00000001ff079819 */ /* 0x000fca0000011400 */
[----:B------:R-:W-:Y:S02]  /*39a0*/  @!P1 IMAD.IADD R6, R20, 0x1, -R7 ;  /* 0x0000000114069824 */ /* 0x000fe400078e0a07 */
[----:B------:R-:W-:-:S03]  /*39b0*/  @!P1 IMAD R5, R7, 0x100000, R5 ;  /* 0x0010000007059824 */ /* 0x000fc600078e0205 */
[----:B------:R-:W-:Y:S01]  /*39c0*/  @!P1 LEA R7, R6, 0x3ff00000, 0x14 ;  /* 0x3ff0000006079811 */ /* 0x000fe200078ea0ff */
[----:B------:R-:W-:-:S06]  /*39d0*/  @!P1 IMAD.MOV.U32 R6, RZ, RZ, RZ ;  /* 0x000000ffff069224 */ /* 0x000fcc00078e00ff */
[----:B------:R-:W-:-:S11]  /*39e0*/  @!P1 DMUL R46, R4, R6 ;  /* 0x00000006042e9228 */ /* 0x000fd60000000000 */
.L_x_55:
[----:B------:R-:W-:Y:S05]  /*39f0*/  BSYNC.RECONVERGENT B0 ;  /* 0x0000000000007941 */ /* 0x000fea0003800200 */
.L_x_54:
[----:B------:R-:W-:Y:S01]  /*3a00*/  BSSY.RECONVERGENT B4, `(.L_x_56) ;  /* 0x000001d000047945 */ /* 0x000fe20003800200 */
[----:B------:R-:W-:Y:S01]  /*3a10*/  DMUL R46, R24, R46 ;  /* 0x0000002e182e7228 */ /* 0x000fe20000000000 */
[----:B------:R-:W-:Y:S02]  /*3a20*/  @!P2 MOV R0, 0x1 ;  /* 0x000000010000a802 */ /* 0x000fe40000000f00 */
[----:B------:R-:W-:Y:S08]  /*3a30*/  @!P2 BRA `(.L_x_57) ;  /* 0x000000000064a947 */ /* 0x000ff00003800000 */
        /* <DEDUP_REMOVED lines=18> */
[----:B------:R-:W-:Y:S01]  /*3b60*/  MOV R20, 0x3b90 ;  /* 0x00003b9000147802 */ /* 0x000fe20000000f00 */
[----:B------:R-:W-:-:S07]  /*3b70*/  IMAD.MOV.U32 R43, RZ, RZ, R45 ;  /* 0x000000ffff2b7224 */ /* 0x000fce00078e002d */
[----:B------:R-:W-:Y:S05]  /*3b80*/  CALL.REL.NOINC `($_Z1fP16CudaMatrixStructS0_ddiiiS0_S0_iS0_S0_S0_S0_S0_PdS0_S0_S0_S0_iiS0_S0_$__internal_trig_reduction_slowpathd) ;  /* 0x0000017c000c7944 */ /* 0x000fea0003c00000 */
[----:B------:R-:W-:Y:S01]  /*3b90*/  IMAD.MOV.U32 R12, RZ, RZ, R4 ;  /* 0x000000ffff0c7224 */ /* 0x000fe200078e0004 */
[----:B------:R-:W-:-:S07]  /*3ba0*/  MOV R13, R5 ;  /* 0x00000005000d7202 */ /* 0x000fce0000000f00 */
.L_x_59:
[----:B------:R-:W-:Y:S05]  /*3bb0*/  BSYNC.RECONVERGENT B5 ;  /* 0x0000000000057941 */ /* 0x000fea0003800200 */
.L_x_58:
[----:B------:R-:W-:-:S07]  /*3bc0*/  VIADD R0, R0, 0x1 ;  /* 0x0000000100007836 */ /* 0x000fce0000000000 */
.L_x_57:
[----:B------:R-:W-:Y:S05]  /*3bd0*/  BSYNC.RECONVERGENT B4 ;  /* 0x0000000000047941 */ /* 0x000fea0003800200 */
.L_x_56:
[----:B------:R-:W0:Y:S01]  /*3be0*/  LDCU.64 UR4, c[0x4][0xb0] ;  /* 0x01001600ff0477ac */ /* 0x000e220008000a00 */
[----:B------:R-:W-:-:S05]  /*3bf0*/  IMAD.SHL.U32 R4, R0, 0x40, RZ ;  /* 0x0000004000047824 */ /* 0x000fca00078e00ff */
[----:B------:R-:W-:-:S04]  /*3c00*/  LOP3.LUT R4, R4, 0x40, RZ, 0xc0, !PT ;  /* 0x0000004004047812 */ /* 0x000fc800078ec0ff */
[----:B0-----:R-:W-:-:S05]  /*3c10*/  IADD3 R4, P0, PT, R4, UR4, RZ ;  /* 0x0000000404047c10 */ /* 0x001fca000ff1e0ff */
[----:B------:R-:W-:-:S05]  /*3c20*/  IMAD.X R5, RZ, RZ, UR5, P0 ;  /* 0x00000005ff057e24 */ /* 0x000fca00080e06ff */
[----:B------:R-:W2:Y:S04]  /*3c30*/  LDG.E.128.CONSTANT R40, desc[UR36][R4.64] ;  /* 0x0000002404287981 */ /* 0x000ea8000c1e9d00 */
[----:B------:R-:W3:Y:S04]  /*3c40*/  LDG.E.128.CONSTANT R48, desc[UR36][R4.64+0x10] ;  /* 0x0000102404307981 */ /* 0x000ee8000c1e9d00 */
[----:B------:R-:W4:Y:S01]  /*3c50*/  LDG.E.128.CONSTANT R52, desc[UR36][R4.64+0x20] ;  /* 0x0000202404347981 */ /* 0x000f22000c1e9d00 */
[----:B------:R-:W0:Y:S03]  /*3c60*/  LDC.64 R14, c[0x0][0x380] ;  /* 0x0000e000ff0e7b82 */ /* 0x000e260000000a00 */
[----:B0-----:R-:W5:Y:S01]  /*3c70*/  LDG.E.64 R14, desc[UR36][R14.64] ;  /* 0x000000240e0e7981 */ /* 0x001f62000c1e1b00 */
[----:B------:R-:W-:Y:S01]  /*3c80*/  LOP3.LUT R6, R0, 0x1, RZ, 0xc0, !PT ;  /* 0x0000000100067812 */ /* 0x000fe200078ec0ff */
[----:B------:R-:W-:Y:S01]  /*3c90*/  HFMA2 R20, -RZ, RZ, 0.00974273681640625, -2.12192535400390625e-05 ;  /* 0x20fd8164ff147431 */ /* 0x000fe200000001ff */
[----:B------:R-:W-:Y:S02]  /*3ca0*/  BSSY.RECONVERGENT B4, `(.L_x_60) ;  /* 0x0000033000047945 */ /* 0x000fe40003800200 */
[----:B------:R-:W-:Y:S01]  /*3cb0*/  ISETP.NE.U32.AND P0, PT, R6, 0x1, PT ;  /* 0x000000010600780c */ /* 0x000fe20003f05070 */
[----:B------:R-:W-:-:S05]  /*3cc0*/  IMAD.MOV.U32 R6, RZ, RZ, 0x3da8ff83 ;  /* 0x3da8ff83ff067424 */ /* 0x000fca00078e00ff */
[----:B------:R-:W-:Y:S01]  /*3cd0*/  FSEL R21, -R6, 0.11223486810922622681, !P0 ;  /* 0x3de5db6506157808 */ /* 0x000fe20004000100 */
[----:B------:R-:W-:Y:S01]  /*3ce0*/  DMUL R6, R12, R12 ;  /* 0x0000000c0c067228 */ /* 0x000fe20000000000 */
[----:B------:R-:W-:-:S07]  /*3cf0*/  FSEL R20, R20, -8.06006814911005101289e+34, !P0 ;  /* 0xf9785eba14147808 */ /* 0x000fce0004000000 */
        /* <DEDUP_REMOVED lines=8> */
[----:B------:R-:W-:Y:S01]  /*3d80*/  FSEL R6, R6, R12, !P0 ;  /* 0x0000000c06067208 */ /* 0x000fe20004000000 */
[----:B------:R-:W-:Y:S01]  /*3d90*/  IMAD R12, R34, R37, RZ ;  /* 0x00000025220c7224 */ /* 0x000fe200078e02ff */
[----:B------:R-:W-:Y:S02]  /*3da0*/  FSEL R7, R7, R13, !P0 ;  /* 0x0000000d07077208 */ /* 0x000fe40004000000 */
[----:B------:R-:W-:Y:S01]  /*3db0*/  LOP3.LUT P0, RZ, R0, 0x2, RZ, 0xc0, !PT ;  /* 0x0000000200ff7812 */ /* 0x000fe2000780c0ff */
[----:B------:R-:W-:Y:S01]  /*3dc0*/  IMAD R13, R12, 0x2, R37 ;  /* 0x000000020c0d7824 */ /* 0x000fe200078e0225 */
[----:B------:R-:W-:Y:S02]  /*3dd0*/  @!P2 MOV R0, RZ ;  /* 0x000000ff0000a202 */ /* 0x000fe40000000f00 */
[----:B------:R-:W-:Y:S01]  /*3de0*/  DADD R4, RZ, -R6 ;  /* 0x00000000ff047229 */ /* 0x000fe20000000806 */
[----:B------:R-:W-:-:S04]  /*3df0*/  IMAD.IADD R38, R13, 0x1, R36 ;  /* 0x000000010d267824 */ /* 0x000fc800078e0224 */
[----:B-----5:R-:W-:-:S05]  /*3e00*/  IMAD.WIDE R14, R38, 0x8, R14 ;  /* 0x00000008260e7825 */ /* 0x020fca00078e020e */
[----:B------:R-:W-:Y:S02]  /*3e10*/  FSEL R4, R6, R4, !P0 ;  /* 0x0000000406047208 */ /* 0x000fe40004000000 */
[----:B------:R-:W-:Y:S01]  /*3e20*/  FSEL R5, R7, R5, !P0 ;  /* 0x0000000507057208 */ /* 0x000fe20004000000 */
[----:B------:R-:W-:-:S05]  /*3e30*/  @!P2 DMUL R6, RZ, R44 ;  /* 0x0000002cff06a228 */ /* 0x000fca0000000000 */
[----:B------:R-:W-:-:S07]  /*3e40*/  DMUL R4, R46, R4 ;  /* 0x000000042e047228 */ /* 0x000fce0000000000 */
[----:B------:R0:W-:Y:S01]  /*3e50*/  ST.E.64 desc[UR36][R14.64], R4 ;  /* 0x000000040e007985 */ /* 0x0001e2000c101b24 */
[----:B------:R-:W-:Y:S05]  /*3e60*/  @!P2 BRA `(.L_x_61) ;  /* 0x000000000058a947 */ /* 0x000fea0003800000 */
[----:B------:R-:W-:Y:S01]  /*3e70*/  UMOV UR4, 0x6dc9c883 ;  /* 0x6dc9c88300047882 */ /* 0x000fe20000000000 */
[----:B------:R-:W-:Y:S01]  /*3e80*/  UMOV UR5, 0x3fe45f30 ;  /* 0x3fe45f3000057882 */ /* 0x000fe20000000000 */
[C---:B------:R-:W-:Y:S02]  /*3e90*/  DSETP.GE.AND P0, PT, |R44|.reuse, 2.14748364800000000000e+09, PT ;  /* 0x41e000002c00742a */ /* 0x040fe40003f06200 */
[----:B0-----:R-:W-:Y:S01]  /*3ea0*/  DMUL R4, R44, UR4 ;  /* 0x000000042c047c28 */ /* 0x001fe20008000000 */
        /* <DEDUP_REMOVED lines=18> */
.L_x_61:
[----:B------:R-:W-:Y:S05]  /*3fd0*/  BSYNC.RECONVERGENT B4 ;  /* 0x0000000000047941 */ /* 0x000fea0003800200 */
.L_x_60:
[----:B------:R-:W1:Y:S01]  /*3fe0*/  LDCU.64 UR4, c[0x4][0xb0] ;  /* 0x01001600ff0477ac */ /* 0x000e620008000a00 */
[----:B0-----:R-:W-:-:S05]  /*3ff0*/  IMAD.SHL.U32 R4, R0, 0x40, RZ ;  /* 0x0000004000047824 */ /* 0x001fca00078e00ff */
[----:B------:R-:W-:-:S04]  /*4000*/  LOP3.LUT R4, R4, 0x40, RZ, 0xc0, !PT ;  /* 0x0000004004047812 */ /* 0x000fc800078ec0ff */
[----:B-1----:R-:W-:-:S05]  /*4010*/  IADD3 R4, P0, PT, R4, UR4, RZ ;  /* 0x0000000404047c10 */ /* 0x002fca000ff1e0ff */
[----:B------:R-:W-:-:S05]  /*4020*/  IMAD.X R5, RZ, RZ, UR5, P0 ;  /* 0x00000005ff057e24 */ /* 0x000fca00080e06ff */
[----:B------:R-:W2:Y:S04]  /*4030*/  LDG.E.128.CONSTANT R40, desc[UR36][R4.64] ;  /* 0x0000002404287981 */ /* 0x000ea8000c1e9d00 */
[----:B------:R-:W3:Y:S04]  /*4040*/  LDG.E.128.CONSTANT R48, desc[UR36][R4.64+0x10] ;  /* 0x0000102404307981 */ /* 0x000ee8000c1e9d00 */
[----:B------:R-:W4:Y:S01]  /*4050*/  LDG.E.128.CONSTANT R52, desc[UR36][R4.64+0x20] ;  /* 0x0000202404347981 */ /* 0x000f22000c1e9d00 */
[----:B------:R-:W0:Y:S03]  /*4060*/  LDC.64 R14, c[0x0][0x388] ;  /* 0x0000e200ff0e7b82 */ /* 0x000e260000000a00 */
[----:B0-----:R-:W5:Y:S01]  /*4070*/  LDG.E.64 R14, desc[UR36][R14.64] ;  /* 0x000000240e0e7981 */ /* 0x001f62000c1e1b00 */
[----:B------:R-:W-:Y:S01]  /*4080*/  LOP3.LUT R12, R0, 0x1, RZ, 0xc0, !PT ;  /* 0x00000001000c7812 */ /* 0x000fe200078ec0ff */
[----:B------:R-:W-:-:S03]  /*4090*/  IMAD.MOV.U32 R20, RZ, RZ, 0x20fd8164 ;  /* 0x20fd8164ff147424 */ /* 0x000fc600078e00ff */
[----:B------:R-:W-:Y:S02]  /*40a0*/  ISETP.NE.U32.AND P0, PT, R12, 0x1, PT ;  /* 0x000000010c00780c */ /* 0x000fe40003f05070 */
[----:B------:R-:W-:Y:S02]  /*40b0*/  MOV R12, 0x3da8ff83 ;  /* 0x3da8ff83000c7802 */ /* 0x000fe40000000f00 */
[----:B------:R-:W-:Y:S02]  /*40c0*/  FSEL R20, R20, -8.06006814911005101289e+34, !P0 ;  /* 0xf9785eba14147808 */ /* 0x000fe40004000000 */
[----:B------:R-:W-:Y:S01]  /*40d0*/  FSEL R21, -R12, 0.11223486810922622681, !P0 ;  /* 0x3de5db650c157808 */ /* 0x000fe20004000100 */
[----:B------:R-:W-:-:S08]  /*40e0*/  DMUL R12, R6, R6 ;  /* 0x00000006060c7228 */ /* 0x000fd00000000000 */
[----:B--2---:R-:W-:-:S08]  /*40f0*/  DFMA R40, R12, R20, R40 ;  /* 0x000000140c28722b */ /* 0x004fd00000000028 */
[----:B------:R-:W-:-:S08]  /*4100*/  DFMA R40, R12, R40, R42 ;  /* 0x000000280c28722b */ /* 0x000fd0000000002a */
[----:B---3--:R-:W-:-:S08]  /*4110*/  DFMA R40, R12, R40, R48 ;  /* 0x000000280c28722b */ /* 0x008fd00000000030 */
[----:B------:R-:W-:-:S08]  /*4120*/  DFMA R40, R12, R40, R50 ;  /* 0x000000280c28722b */ /* 0x000fd00000000032 */
[----:B----4-:R-:W-:Y:S01]  /*4130*/  DFMA R40, R12, R40, R52 ;  /* 0x000000280c28722b */ /* 0x010fe20000000034 */
[----:B-----5:R-:W-:-:S07]  /*4140*/  IMAD.WIDE R14, R38, 0x8, R14 ;  /* 0x00000008260e7825 */ /* 0x020fce00078e020e */
        /* <DEDUP_REMOVED lines=8> */
[----:B------:R-:W-:Y:S02]  /*41d0*/  FSEL R5, R7, R5, !P0 ;  /* 0x0000000507057208 */ /* 0x000fe40004000000 */
[C---:B------:R-:W-:Y:S01]  /*41e0*/  ISETP.NE.AND P0, PT, R36.reuse, R35, PT ;  /* 0x000000232400720c */ /* 0x040fe20003f05270 */
[----:B------:R-:W-:-:S03]  /*41f0*/  VIADD R36, R36, 0x1 ;  /* 0x0000000124247836 */ /* 0x000fc60000000000 */
[----:B------:R-:W-:-:S07]  /*4200*/  DMUL R46, R46, R4 ;  /* 0x000000042e2e7228 */ /* 0x000fce0000000000 */
[----:B------:R0:W-:Y:S02]  /*4210*/  ST.E.64 desc[UR36][R14.64], R46 ;  /* 0x0000002e0e007985 */ /* 0x0001e4000c101b24 */
[----:B------:R-:W-:Y:S05]  /*4220*/  @P0 BRA `(.L_x_62) ;  /* 0xfffffff0001c0947 */ /* 0x000fea000383ffff */
[----:B------:R-:W-:Y:S05]  /*4230*/  BSYNC.RECONVERGENT B3 ;  /* 0x0000000000037941 */ /* 0x000fea0003800200 */
.L_x_49:
[C---:B------:R-:W-:Y:S01]  /*4240*/  ISETP.NE.AND P0, PT, R37.reuse, R35, PT ;  /* 0x000000232500720c */ /* 0x040fe20003f05270 */
[----:B------:R-:W-:-:S12]  /*4250*/  VIADD R37, R37, 0x1 ;  /* 0x0000000125257836 */ /* 0x000fd80000000000 */
[----:B------:R-:W-:Y:S05]  /*4260*/  @P0 BRA `(.L_x_63) ;  /* 0xffffffec00ec0947 */ /* 0x000fea000383ffff */
[----:B------:R-:W-:Y:S05]  /*4270*/  BSYNC.RECONVERGENT B2 ;  /* 0x0000000000027941 */ /* 0x000fea0003800200 */
.L_x_44:
[----:B------:R-:W1:Y:S02]  /*4280*/  LDCU UR4, c[0x0][0x3a8] ;  /* 0x00007500ff0477ac */ /* 0x000e640008000800 */
[----:B-1----:R-:W-:-:S09]  /*4290*/  UISETP.NE.AND UP0, UPT, UR4, 0x1, UPT ;  /* 0x000000010400788c */ /* 0x002fd2000bf05270 */
[----:B------:R-:W-:Y:S05]  /*42a0*/  BRA.U UP0, `(.L_x_64) ;  /* 0x0000000d007c7547 */ /* 0x000fea000b800000 */
[----:B------:R-:W-:Y:S01]  /*42b0*/  ISETP.GE.AND P0, PT, R3, RZ, PT ;  /* 0x000000ff0300720c */ /* 0x000fe20003f06270 */
[----:B------:R-:W-:Y:S01]  /*42c0*/  IMAD.SHL.U32 R8, R34, 0x2, RZ ;  /* 0x0000000222087824 */ /* 0x000fe200078e00ff */
[----:B------:R-:W-:-:S11]  /*42d0*/  CS2R R6, SRZ ;  /* 0x0000000000067805 */ /* 0x000fd6000001ff00 */
[----:B------:R-:W-:Y:S05]  /*42e0*/  @!P0 BRA `(.L_x_65) ;  /* 0x0000000400948947 */ /* 0x000fea0003800000 */
[----:B------:R-:W1:Y:S02]  /*42f0*/  LDC.64 R4, c[0x0][0x380] ;  /* 0x0000e000ff047b82 */ /* 0x000e640000000a00 */
[----:B-1----:R-:W5:Y:S01]  /*4300*/  LDG.E.64 R4, desc[UR36][R4.64] ;  /* 0x0000002404047981 */ /* 0x002f62000c1e1b00 */
[----:B------:R-:W-:Y:S01]  /*4310*/  VIMNMX R9, PT, PT, RZ, R8, !PT ;  /* 0x00000008ff097248 */ /* 0x000fe20007fe0100 */
[----:B------:R-:W-:Y:S01]  /*4320*/  BSSY.RECONVERGENT B0, `(.L_x_65) ;  /* 0x0000061000007945 */ /* 0x000fe20003800200 */
[----:B------:R-:W-:Y:S02]  /*4330*/  IMAD.MOV.U32 R35, RZ, RZ, RZ ;  /* 0x000000ffff237224 */ /* 0x000fe400078e00ff */
[C---:B------:R-:W-:Y:S02]  /*4340*/  LOP3.LUT R0, R9.reuse, 0xe, RZ, 0xc0, !PT ;  /* 0x0000000e09007812 */ /* 0x040fe400078ec0ff */
[C---:B------:R-:W-:Y:S02]  /*4350*/  LOP3.LUT R6, R9.reuse, 0x6, RZ, 0xc0, !PT ;  /* 0x0000000609067812 */ /* 0x040fe400078ec0ff */
[----:B------:R-:W-:-:S02]  /*4360*/  IADD3 R10, PT, PT, R9, 0x1, RZ ;  /* 0x00000001090a7810 */ /* 0x000fc40007ffe0ff */
[----:B------:R-:W-:Y:S01]  /*4370*/  ISETP.GE.U32.AND P0, PT, R0, 0x7, PT ;  /* 0x000000070000780c */ /* 0x000fe20003f06070 */
[----:B------:R-:W-:Y:S01]  /*4380*/  VIADD R0, R8, 0x1 ;  /* 0x0000000108007836 */ /* 0x000fe20000000000 */
[----:B------:R-:W-:Y:S02]  /*4390*/  ISETP.GE.U32.AND P1, PT, R6, 0x3, PT ;  /* 0x000000030600780c */ /* 0x000fe40003f26070 */
[----:B------:R-:W-:Y:S02]  /*43a0*/  CS2R R6, SRZ ;  /* 0x0000000000067805 */ /* 0x000fe4000001ff00 */
[----:B------:R-:W-:-:S09]  /*43b0*/  LOP3.LUT R19, R10, 0x7ffffff0, RZ, 0xc0, !PT ;  /* 0x7ffffff00a137812 */ /* 0x000fd200078ec0ff */
.L_x_69:
[----:B------:R-:W-:Y:S01]  /*43c0*/  ISETP.GE.U32.AND P3, PT, R3, 0x11, PT ;  /* 0x000000110300780c */ /* 0x000fe20003f66070 */
[----:B------:R-:W-:Y:S01]  /*43d0*/  IMAD R51, R0, R35, RZ ;  /* 0x0000002300337224 */ /* 0x000fe200078e02ff */
[C---:B------:R-:W-:Y:S01]  /*43e0*/  ISETP.NE.AND P2, PT, R35.reuse, R9, PT ;  /* 0x000000092300720c */ /* 0x040fe20003f45270 */
[----:B------:R-:W-:Y:S01]  /*43f0*/  IMAD.MOV.U32 R32, RZ, RZ, RZ ;  /* 0x000000ffff207224 */ /* 0x000fe200078e00ff */
[----:B------:R-:W-:-:S09]  /*4400*/  IADD3 R35, PT, PT, R35, 0x1, RZ ;  /* 0x0000000123237810 */ /* 0x000fd20007ffe0ff */
[----:B------:R-:W-:Y:S05]  /*4410*/  @!P3 BRA `(.L_x_66) ;  /* 0x0000000000a4b947 */ /* 0x000fea0003800000 */
[----:B------:R-:W-:Y:S01]  /*4420*/  BSSY.RECONVERGENT B1, `(.L_x_67) ;  /* 0x0000027000017945 */ /* 0x000fe20003800200 */
[----:B------:R-:W-:-:S07]  /*4430*/  IMAD.MOV.U32 R50, RZ, RZ, RZ ;  /* 0x000000ffff327224 */ /* 0x000fce00078e00ff */
.L_x_68:
[----:B------:R-:W-:-:S04]  /*4440*/  IMAD.IADD R11, R51, 0x1, R50 ;  /* 0x00000001330b7824 */ /* 0x000fc800078e0232 */
[----:B-----5:R-:W-:-:S05]  /*4450*/  IMAD.WIDE R10, R11, 0x8, R4 ;  /* 0x000000080b0a7825 */ /* 0x020fca00078e0204 */
[----:B------:R-:W2:Y:S04]  /*4460*/  LD.E.64 R12, desc[UR36][R10.64] ;  /* 0x000000240a0c7980 */ /* 0x000ea8000c101b00 */
[----:B0-----:R-:W3:Y:S04]  /*4470*/  LD.E.64 R14, desc[UR36][R10.64+0x8] ;  /* 0x000008240a0e7980 */ /* 0x001ee8000c101b00 */
[----:B------:R-:W4:Y:S04]  /*4480*/  LD.E.64 R20, desc[UR36][R10.64+0x10] ;  /* 0x000010240a147980 */ /* 0x000f28000c101b00 */
        /* <DEDUP_REMOVED lines=12> */
[----:B------:R-:W4:Y:S01]  /*4550*/  LD.E.64 R48, desc[UR36][R10.64+0x78] ;  /* 0x000078240a307980 */ /* 0x000f22000c101b00 */
[----:B------:R-:W-:-:S05]  /*4560*/  VIADD R50, R50, 0x10 ;  /* 0x0000001032327836 */ /* 0x000fca0000000000 */
[----:B------:R-:W-:Y:S01]  /*4570*/  ISETP.NE.AND P3, PT, R50, R19, PT ;  /* 0x000000133200720c */ /* 0x000fe20003f65270 */
[----:B--2---:R-:W-:-:S08]  /*4580*/  DADD R12, R12, R6 ;  /* 0x000000000c0c7229 */ /* 0x004fd00000000006 */
[----:B---3--:R-:W-:-:S08]  /*4590*/  DADD R12, R12, R14 ;  /* 0x000000000c0c7229 */ /* 0x008fd0000000000e */
[----:B----4-:R-:W-:-:S08]  /*45a0*/  DADD R12, R12, R20 ;  /* 0x000000000c0c7229 */ /* 0x010fd00000000014 */
[----:B------:R-:W-:-:S08]  /*45b0*/  DADD R12, R12, R22 ;  /* 0x000000000c0c7229 */ /* 0x000fd00000000016 */
        /* <DEDUP_REMOVED lines=11> */
[----:B------:R-:W-:Y:S01]  /*4670*/  DADD R6, R12, R48 ;  /* 0x000000000c067229 */ /* 0x000fe20000000030 */
[----:B------:R-:W-:Y:S10]  /*4680*/  @P3 BRA `(.L_x_68) ;  /* 0xfffffffc006c3947 */ /* 0x000ff4000383ffff */
[----:B------:R-:W-:Y:S05]  /*4690*/  BSYNC.RECONVERGENT B1 ;  /* 0x0000000000017941 */ /* 0x000fea0003800200 */
.L_x_67:
[----:B------:R-:W-:-:S07]  /*46a0*/  MOV R32, R19 ;  /* 0x0000001300207202 */ /* 0x000fce0000000f00 */
.L_x_66:
[----:B------:R-:W-:-:S04]  /*46b0*/  @P0 IMAD.IADD R11, R51, 0x1, R32 ;  /* 0x00000001330b0824 */ /* 0x000fc800078e0220 */
[----:B-----5:R-:W-:-:S05]  /*46c0*/  @P0 IMAD.WIDE R10, R11, 0x8, R4 ;  /* 0x000000080b0a0825 */ /* 0x020fca00078e0204 */
[----:B------:R-:W2:Y:S04]  /*46d0*/  @P0 LD.E.64 R12, desc[UR36][R10.64] ;  /* 0x000000240a0c0980 */ /* 0x000ea8000c101b00 */
[----:B0-----:R-:W3:Y:S04]  /*46e0*/  @P0 LD.E.64 R14, desc[UR36][R10.64+0x8] ;  /* 0x000008240a0e0980 */ /* 0x001ee8000c101b00 */
[----:B------:R-:W4:Y:S04]  /*46f0*/  @P0 LD.E.64 R20, desc[UR36][R10.64+0x10] ;  /* 0x000010240a140980 */ /* 0x000f28000c101b00 */
[----:B------:R-:W4:Y:S04]  /*4700*/  @P0 LD.E.64 R22, desc[UR36][R10.64+0x18] ;  /* 0x000018240a160980 */ /* 0x000f28000c101b00 */
[----:B------:R-:W4:Y:S04]  /*4710*/  @P0 LD.E.64 R24, desc[UR36][R10.64+0x20] ;  /* 0x000020240a180980 */ /* 0x000f28000c101b00 */
[----:B------:R-:W4:Y:S01]  /*4720*/  @P0 LD.E.64 R26, desc[UR36][R10.64+0x28] ;  /* 0x000028240a1a0980 */ /* 0x000f22000c101b00 */
[----:B------:R-:W-:-:S03]  /*4730*/  @P0 VIADD R32, R32, 0x8 ;  /* 0x0000000820200836 */ /* 0x000fc60000000000 */
[----:B------:R-:W4:Y:S01]  /*4740*/  @P0 LD.E.64 R28, desc[UR36][R10.64+0x30] ;  /* 0x000030240a1c0980 */ /* 0x000f22000c101b00 */
[----:B------:R-:W-:-:S03]  /*4750*/  @P1 IMAD.IADD R41, R51, 0x1, R32 ;  /* 0x0000000133291824 */ /* 0x000fc600078e0220 */
[----:B------:R-:W4:Y:S01]  /*4760*/  @P0 LD.E.64 R30, desc[UR36][R10.64+0x38] ;  /* 0x000038240a1e0980 */ /* 0x000f22000c101b00 */
[----:B------:R-:W-:-:S05]  /*4770*/  @P1 IMAD.WIDE R40, R41, 0x8, R4 ;  /* 0x0000000829281825 */ /* 0x000fca00078e0204 */
[----:B------:R-:W4:Y:S04]  /*4780*/  @P1 LD.E.64 R42, desc[UR36][R40.64] ;  /* 0x00000024282a1980 */ /* 0x000f28000c101b00 */
[----:B------:R-:W4:Y:S01]  /*4790*/  @P1 LD.E.64 R44, desc[UR36][R40.64+0x8] ;  /* 0x00000824282c1980 */ /* 0x000f22000c101b00 */
[----:B------:R-:W-:-:S03]  /*47a0*/  @P1 IADD3 R32, PT, PT, R32, 0x4, RZ ;  /* 0x0000000420201810 */ /* 0x000fc60007ffe0ff */
[----:B------:R-:W4:Y:S02]  /*47b0*/  @P1 LD.E.64 R46, desc[UR36][R40.64+0x10] ;  /* 0x00001024282e1980 */ /* 0x000f24000c101b00 */
[----:B------:R-:W-:Y:S02]  /*47c0*/  IMAD.IADD R39, R51, 0x1, R32 ;  /* 0x0000000133277824 */ /* 0x000fe400078e0220 */
[----:B------:R-:W4:Y:S01]  /*47d0*/  @P1 LD.E.64 R48, desc[UR36][R40.64+0x18] ;  /* 0x0000182428301980 */ /* 0x000f22000c101b00 */
[----:B------:R-:W-:Y:S01]  /*47e0*/  LOP3.LUT P3, RZ, R9, 0x2, RZ, 0xc0, !PT ;  /* 0x0000000209ff7812 */ /* 0x000fe2000786c0ff */
[----:B------:R-:W-:-:S05]  /*47f0*/  IMAD.WIDE R38, R39, 0x8, R4 ;  /* 0x0000000827267825 */ /* 0x000fca00078e0204 */
[----:B------:R-:W4:Y:S07]  /*4800*/  LD.E.64 R32, desc[UR36][R38.64] ;  /* 0x0000002426207980 */ /* 0x000f2e000c101b00 */
[----:B------:R-:W4:Y:S04]  /*4810*/  @P3 LD.E.64 R10, desc[UR36][R38.64+0x8] ;  /* 0x00000824260a3980 */ /* 0x000f28000c101b00 */
[----:B------:R-:W4:Y:S01]  /*4820*/  @P3 LD.E.64 R36, desc[UR36][R38.64+0x10] ;  /* 0x0000102426243980 */ /* 0x000f22000c101b00 */
[----:B--2---:R-:W-:-:S08]  /*4830*/  @P0 DADD R12, R6, R12 ;  /* 0x00000000060c0229 */ /* 0x004fd0000000000c */
[----:B---3--:R-:W-:-:S08]  /*4840*/  @P0 DADD R12, R12, R14 ;  /* 0x000000000c0c0229 */ /* 0x008fd0000000000e */
[----:B----4-:R-:W-:-:S08]  /*4850*/  @P0 DADD R12, R12, R20 ;  /* 0x000000000c0c0229 */ /* 0x010fd00000000014 */
[----:B------:R-:W-:-:S08]  /*4860*/  @P0 DADD R12, R12, R22 ;  /* 0x000000000c0c0229 */ /* 0x000fd00000000016 */
        /* <DEDUP_REMOVED lines=8> */
[----:B------:R-:W-:-:S08]  /*48f0*/  DADD R6, R32, R6 ;  /* 0x0000000020067229 */ /* 0x000fd00000000006 */
[----:B------:R-:W-:-:S08]  /*4900*/  @P3 DADD R10, R6, R10 ;  /* 0x00000000060a3229 */ /* 0x000fd0000000000a */
[----:B------:R-:W-:Y:S01]  /*4910*/  @P3 DADD R6, R10, R36 ;  /* 0x000000000a063229 */ /* 0x000fe20000000024 */
[----:B------:R-:W-:Y:S10]  /*4920*/  @P2 BRA `(.L_x_69) ;  /* 0xfffffff800a42947 */ /* 0x000ff4000383ffff */
[----:B------:R-:W-:Y:S05]  /*4930*/  BSYNC.RECONVERGENT B0 ;  /* 0x0000000000007941 */ /* 0x000fea0003800200 */
.L_x_65:
[----:B------:R-:W1:Y:S01]  /*4940*/  I2F.F64 R4, R34 ;  /* 0x0000002200047312 */ /* 0x000e620000201c00 */
[----:B------:R-:W-:Y:S01]  /*4950*/  IMAD.MOV.U32 R10, RZ, RZ, 0x0 ;  /* 0x00000000ff0a7424 */ /* 0x000fe200078e00ff */
[----:B------:R-:W-:Y:S01]  /*4960*/  BSSY.RECONVERGENT B0, `(.L_x_70) ;  /* 0x000000a000007945 */ /* 0x000fe20003800200 */
[----:B------:R-:W-:Y:S01]  /*4970*/  IMAD.MOV.U32 R11, RZ, RZ, 0x40000000 ;  /* 0x40000000ff0b7424 */ /* 0x000fe200078e00ff */
[----:B------:R-:W-:Y:S01]  /*4980*/  MOV R12, RZ ;  /* 0x000000ff000c7202 */ /* 0x000fe20000000f00 */
[----:B------:R-:W-:-:S04]  /*4990*/  IMAD.MOV.U32 R13, RZ, RZ, 0x40000000 ;  /* 0x40000000ff0d7424 */ /* 0x000fc800078e00ff */
[----:B-1----:R-:W-:-:S08]  /*49a0*/  DFMA R4, R4, R10, 1 ;  /* 0x3ff000000404742b */ /* 0x002fd0000000000a */
[----:B------:R-:W-:-:S10]  /*49b0*/  DADD R10, -RZ, |R4| ;  /* 0x00000000ff0a7229 */ /* 0x000fd40000000504 */
[----:B------:R-:W-:Y:S01]  /*49c0*/  IMAD.MOV.U32 R20, RZ, RZ, R10 ;  /* 0x000000ffff147224 */ /* 0x000fe200078e000a */
[----:B------:R-:W-:Y:S01]  /*49d0*/  MOV R10, 0x4a00 ;  /* 0x00004a00000a7802 */ /* 0x000fe20000000f00 */
[----:B------:R-:W-:-:S07]  /*49e0*/  IMAD.MOV.U32 R45, RZ, RZ, R11 ;  /* 0x000000ffff2d7224 */ /* 0x000fce00078e000b */
[----:B0-----:R-:W-:Y:S05]  /*49f0*/  CALL.REL.NOINC `($_Z1fP16CudaMatrixStructS0_ddiiiS0_S0_iS0_S0_S0_S0_S0_PdS0_S0_S0_S0_iiS0_S0_$__internal_accurate_pow) ;  /* 0x0000016000b87944 */ /* 0x001fea0003c00000 */
[----:B------:R-:W-:Y:S05]  /*4a00*/  BSYNC.RECONVERGENT B0 ;  /* 0x0000000000007941 */ /* 0x000fea0003800200 */
.L_x_70:
[C---:B------:R-:W-:Y:S01]  /*4a10*/  DADD R10, R4.reuse, 2 ;  /* 0x40000000040a7429 */ /* 0x040fe20000000000 */
[----:B------:R-:W-:Y:S01]  /*4a20*/  FSETP.GEU.AND P2, PT, |R7|, 6.5827683646048100446e-37, PT ;  /* 0x036000000700780b */ /* 0x000fe20003f4e200 */
[----:B------:R-:W-:Y:S01]  /*4a30*/  DSETP.NEU.AND P1, PT, R4, RZ, PT ;  /* 0x000000ff0400722a */ /* 0x000fe20003f2d000 */
[----:B------:R-:W-:Y:S07]  /*4a40*/  BSSY.RECONVERGENT B1, `(.L_x_71) ;  /* 0x0000022000017945 */ /* 0x000fee0003800200 */
[----:B------:R-:W-:Y:S01]  /*4a50*/  LOP3.LUT R10, R11, 0x7ff00000, RZ, 0xc0, !PT ;  /* 0x7ff000000b0a7812 */ /* 0x000fe200078ec0ff */
[----:B------:R-:W-:-:S03]  /*4a60*/  IMAD.MOV.U32 R11, RZ, RZ, R12 ;  /* 0x000000ffff0b7224 */ /* 0x000fc600078e000c */
[----:B------:R-:W-:Y:S02]  /*4a70*/  ISETP.NE.AND P0, PT, R10, 0x7ff00000, PT ;  /* 0x7ff000000a00780c */ /* 0x000fe40003f05270 */
[----:B------:R-:W-:Y:S02]  /*4a80*/  MOV R10, R23 ;  /* 0x00000017000a7202 */ /* 0x000fe40000000f00 */
[----:B------:R-:W-:Y:S01]  /*4a90*/  @!P1 CS2R R10, SRZ ;  /* 0x00000000000a9805 */ /* 0x000fe2000001ff00 */
[----:B------:R-:W-:-:S08]  /*4aa0*/  DSETP.NEU.AND P1, PT, R4, 1, PT ;  /* 0x3ff000000400742a */ /* 0x000fd00003f2d000 */
[----:B------:R-:W-:Y:S01]  /*4ab0*/  DSETP.NEU.OR P0, PT, |R4|, +INF , P0 ;  /* 0x7ff000000400742a */ /* 0x000fe2000070d600 */
[----:B------:R-:W-:-:S13]  /*4ac0*/  MOV R4, 0x1 ;  /* 0x0000000100047802 */ /* 0x000fda0000000f00 */
[----:B------:R-:W-:Y:S02]  /*4ad0*/  @!P0 IMAD.MOV.U32 R11, RZ, RZ, 0x7ff00000 ;  /* 0x7ff00000ff0b8424 */ /* 0x000fe400078e00ff */
[----:B------:R-:W-:-:S03]  /*4ae0*/  @!P0 IMAD.MOV.U32 R10, RZ, RZ, 0x0 ;  /* 0x00000000ff0a8424 */ /* 0x000fc600078e00ff */
[----:B------:R-:W-:Y:S02]  /*4af0*/  FSEL R11, R11, 1.875, P1 ;  /* 0x3ff000000b0b7808 */ /* 0x000fe40000800000 */
[----:B------:R-:W-:Y:S02]  /*4b00*/  FSEL R10, R10, RZ, P1 ;  /* 0x000000ff0a0a7208 */ /* 0x000fe40000800000 */
[----:B------:R-:W0:Y:S01]  /*4b10*/  MUFU.RCP64H R5, R11 ;  /* 0x0000000b00057308 */ /* 0x000e220000001800 */
[----:B------:R-:W-:-:S03]  /*4b20*/  ISETP.GE.AND P1, PT, R3, RZ, PT ;  /* 0x000000ff0300720c */ /* 0x000fc60003f26270 */
        /* <DEDUP_REMOVED lines=13> */
[----:B------:R-:W-:Y:S01]  /*4c00*/  IMAD.MOV.U32 R15, RZ, RZ, R7 ;  /* 0x000000ffff0f7224 */ /* 0x000fe200078e0007 */
[----:B------:R-:W-:Y:S01]  /*4c10*/  MOV R7, R11 ;  /* 0x0000000b00077202 */ /* 0x000fe20000000f00 */
[----:B------:R-:W-:-:S07]  /*4c20*/  IMAD.MOV.U32 R6, RZ, RZ, R10 ;  /* 0x000000ffff067224 */ /* 0x000fce00078e000a */
[----:B------:R-:W-:Y:S05]  /*4c30*/  CALL.REL.NOINC `($__internal_1_$__cuda_sm20_div_rn_f64_full) ;  /* 0x0000015400f47944 */ /* 0x000fea0003c00000 */
[----:B------:R-:W-:Y:S02]  /*4c40*/  IMAD.MOV.U32 R4, RZ, RZ, R38 ;  /* 0x000000ffff047224 */ /* 0x000fe400078e0026 */
[----:B------:R-:W-:-:S07]  /*4c50*/  IMAD.MOV.U32 R5, RZ, RZ, R39 ;  /* 0x000000ffff057224 */ /* 0x000fce00078e0027 */
.L_x_72:
[----:B------:R-:W-:Y:S05]  /*4c60*/  BSYNC.RECONVERGENT B1 ;  /* 0x0000000000017941 */ /* 0x000fea0003800200 */
.L_x_71:
[----:B------:R-:W-:Y:S04]  /*4c70*/  BSSY.RECONVERGENT B0, `(.L_x_64) ;  /* 0x0000042000007945 */ /* 0x000fe80003800200 */
[----:B------:R-:W-:Y:S05]  /*4c80*/  @!P1 BRA `(.L_x_73) ;  /* 0x0000000400009947 */ /* 0x000fea0003800000 */
[----:B------:R-:W-:Y:S01]  /*4c90*/  VIMNMX R28, PT, PT, RZ, R8, !PT ;  /* 0x00000008ff1c7248 */ /* 0x000fe20007fe0100 */
[----:B------:R-:W-:Y:S01]  /*4ca0*/  IMAD.MOV.U32 R19, RZ, RZ, RZ ;  /* 0x000000ffff137224 */ /* 0x000fe200078e00ff */
[----:B------:R-:W-:-:S03]  /*4cb0*/  IADD3 R26, PT, PT, R8, 0x1, RZ ;  /* 0x00000001081a7810 */ /* 0x000fc60007ffe0ff */
[----:B------:R-:W-:-:S05]  /*4cc0*/  VIADD R0, R28, 0x1 ;  /* 0x000000011c007836 */ /* 0x000fca0000000000 */
[C---:B------:R-:W-:Y:S02]  /*4cd0*/  LOP3.LUT R29, R0.reuse, 0x3, RZ, 0xc0, !PT ;  /* 0x00000003001d7812 */ /* 0x040fe400078ec0ff */
[----:B------:R-:W-:-:S07]  /*4ce0*/  LOP3.LUT R0, R0, 0x7ffffffc, RZ, 0xc0, !PT ;  /* 0x7ffffffc00007812 */ /* 0x000fce00078ec0ff */
.L_x_78:
[----:B------:R-:W-:Y:S01]  /*4cf0*/  ISETP.GE.U32.AND P0, PT, R3, 0x5, PT ;  /* 0x000000050300780c */ /* 0x000fe20003f06070 */
[----:B------:R-:W-:Y:S01]  /*4d00*/  IMAD R24, R26, R19, RZ ;  /* 0x000000131a187224 */ /* 0x000fe200078e02ff */
[C---:B------:R-:W-:Y:S01]  /*4d10*/  ISETP.NE.AND P1, PT, R19.reuse, R28, PT ;  /* 0x0000001c1300720c */ /* 0x040fe20003f25270 */
[----:B01----:R-:W-:Y:S02]  /*4d20*/  IMAD.MOV.U32 R8, RZ, RZ, RZ ;  /* 0x000000ffff087224 */ /* 0x003fe400078e00ff */
[----:B------:R-:W-:-:S08]  /*4d30*/  VIADD R19, R19, 0x1 ;  /* 0x0000000113137836 */ /* 0x000fd00000000000 */
[----:B------:R-:W-:Y:S05]  /*4d40*/  @!P0 BRA `(.L_x_74) ;  /* 0x0000000000808947 */ /* 0x000fea0003800000 */
[----:B------:R-:W0:Y:S01]  /*4d50*/  LDC.64 R22, c[0x0][0x380] ;  /* 0x0000e000ff167b82 */ /* 0x000e220000000a00 */
[----:B------:R-:W-:Y:S01]  /*4d60*/  HFMA2 R25, -RZ, RZ, 0, 0 ;  /* 0x00000000ff197431 */ /* 0x000fe200000001ff */
[----:B------:R-:W-:Y:S06]  /*4d70*/  BSSY.RECONVERGENT B1, `(.L_x_75) ;  /* 0x000001c000017945 */ /* 0x000fec0003800200 */
.L_x_76:
[----:B01----:R-:W2:Y:S01]  /*4d80*/  LDG.E.64 R6, desc[UR36][R22.64] ;  /* 0x0000002416067981 */ /* 0x003ea2000c1e1b00 */
[----:B------:R-:W-:-:S04]  /*4d90*/  IMAD.IADD R27, R24, 0x1, R25 ;  /* 0x00000001181b7824 */ /* 0x000fc800078e0219 */
[----:B--2---:R-:W-:-:S05]  /*4da0*/  IMAD.WIDE R6, R27, 0x8, R6 ;  /* 0x000000081b067825 */ /* 0x004fca00078e0206 */
[----:B------:R-:W2:Y:S02]  /*4db0*/  LD.E.64 R8, desc[UR36][R6.64] ;  /* 0x0000002406087980 */ /* 0x000ea4000c101b00 */
[----:B--2---:R-:W-:-:S07]  /*4dc0*/  DADD R8, R8, -R4 ;  /* 0x0000000008087229 */ /* 0x004fce0000000804 */
[----:B------:R0:W-:Y:S04]  /*4dd0*/  ST.E.64 desc[UR36][R6.64], R8 ;  /* 0x0000000806007985 */ /* 0x0001e8000c101b24 */
[----:B------:R-:W2:Y:S01]  /*4de0*/  LDG.E.64 R10, desc[UR36][R22.64] ;  /* 0x00000024160a7981 */ /* 0x000ea2000c1e1b00 */
[----:B------:R-:W-:-:S04]  /*4df0*/  VIADD R13, R27, 0x1 ;  /* 0x000000011b0d7836 */ /* 0x000fc80000000000 */
        /* <DEDUP_REMOVED lines=10> */
[----:B0-----:R-:W2:Y:S01]  /*4ea0*/  LDG.E.64 R6, desc[UR36][R22.64] ;  /* 0x0000002416067981 */ /* 0x001ea2000c1e1b00 */
[----:B------:R-:W-:-:S05]  /*4eb0*/  IADD3 R27, PT, PT, R27, 0x3, RZ ;  /* 0x000000031b1b7810 */ /* 0x000fca0007ffe0ff */
[----:B--2---:R-:W-:-:S05]  /*4ec0*/  IMAD.WIDE R6, R27, 0x8, R6 ;  /* 0x000000081b067825 */ /* 0x004fca00078e0206 */
[----:B------:R-:W2:Y:S01]  /*4ed0*/  LD.E.64 R8, desc[UR36][R6.64] ;  /* 0x0000002406087980 */ /* 0x000ea2000c101b00 */
[----:B------:R-:W-:-:S05]  /*4ee0*/  VIADD R25, R25, 0x4 ;  /* 0x0000000419197836 */ /* 0x000fca0000000000 */
[----:B------:R-:W-:Y:S01]  /*4ef0*/  ISETP.NE.AND P0, PT, R25, R0, PT ;  /* 0x000000001900720c */ /* 0x000fe20003f05270 */
[----:B--2---:R-:W-:-:S07]  /*4f00*/  DADD R8, R8, -R4 ;  /* 0x0000000008087229 */ /* 0x004fce0000000804 */
[----:B------:R1:W-:Y:S05]  /*4f10*/  ST.E.64 desc[UR36][R6.64], R8 ;  /* 0x0000000806007985 */ /* 0x0003ea000c101b24 */
[----:B------:R-:W-:Y:S05]  /*4f20*/  @P0 BRA `(.L_x_76) ;  /* 0xfffffffc00940947 */ /* 0x000fea000383ffff */
[----:B------:R-:W-:Y:S05]  /*4f30*/  BSYNC.RECONVERGENT B1 ;  /* 0x0000000000017941 */ /* 0x000fea0003800200 */
.L_x_75:
[----:B-1----:R-:W-:-:S07]  /*4f40*/  IMAD.MOV.U32 R8, RZ, RZ, R0 ;  /* 0x000000ffff087224 */ /* 0x002fce00078e0000 */
.L_x_74:
[----:B------:R-:W0:Y:S02]  /*4f50*/  LDC.64 R14, c[0x0][0x380] ;  /* 0x0000e000ff0e7b82 */ /* 0x000e240000000a00 */
[----:B0-----:R-:W2:Y:S01]  /*4f60*/  LDG.E.64 R6, desc[UR36][R14.64] ;  /* 0x000000240e067981 */ /* 0x001ea2000c1e1b00 */
[----:B------:R-:W-:-:S04]  /*4f70*/  IMAD.IADD R13, R24, 0x1, R8 ;  /* 0x00000001180d7824 */ /* 0x000fc800078e0208 */
[----:B--2---:R-:W-:-:S05]  /*4f80*/  IMAD.WIDE R6, R13, 0x8, R6 ;  /* 0x000000080d067825 */ /* 0x004fca00078e0206 */
[----:B------:R-:W2:Y:S01]  /*4f90*/  LD.E.64 R8, desc[UR36][R6.64] ;  /* 0x0000002406087980 */ /* 0x000ea2000c101b00 */
[----:B------:R-:W-:Y:S01]  /*4fa0*/  ISETP.NE.AND P0, PT, R29, 0x1, PT ;  /* 0x000000011d00780c */ /* 0x000fe20003f05270 */
[----:B--2---:R-:W-:-:S07]  /*4fb0*/  DADD R8, R8, -R4 ;  /* 0x0000000008087229 */ /* 0x004fce0000000804 */
[----:B------:R0:W-:Y:S05]  /*4fc0*/  ST.E.64 desc[UR36][R6.64], R8 ;  /* 0x0000000806007985 */ /* 0x0001ea000c101b24 */
[----:B------:R-:W-:Y:S05]  /*4fd0*/  @!P0 BRA `(.L_x_77) ;  /* 0x0000000000288947 */ /* 0x000fea0003800000 */
[----:B0-----:R-:W2:Y:S02]  /*4fe0*/  LDG.E.64 R6, desc[UR36][R14.64] ;  /* 0x000000240e067981 */ /* 0x001ea4000c1e1b00 */
[----:B--2---:R-:W-:-:S05]  /*4ff0*/  IMAD.WIDE R6, R13, 0x8, R6 ;  /* 0x000000080d067825 */ /* 0x004fca00078e0206 */
[----:B------:R-:W2:Y:S02]  /*5000*/  LD.E.64 R8, desc[UR36][R6.64+0x8] ;  /* 0x0000082406087980 */ /* 0x000ea4000c101b00 */
[----:B--2---:R-:W-:-:S07]  /*5010*/  DADD R8, R8, -R4 ;  /* 0x0000000008087229 */ /* 0x004fce0000000804 */
[----:B------:R1:W-:Y:S04]  /*5020*/  ST.E.64 desc[UR36][R6.64+0x8], R8 ;  /* 0x0000080806007985 */ /* 0x0003e8000c101b24 */
[----:B------:R-:W2:Y:S02]  /*5030*/  LDG.E.64 R10, desc[UR36][R14.64] ;  /* 0x000000240e0a7981 */ /* 0x000ea4000c1e1b00 */
[----:B--2---:R-:W-:-:S05]  /*5040*/  IMAD.WIDE R10, R13, 0x8, R10 ;  /* 0x000000080d0a7825 */ /* 0x004fca00078e020a */
[----:B------:R-:W2:Y:S02]  /*5050*/  LD.E.64 R12, desc[UR36][R10.64+0x10] ;  /* 0x000010240a0c7980 */ /* 0x000ea4000c101b00 */
[----:B--2---:R-:W-:-:S07]  /*5060*/  DADD R12, R12, -R4 ;  /* 0x000000000c0c7229 */ /* 0x004fce0000000804 */
[----:B------:R1:W-:Y:S04]  /*5070*/  ST.E.64 desc[UR36][R10.64+0x10], R12 ;  /* 0x0000100c0a007985 */ /* 0x0003e8000c101b24 */
.L_x_77:
[----:B------:R-:W-:Y:S05]  /*5080*/  @P1 BRA `(.L_x_78) ;  /* 0xfffffffc00181947 */ /* 0x000fea000383ffff */
.L_x_73:
[----:B------:R-:W-:Y:S05]  /*5090*/  BSYNC.RECONVERGENT B0 ;  /* 0x0000000000007941 */ /* 0x000fea0003800200 */
.L_x_64:
[----:B------:R-:W2:Y:S08]  /*50a0*/  LDC.64 R4, c[0x0][0x3b0] ;  /* 0x0000ec00ff047b82 */ /* 0x000eb00000000a00 */
[----:B01----:R-:W0:Y:S01]  /*50b0*/  LDC R6, c[0x0][0x3c0] ;  /* 0x0000f000ff067b82 */ /* 0x003e220000000800 */
[----:B--2---:R-:W2:Y:S01]  /*50c0*/  LDG.E R0, desc[UR36][R4.64+0x8] ;  /* 0x0000082404007981 */ /* 0x004ea2000c1e1900 */
[----:B0-----:R-:W-:-:S02]  /*50d0*/  SHF.L.U32 R37, R6, 0x1, RZ ;  /* 0x0000000106257819 */ /* 0x001fc400000006ff */
[----:B--2---:R-:W-:-:S13]  /*50e0*/  ISETP.GE.AND P0, PT, R0, 0x1, PT ;  /* 0x000000010000780c */ /* 0x004fda0003f06270 */
[----:B------:R-:W-:Y:S05]  /*50f0*/  @!P0 BRA `(.L_x_79) ;  /* 0x00000004007c8947 */ /* 0x000fea0003800000 */
[----:B------:R-:W2:Y:S02]  /*5100*/  LDG.E R3, desc[UR36][R4.64+0xc] ;  /* 0x00000c2404037981 */ /* 0x000ea4000c1e1900 */
[----:B--2---:R-:W-:-:S13]  /*5110*/  ISETP.GE.AND P0, PT, R3, 0x1, PT ;  /* 0x000000010300780c */ /* 0x004fda0003f06270 */
[----:B------:R-:W-:Y:S05]  /*5120*/  @!P0 BRA `(.L_x_79) ;  /* 0x0000000400708947 */ /* 0x000fea0003800000 */
[----:B------:R-:W0:Y:S02]  /*5130*/  LDC.64 R4, c[0x0][0x380] ;  /* 0x0000e000ff047b82 */ /* 0x000e240000000a00 */
[----:B0-----:R-:W2:Y:S02]  /*5140*/  LDG.E R7, desc[UR36][R4.64+0x8] ;  /* 0x0000082404077981 */ /* 0x001ea4000c1e1900 */
[----:B--2---:R-:W-:-:S13]  /*5150*/  ISETP.GE.AND P0, PT, R7, 0x1, PT ;  /* 0x000000010700780c */ /* 0x004fda0003f06270 */
[----:B------:R-:W-:Y:S05]  /*5160*/  @!P0 BRA `(.L_x_80) ;  /* 0x0000000400808947 */ /* 0x000fea0003800000 */
[----:B------:R-:W2:Y:S01]  /*5170*/  LDG.E R4, desc[UR36][R4.64+0xc] ;  /* 0x00000c2404047981 */ /* 0x000ea2000c1e1900 */
[----:B------:R-:W-:Y:S02]  /*5180*/  ISETP.GE.AND P0, PT, R6, RZ, PT ;  /* 0x000000ff0600720c */ /* 0x000fe40003f06270 */
[----:B------:R-:W-:-:S04]  /*5190*/  VIMNMX R0, PT, PT, R0, R3, PT ;  /* 0x0000000300007248 */ /* 0x000fc80003fe0100 */
[----:B------:R-:W-:-:S04]  /*51a0*/  ISETP.LE.OR P0, PT, R0, R37, !P0 ;  /* 0x000000250000720c */ /* 0x000fc80004703670 */
[----:B--2---:R-:W-:-:S13]  /*51b0*/  ISETP.LT.OR P0, PT, R4, 0x1, P0 ;  /* 0x000000010400780c */ /* 0x004fda0000701670 */
[----:B------:R-:W-:Y:S05]  /*51c0*/  @P0 BRA `(.L_x_80) ;  /* 0x0000000400680947 */ /* 0x000fea0003800000 */
[----:B------:R-:W-:Y:S01]  /*51d0*/  VIMNMX R0, PT, PT, RZ, R37, !PT ;  /* 0x00000025ff007248 */ /* 0x000fe20007fe0100 */
[----:B------:R-:W-:Y:S01]  /*51e0*/  BSSY.RECONVERGENT B0, `(.L_x_81) ;  /* 0x000004f000007945 */ /* 0x000fe20003800200 */
[----:B------:R-:W-:Y:S02]  /*51f0*/  VIADD R19, R37, 0x1 ;  /* 0x0000000125137836 */ /* 0x000fe40000000000 */
[----:B------:R-:W-:Y:S02]  /*5200*/  IMAD.MOV.U32 R24, RZ, RZ, RZ ;  /* 0x000000ffff187224 */ /* 0x000fe400078e00ff */
[----:B------:R-:W-:-:S05]  /*5210*/  VIADD R3, R0, 0x1 ;  /* 0x0000000100037836 */ /* 0x000fca0000000000 */
[C---:B------:R-:W-:Y:S02]  /*5220*/  LOP3.LUT R28, R3.reuse, 0x3, RZ, 0xc0, !PT ;  /* 0x00000003031c7812 */ /* 0x040fe400078ec0ff */
[----:B------:R-:W-:-:S07]  /*5230*/  LOP3.LUT R3, R3, 0x7ffffffc, RZ, 0xc0, !PT ;  /* 0x7ffffffc03037812 */ /* 0x000fce00078ec0ff */
.L_x_87:
[----:B------:R-:W-:Y:S01]  /*5240*/  ISETP.GE.AND P0, PT, R37, 0x3, PT ;  /* 0x000000032500780c */ /* 0x000fe20003f06270 */
[----:B-1----:R-:W-:Y:S02]  /*5250*/  HFMA2 R8, -RZ, RZ, 0, 0 ;  /* 0x00000000ff087431 */ /* 0x002fe400000001ff */
[----:B------:R-:W-:-:S10]  /*5260*/  IMAD R27, R19, R24, RZ ;  /* 0x00000018131b7224 */ /* 0x000fd400078e02ff */
[----:B0-----:R-:W-:Y:S05]  /*5270*/  @!P0 BRA `(.L_x_82) ;  /* 0x0000000000888947 */ /* 0x001fea0003800000 */
[----:B------:R-:W0:Y:S01]  /*5280*/  LDC.64 R20, c[0x0][0x380] ;  /* 0x0000e000ff147b82 */ /* 0x000e220000000a00 */
[----:B------:R-:W-:Y:S01]  /*5290*/  BSSY.RECONVERGENT B1, `(.L_x_83) ;  /* 0x000001f000017945 */ /* 0x000fe20003800200 */
[----:B------:R-:W-:-:S06]  /*52a0*/  IMAD.MOV.U32 R26, RZ, RZ, RZ ;  /* 0x000000ffff1a7224 */ /* 0x000fcc00078e00ff */
[----:B------:R-:W1:Y:S02]  /*52b0*/  LDC.64 R22, c[0x0][0x3b0] ;  /* 0x0000ec00ff167b82 */ /* 0x000e640000000a00 */
.L_x_84:
[----:B0-2---:R-:W2:Y:S01]  /*52c0*/  LDG.E.64 R4, desc[UR36][R20.64] ;  /* 0x0000002414047981 */ /* 0x005ea2000c1e1b00 */
[----:B------:R-:W-:-:S03]  /*52d0*/  IMAD.IADD R25, R27, 0x1, R26 ;  /* 0x000000011b197824 */ /* 0x000fc600078e021a */
[----:B-1----:R-:W3:Y:S01]  /*52e0*/  LDG.E.64 R6, desc[UR36][R22.64] ;  /* 0x0000002416067981 */ /* 0x002ee2000c1e1b00 */
[----:B--2---:R-:W-:-:S06]  /*52f0*/  IMAD.WIDE.U32 R4, R25, 0x8, R4 ;  /* 0x0000000819047825 */ /* 0x004fcc00078e0004 */
[----:B------:R-:W2:Y:S01]  /*5300*/  LD.E.64 R4, desc[UR36][R4.64] ;  /* 0x0000002404047980 */ /* 0x000ea2000c101b00 */
[----:B---3--:R-:W-:-:S05]  /*5310*/  IMAD.WIDE.U32 R6, R25, 0x8, R6 ;  /* 0x0000000819067825 */ /* 0x008fca00078e0006 */
[----:B--2---:R0:W-:Y:S04]  /*5320*/  ST.E.64 desc[UR36][R6.64], R4 ;  /* 0x0000000406007985 */ /* 0x0041e8000c101b24 */
[----:B------:R-:W2:Y:S04]  /*5330*/  LDG.E.64 R8, desc[UR36][R20.64] ;  /* 0x0000002414087981 */ /* 0x000ea8000c1e1b00 */
[----:B------:R-:W3:Y:S01]  /*5340*/  LDG.E.64 R10, desc[UR36][R22.64] ;  /* 0x00000024160a7981 */ /* 0x000ee2000c1e1b00 */
[----:B--2---:R-:W-:-:S06]  /*5350*/  IMAD.WIDE.U32 R8, R25, 0x8, R8 ;  /* 0x0000000819087825 */ /* 0x004fcc00078e0008 */
[----:B------:R-:W2:Y:S01]  /*5360*/  LD.E.64 R8, desc[UR36][R8.64+0x8] ;  /* 0x0000082408087980 */ /* 0x000ea2000c101b00 */
[----:B---3--:R-:W-:-:S05]  /*5370*/  IMAD.WIDE.U32 R10, R25, 0x8, R10 ;  /* 0x00000008190a7825 */ /* 0x008fca00078e000a */
[----:B--2---:R2:W-:Y:S04]  /*5380*/  ST.E.64 desc[UR36][R10.64+0x8], R8 ;  /* 0x000008080a007985 */ /* 0x0045e8000c101b24 */
[----:B------:R-:W3:Y:S04]  /*5390*/  LDG.E.64 R12, desc[UR36][R20.64] ;  /* 0x00000024140c7981 */ /* 0x000ee8000c1e1b00 */
[----:B------:R-:W4:Y:S01]  /*53a0*/  LDG.E.64 R14, desc[UR36][R22.64] ;  /* 0x00000024160e7981 */ /* 0x000f22000c1e1b00 */
[----:B---3--:R-:W-:-:S06]  /*53b0*/  IMAD.WIDE.U32 R12, R25, 0x8, R12 ;  /* 0x00000008190c7825 */ /* 0x008fcc00078e000c */
[----:B------:R-:W3:Y:S01]  /*53c0*/  LD.E.64 R12, desc[UR36][R12.64+0x10] ;  /* 0x000010240c0c7980 */ /* 0x000ee2000c101b00 */
[----:B----4-:R-:W-:-:S05]  /*53d0*/  IMAD.WIDE.U32 R14, R25, 0x8, R14 ;  /* 0x00000008190e7825 */ /* 0x010fca00078e000e */
[----:B---3--:R2:W-:Y:S04]  /*53e0*/  ST.E.64 desc[UR36][R14.64+0x10], R12 ;  /* 0x0000100c0e007985 */ /* 0x0085e8000c101b24 */
[----:B0-----:R-:W3:Y:S04]  /*53f0*/  LDG.E.64 R4, desc[UR36][R20.64] ;  /* 0x0000002414047981 */ /* 0x001ee8000c1e1b00 */
[----:B------:R-:W4:Y:S01]  /*5400*/  LDG.E.64 R6, desc[UR36][R22.64] ;  /* 0x0000002416067981 */ /* 0x000f22000c1e1b00 */
[----:B---3--:R-:W-:-:S06]  /*5410*/  IMAD.WIDE.U32 R4, R25, 0x8, R4 ;  /* 0x0000000819047825 */ /* 0x008fcc00078e0004 */
[----:B------:R-:W3:Y:S01]  /*5420*/  LD.E.64 R4, desc[UR36][R4.64+0x18] ;  /* 0x0000182404047980 */ /* 0x000ee2000c101b00 */
[----:B----4-:R-:W-:-:S04]  /*5430*/  IMAD.WIDE.U32 R6, R25, 0x8, R6 ;  /* 0x0000000819067825 */ /* 0x010fc800078e0006 */
[----:B------:R-:W-:-:S05]  /*5440*/  VIADD R26, R26, 0x4 ;  /* 0x000000041a1a7836 */ /* 0x000fca0000000000 */
[----:B------:R-:W-:Y:S01]  /*5450*/  ISETP.NE.AND P0, PT, R26, R3, PT ;  /* 0x000000031a00720c */ /* 0x000fe20003f05270 */
[----:B---3--:R2:W-:-:S12]  /*5460*/  ST.E.64 desc[UR36][R6.64+0x18], R4 ;  /* 0x0000180406007985 */ /* 0x0085d8000c101b24 */
[----:B------:R-:W-:Y:S05]  /*5470*/  @P0 BRA `(.L_x_84) ;  /* 0xfffffffc00900947 */ /* 0x000fea000383ffff */
[----:B------:R-:W-:Y:S05]  /*5480*/  BSYNC.RECONVERGENT B1 ;  /* 0x0000000000017941 */ /* 0x000fea0003800200 */
.L_x_83:
[----:B--2---:R-:W-:-:S07]  /*5490*/  MOV R8, R3 ;  /* 0x0000000300087202 */ /* 0x004fce0000000f00 */
.L_x_82:
[----:B------:R-:W0:Y:S02]  /*54a0*/  LDC.64 R12, c[0x0][0x380] ;  /* 0x0000e000ff0c7b82 */ /* 0x000e240000000a00 */
[----:B0-----:R-:W2:Y:S06]  /*54b0*/  LDG.E.64 R4, desc[UR36][R12.64] ;  /* 0x000000240c047981 */ /* 0x001eac000c1e1b00 */
[----:B------:R-:W0:Y:S01]  /*54c0*/  LDC.64 R14, c[0x0][0x3b0] ;  /* 0x0000ec00ff0e7b82 */ /* 0x000e220000000a00 */
[----:B------:R-:W-:Y:S01]  /*54d0*/  IMAD.IADD R9, R27, 0x1, R8 ;  /* 0x000000011b097824 */ /* 0x000fe200078e0208 */
[----:B0-----:R-:W3:Y:S03]  /*54e0*/  LDG.E.64 R6, desc[UR36][R14.64] ;  /* 0x000000240e067981 */ /* 0x001ee6000c1e1b00 */
[----:B--2---:R-:W-:-:S06]  /*54f0*/  IMAD.WIDE.U32 R4, R9, 0x8, R4 ;  /* 0x0000000809047825 */ /* 0x004fcc00078e0004 */
[----:B------:R-:W2:Y:S01]  /*5500*/  LD.E.64 R4, desc[UR36][R4.64] ;  /* 0x0000002404047980 */ /* 0x000ea2000c101b00 */
[----:B------:R-:W-:Y:S02]  /*5510*/  ISETP.NE.AND P1, PT, R28, 0x1, PT ;  /* 0x000000011c00780c */ /* 0x000fe40003f25270 */
[----:B------:R-:W-:Y:S01]  /*5520*/  ISETP.NE.AND P0, PT, R24, R0, PT ;  /* 0x000000001800720c */ /* 0x000fe20003f05270 */
[----:B---3--:R-:W-:-:S05]  /*5530*/  IMAD.WIDE.U32 R6, R9, 0x8, R6 ;  /* 0x0000000809067825 */ /* 0x008fca00078e0006 */
[----:B--2---:R0:W-:Y:S05]  /*5540*/  ST.E.64 desc[UR36][R6.64], R4 ;  /* 0x0000000406007985 */ /* 0x0041ea000c101b24 */
[----:B------:R-:W-:Y:S05]  /*5550*/  @!P1 BRA `(.L_x_85) ;  /* 0x0000000000509947 */ /* 0x000fea0003800000 */
[----:B0-----:R-:W2:Y:S01]  /*5560*/  LDG.E.64 R4, desc[UR36][R12.64] ;  /* 0x000000240c047981 */ /* 0x001ea2000c1e1b00 */
[----:B------:R-:W-:-:S05]  /*5570*/  IADD3 R23, P1, PT, R27, R8, RZ ;  /* 0x000000081b177210 */ /* 0x000fca0007f3e0ff */
[----:B------:R-:W-:Y:S02]  /*5580*/  IMAD.X R6, RZ, RZ, RZ, P1 ;  /* 0x000000ffff067224 */ /* 0x000fe400008e06ff */
[----:B------:R-:W-:-:S03]  /*5590*/  IMAD.SHL.U32 R21, R23, 0x8, RZ ;  /* 0x0000000817157824 */ /* 0x000fc600078e00ff */
[----:B------:R-:W-:Y:S02]  /*55a0*/  SHF.L.U64.HI R23, R23, 0x3, R6 ;  /* 0x0000000317177819 */ /* 0x000fe40000010206 */
[----:B------:R-:W3:Y:S01]  /*55b0*/  LDG.E.64 R6, desc[UR36][R14.64] ;  /* 0x000000240e067981 */ /* 0x000ee2000c1e1b00 */
[----:B--2---:R-:W-:-:S04]  /*55c0*/  IADD3 R4, P1, PT, R4, R21, RZ ;  /* 0x0000001504047210 */ /* 0x004fc80007f3e0ff */
[----:B------:R-:W-:-:S06]  /*55d0*/  IADD3.X R5, PT, PT, R5, R23, RZ, P1, !PT ;  /* 0x0000001705057210 */ /* 0x000fcc0000ffe4ff */
[----:B------:R-:W2:Y:S01]  /*55e0*/  LD.E.64 R4, desc[UR36][R4.64+0x8] ;  /* 0x0000082404047980 */ /* 0x000ea2000c101b00 */
[----:B---3--:R-:W-:-:S05]  /*55f0*/  IADD3 R10, P1, PT, R6, R21, RZ ;  /* 0x00000015060a7210 */ /* 0x008fca0007f3e0ff */
[----:B------:R-:W-:-:S05]  /*5600*/  IMAD.X R11, R7, 0x1, R23, P1 ;  /* 0x00000001070b7824 */ /* 0x000fca00008e0617 */
[----:B--2---:R1:W-:Y:S04]  /*5610*/  ST.E.64 desc[UR36][R10.64+0x8], R4 ;  /* 0x000008040a007985 */ /* 0x0043e8000c101b24 */
[----:B------:R-:W2:Y:S04]  /*5620*/  LDG.E.64 R6, desc[UR36][R12.64] ;  /* 0x000000240c067981 */ /* 0x000ea8000c1e1b00 */
[----:B------:R-:W3:Y:S01]  /*5630*/  LDG.E.64 R8, desc[UR36][R14.64] ;  /* 0x000000240e087981 */ /* 0x000ee2000c1e1b00 */
[----:B--2---:R-:W-:-:S05]  /*5640*/  IADD3 R6, P1, PT, R6, R21, RZ ;  /* 0x0000001506067210 */ /* 0x004fca0007f3e0ff */
[----:B------:R-:W-:-:S06]  /*5650*/  IMAD.X R7, R7, 0x1, R23, P1 ;  /* 0x0000000107077824 */ /* 0x000fcc00008e0617 */
[----:B------:R-:W2:Y:S01]  /*5660*/  LD.E.64 R6, desc[UR36][R6.64+0x10] ;  /* 0x0000102406067980 */ /* 0x000ea2000c101b00 */
[----:B---3--:R-:W-:-:S05]  /*5670*/  IADD3 R8, P1, PT, R8, R21, RZ ;  /* 0x0000001508087210 */ /* 0x008fca0007f3e0ff */
[----:B------:R-:W-:-:S05]  /*5680*/  IMAD.X R9, R9, 0x1, R23, P1 ;  /* 0x0000000109097824 */ /* 0x000fca00008e0617 */
[----:B--2---:R1:W-:Y:S03]  /*5690*/  ST.E.64 desc[UR36][R8.64+0x10], R6 ;  /* 0x0000100608007985 */ /* 0x0043e6000c101b24 */
.L_x_85:
[----:B------:R-:W-:Y:S05]  /*56a0*/  @!P0 BRA `(.L_x_86) ;  /* 0x0000000000088947 */ /* 0x000fea0003800000 */
[----:B------:R-:W-:Y:S01]  /*56b0*/  IADD3 R24, PT, PT, R24, 0x1, RZ ;  /* 0x0000000118187810 */ /* 0x000fe20007ffe0ff */
[----:B------:R-:W-:Y:S06]  /*56c0*/  BRA `(.L_x_87) ;  /* 0xfffffff800dc7947 */ /* 0x000fec000383ffff */
.L_x_86:
[----:B------:R-:W-:Y:S05]  /*56d0*/  BSYNC.RECONVERGENT B0 ;  /* 0x0000000000007941 */ /* 0x000fea0003800200 */
.L_x_81:
[----:B------:R-:W-:Y:S05]  /*56e0*/  BRA `(.L_x_80) ;  /* 0x0000000000207947 */ /* 0x000fea0003800000 */
.L_x_79:
[----:B------:R-:W-:Y:S01]  /*56f0*/  MOV R0, 0x0 ;  /* 0x0000000000007802 */ /* 0x000fe20000000f00 */
[----:B------:R-:W0:Y:S01]  /*5700*/  LDCU.64 UR4, c[0x4][0x20] ;  /* 0x01000400ff0477ac */ /* 0x000e220008000a00 */
[----:B------:R-:W-:Y:S02]  /*5710*/  CS2R R6, SRZ ;  /* 0x0000000000067805 */ /* 0x000fe4000001ff00 */
[----:B------:R1:W2:Y:S01]  /*5720*/  LDC.64 R8, c[0x4][R0] ;  /* 0x0100000000087b82 */ /* 0x0002a20000000a00 */
[----:B0-----:R-:W-:Y:S02]  /*5730*/  IMAD.U32 R4, RZ, RZ, UR4 ;  /* 0x00000004ff047e24 */ /* 0x001fe4000f8e00ff */
[----:B-1----:R-:W-:-:S07]  /*5740*/  IMAD.U32 R5, RZ, RZ, UR5 ;  /* 0x00000005ff057e24 */ /* 0x002fce000f8e00ff */
[----:B------:R-:W-:-:S07]  /*5750*/  LEPC R20, `(.L_x_80) ;  /* 0x000000001014794e */ /* 0x000fce0000000000 */
[----:B--2---:R-:W-:Y:S05]  /*5760*/  CALL.ABS.NOINC R8 ;  /* 0x0000000008007343 */ /* 0x004fea0003c00000 */
.L_x_80:
[----:B01----:R-:W0:Y:S02]  /*5770*/  LDC.64 R4, c[0x0][0x3b8] ;  /* 0x0000ee00ff047b82 */ /* 0x003e240000000a00 */
[----:B0-----:R-:W2:Y:S02]  /*5780*/  LDG.E R0, desc[UR36][R4.64+0x8] ;  /* 0x0000082404007981 */ /* 0x001ea4000c1e1900 */
        /* <DEDUP_REMOVED lines=10> */
[----:B------:R-:W0:Y:S01]  /*5830*/  LDC R6, c[0x0][0x3c0] ;  /* 0x0000f000ff067b82 */ /* 0x000e220000000800 */
[----:B------:R-:W-:Y:S02]  /*5840*/  VIMNMX R0, PT, PT, R0, R3, PT ;  /* 0x0000000300007248 */ /* 0x000fe40003fe0100 */
[----:B0-----:R-:W-:-:S04]  /*5850*/  ISETP.GE.AND P0, PT, R6, RZ, PT ;  /* 0x000000ff0600720c */ /* 0x001fc80003f06270 */
[----:B------:R-:W-:-:S04]  /*5860*/  ISETP.LE.OR P0, PT, R0, R37, !P0 ;  /* 0x000000250000720c */ /* 0x000fc80004703670 */
[----:B--2---:R-:W-:-:S13]  /*5870*/  ISETP.LT.OR P0, PT, R4, 0x1, P0 ;  /* 0x000000010400780c */ /* 0x004fda0000701670 */
[----:B------:R-:W-:Y:S05]  /*5880*/  @P0 BRA `(.L_x_89) ;  /* 0x0000000400680947 */ /* 0x000fea0003800000 */
[----:B------:R-:W-:Y:S01]  /*5890*/  VIMNMX R25, PT, PT, RZ, R37, !PT ;  /* 0x00000025ff197248 */ /* 0x000fe20007fe0100 */
[----:B------:R-:W-:Y:S01]  /*58a0*/  BSSY.RECONVERGENT B0, `(.L_x_90) ;  /* 0x000004f000007945 */ /* 0x000fe20003800200 */
[----:B------:R-:W-:Y:S01]  /*58b0*/  IADD3 R27, PT, PT, R37, 0x1, RZ ;  /* 0x00000001251b7810 */ /* 0x000fe20007ffe0ff */
[----:B------:R-:W-:Y:S02]  /*58c0*/  IMAD.MOV.U32 R0, RZ, RZ, RZ ;  /* 0x000000ffff007224 */ /* 0x000fe400078e00ff */
[----:B------:R-:W-:-:S05]  /*58d0*/  VIADD R3, R25, 0x1 ;  /* 0x0000000119037836 */ /* 0x000fca0000000000 */
[C---:B------:R-:W-:Y:S02]  /*58e0*/  LOP3.LUT R28, R3.reuse, 0x3, RZ, 0xc0, !PT ;  /* 0x00000003031c7812 */ /* 0x040fe400078ec0ff */
[----:B------:R-:W-:-:S07]  /*58f0*/  LOP3.LUT R26, R3, 0x7ffffffc, RZ, 0xc0, !PT ;  /* 0x7ffffffc031a7812 */ /* 0x000fce00078ec0ff */
.L_x_96:
[----:B------:R-:W-:Y:S01]  /*5900*/  ISETP.GE.AND P0, PT, R37, 0x3, PT ;  /* 0x000000032500780c */ /* 0x000fe20003f06270 */
[----:B------:R-:W-:Y:S02]  /*5910*/  IMAD R24, R27, R0, RZ ;  /* 0x000000001b187224 */ /* 0x000fe400078e02ff */
[----:B------:R-:W-:-:S10]  /*5920*/  IMAD.MOV.U32 R3, RZ, RZ, RZ ;  /* 0x000000ffff037224 */ /* 0x000fd400078e00ff */
[----:B01----:R-:W-:Y:S05]  /*5930*/  @!P0 BRA `(.L_x_91) ;  /* 0x0000000000888947 */ /* 0x003fea0003800000 */
[----:B------:R-:W0:Y:S01]  /*5940*/  LDC.64 R20, c[0x0][0x388] ;  /* 0x0000e200ff147b82 */ /* 0x000e220000000a00 */
[----:B------:R-:W-:Y:S01]  /*5950*/  BSSY.RECONVERGENT B1, `(.L_x_92) ;  /* 0x000001f000017945 */ /* 0x000fe20003800200 */
[----:B------:R-:W-:-:S06]  /*5960*/  IMAD.MOV.U32 R3, RZ, RZ, RZ ;  /* 0x000000ffff037224 */ /* 0x000fcc00078e00ff */
[----:B------:R-:W1:Y:S02]  /*5970*/  LDC.64 R22, c[0x0][0x3b8] ;  /* 0x0000ee00ff167b82 */ /* 0x000e640000000a00 */
.L_x_93:
[----:B0-2---:R-:W2:Y:S01]  /*5980*/  LDG.E.64 R4, desc[UR36][R20.64] ;  /* 0x0000002414047981 */ /* 0x005ea2000c1e1b00 */
[----:B------:R-:W-:-:S03]  /*5990*/  IADD3 R19, PT, PT, R24, R3, RZ ;  /* 0x0000000318137210 */ /* 0x000fc60007ffe0ff */
[----:B-1----:R-:W3:Y:S02]  /*59a0*/  LDG.E.64 R6, desc[UR36][R22.64] ;  /* 0x0000002416067981 */ /* 0x002ee4000c1e1b00 */
        /* <DEDUP_REMOVED lines=26> */
.L_x_92:
[----:B------:R-:W-:-:S07]  /*5b50*/  IMAD.MOV.U32 R3, RZ, RZ, R26 ;  /* 0x000000ffff037224 */ /* 0x000fce00078e001a */
.L_x_91:
[----:B--2---:R-:W0:Y:S02]  /*5b60*/  LDC.64 R12, c[0x0][0x388] ;  /* 0x0000e200ff0c7b82 */ /* 0x004e240000000a00 */
        /* <DEDUP_REMOVED lines=12> */
[----:B------:R-:W-:-:S04]  /*5c30*/  IADD3 R19, P1, PT, R24, R3, RZ ;  /* 0x0000000318137210 */ /* 0x000fc80007f3e0ff */
[----:B------:R-:W-:Y:S01]  /*5c40*/  IADD3.X R6, PT, PT, RZ, RZ, RZ, P1, !PT ;  /* 0x000000ffff067210 */ /* 0x000fe20000ffe4ff */
[----:B------:R-:W-:-:S03]  /*5c50*/  IMAD.SHL.U32 R3, R19, 0x8, RZ ;  /* 0x0000000813037824 */ /* 0x000fc600078e00ff */
[----:B------:R-:W-:Y:S02]  /*5c60*/  SHF.L.U64.HI R19, R19, 0x3, R6 ;  /* 0x0000000313137819 */ /* 0x000fe40000010206 */
[----:B------:R-:W3:Y:S01]  /*5c70*/  LDG.E.64 R6, desc[UR36][R14.64] ;  /* 0x000000240e067981 */ /* 0x000ee2000c1e1b00 */
[----:B--2---:R-:W-:-:S05]  /*5c80*/  IADD3 R4, P1, PT, R4, R3, RZ ;  /* 0x0000000304047210 */ /* 0x004fca0007f3e0ff */
[----:B------:R-:W-:-:S06]  /*5c90*/  IMAD.X R5, R5, 0x1, R19, P1 ;  /* 0x0000000105057824 */ /* 0x000fcc00008e0613 */
[----:B------:R-:W2:Y:S01]  /*5ca0*/  LD.E.64 R4, desc[UR36][R4.64+0x8] ;  /* 0x0000082404047980 */ /* 0x000ea2000c101b00 */
[----:B---3--:R-:W-:-:S05]  /*5cb0*/  IADD3 R10, P1, PT, R6, R3, RZ ;  /* 0x00000003060a7210 */ /* 0x008fca0007f3e0ff */
[----:B------:R-:W-:-:S05]  /*5cc0*/  IMAD.X R11, R7, 0x1, R19, P1 ;  /* 0x00000001070b7824 */ /* 0x000fca00008e0613 */
[----:B--2---:R1:W-:Y:S04]  /*5cd0*/  ST.E.64 desc[UR36][R10.64+0x8], R4 ;  /* 0x000008040a007985 */ /* 0x0043e8000c101b24 */
[----:B------:R-:W2:Y:S04]  /*5ce0*/  LDG.E.64 R6, desc[UR36][R12.64] ;  /* 0x000000240c067981 */ /* 0x000ea8000c1e1b00 */
[----:B------:R-:W3:Y:S01]  /*5cf0*/  LDG.E.64 R8, desc[UR36][R14.64] ;  /* 0x000000240e087981 */ /* 0x000ee2000c1e1b00 */
[----:B--2---:R-:W-:-:S04]  /*5d00*/  IADD3 R6, P1, PT, R6, R3, RZ ;  /* 0x0000000306067210 */ /* 0x004fc80007f3e0ff */
[----:B------:R-:W-:-:S06]  /*5d10*/  IADD3.X R7, PT, PT, R7, R19, RZ, P1, !PT ;  /* 0x0000001307077210 */ /* 0x000fcc0000ffe4ff */
[----:B------:R-:W2:Y:S01]  /*5d20*/  LD.E.64 R6, desc[UR36][R6.64+0x10] ;  /* 0x0000102406067980 */ /* 0x000ea2000c101b00 */
[----:B---3--:R-:W-:-:S05]  /*5d30*/  IADD3 R8, P1, PT, R8, R3, RZ ;  /* 0x0000000308087210 */ /* 0x008fca0007f3e0ff */
[----:B------:R-:W-:-:S05]  /*5d40*/  IMAD.X R9, R9, 0x1, R19, P1 ;  /* 0x0000000109097824 */ /* 0x000fca00008e0613 */
[----:B--2---:R1:W-:Y:S03]  /*5d50*/  ST.E.64 desc[UR36][R8.64+0x10], R6 ;  /* 0x0000100608007985 */ /* 0x0043e6000c101b24 */
.L_x_94:
[----:B------:R-:W-:Y:S05]  /*5d60*/  @!P0 BRA `(.L_x_95) ;  /* 0x0000000000088947 */ /* 0x000fea0003800000 */
[----:B------:R-:W-:Y:S01]  /*5d70*/  VIADD R0, R0, 0x1 ;  /* 0x0000000100007836 */ /* 0x000fe20000000000 */
[----:B------:R-:W-:Y:S06]  /*5d80*/  BRA `(.L_x_96) ;  /* 0xfffffff800dc7947 */ /* 0x000fec000383ffff */
.L_x_95:
[----:B------:R-:W-:Y:S05]  /*5d90*/  BSYNC.RECONVERGENT B0 ;  /* 0x0000000000007941 */ /* 0x000fea0003800200 */
.L_x_90:
[----:B------:R-:W-:Y:S05]  /*5da0*/  BRA `(.L_x_89) ;  /* 0x0000000000207947 */ /* 0x000fea0003800000 */
.L_x_88:
[----:B------:R-:W-:Y:S01]  /*5db0*/  MOV R0, 0x0 ;  /* 0x0000000000007802 */ /* 0x000fe20000000f00 */
[----:B------:R-:W0:Y:S01]  /*5dc0*/  LDCU.64 UR4, c[0x4][0x20] ;  /* 0x01000400ff0477ac */ /* 0x000e220008000a00 */
[----:B------:R-:W-:Y:S02]  /*5dd0*/  CS2R R6, SRZ ;  /* 0x0000000000067805 */ /* 0x000fe4000001ff00 */
[----:B------:R1:W2:Y:S01]  /*5de0*/  LDC.64 R8, c[0x4][R0] ;  /* 0x0100000000087b82 */ /* 0x0002a20000000a00 */
[----:B0-----:R-:W-:Y:S01]  /*5df0*/  IMAD.U32 R4, RZ, RZ, UR4 ;  /* 0x00000004ff047e24 */ /* 0x001fe2000f8e00ff */
[----:B-1----:R-:W-:-:S07]  /*5e00*/  MOV R5, UR5 ;  /* 0x0000000500057c02 */ /* 0x002fce0008000f00 */
[----:B------:R-:W-:-:S07]  /*5e10*/  LEPC R20, `(.L_x_89) ;  /* 0x000000001014794e */ /* 0x000fce0000000000 */
[----:B--2---:R-:W-:Y:S05]  /*5e20*/  CALL.ABS.NOINC R8 ;  /* 0x0000000008007343 */ /* 0x004fea0003c00000 */
.L_x_89:
[----:B------:R-:W-:Y:S01]  /*5e30*/  MOV R19, 0x0 ;  /* 0x0000000000137802 */ /* 0x000fe20000000f00 */
[----:B------:R-:W2:Y:S01]  /*5e40*/  LDCU.64 UR4, c[0x4][0x90] ;  /* 0x01001200ff0477ac */ /* 0x000ea20008000a00 */
[----:B01----:R-:W-:Y:S02]  /*5e50*/  CS2R R6, SRZ ;  /* 0x0000000000067805 */ /* 0x003fe4000001ff00 */
[----:B------:R0:W1:Y:S01]  /*5e60*/  LDC.64 R8, c[0x4][R19] ;  /* 0x0100000013087b82 */ /* 0x0000620000000a00 */
[----:B--2---:R-:W-:Y:S02]  /*5e70*/  IMAD.U32 R4, RZ, RZ, UR4 ;  /* 0x00000004ff047e24 */ /* 0x004fe4000f8e00ff */
[----:B0-----:R-:W-:-:S07]  /*5e80*/  IMAD.U32 R5, RZ, RZ, UR5 ;  /* 0x00000005ff057e24 */ /* 0x001fce000f8e00ff */
[----:B------:R-:W-:-:S07]  /*5e90*/  LEPC R20, `(.L_x_97) ;  /* 0x000000001014794e */ /* 0x000fce0000000000 */
[----:B-1----:R-:W-:Y:S05]  /*5ea0*/  CALL.ABS.NOINC R8 ;  /* 0x0000000008007343 */ /* 0x002fea0003c00000 */
.L_x_97:
[----:B------:R-:W0:Y:S01]  /*5eb0*/  LDC.64 R44, c[0x0][0x3b0] ;  /* 0x0000ec00ff2c7b82 */ /* 0x000e220000000a00 */
[----:B------:R-:W1:Y:S01]  /*5ec0*/  LDCU.64 UR4, c[0x4][0x68] ;  /* 0x01000d00ff0477ac */ /* 0x000e620008000a00 */
[----:B0-----:R-:W5:Y:S06]  /*5ed0*/  LDG.E.64 R44, desc[UR36][R44.64+0x8] ;  /* 0x000008242c2c7981 */ /* 0x001f6c000c1e1b00 */
[----:B------:R0:W2:Y:S01]  /*5ee0*/  LDC.64 R8, c[0x4][R19] ;  /* 0x0100000013087b82 */ /* 0x0000a20000000a00 */
[----:B-1----:R-:W-:Y:S01]  /*5ef0*/  IMAD.U32 R4, RZ, RZ, UR4 ;  /* 0x00000004ff047e24 */ /* 0x002fe2000f8e00ff */
[----:B------:R-:W-:-:S02]  /*5f00*/  MOV R5, UR5 ;  /* 0x0000000500057c02 */ /* 0x000fc40008000f00 */
[----:B------:R-:W-:-:S07]  /*5f10*/  CS2R R6, SRZ ;  /* 0x0000000000067805 */ /* 0x000fce000001ff00 */
[----:B------:R-:W-:-:S07]  /*5f20*/  LEPC R20, `(.L_x_98) ;  /* 0x000000001014794e */ /* 0x000fce0000000000 */
[----:B0-2--5:R-:W-:Y:S05]  /*5f30*/  CALL.ABS.NOINC R8 ;  /* 0x0000000008007343 */ /* 0x025fea0003c00000 */
.L_x_98:
[----:B------:R-:W-:Y:S01]  /*5f40*/  MOV R19, 0x8 ;  /* 0x0000000800137802 */ /* 0x000fe20000000f00 */
[----:B------:R-:W-:Y:S02]  /*5f50*/  VIADD R31, R44, 0x1 ;  /* 0x000000012c1f7836 */ /* 0x000fe40000000000 */
[----:B------:R-:W-:Y:S01]  /*5f60*/  VIADD R4, R45, 0x1 ;  /* 0x000000012d047836 */ /* 0x000fe20000000000 */
[----:B------:R0:W1:Y:S03]  /*5f70*/  LDC.64 R6, c[0x4][R19] ;  /* 0x0100000013067b82 */ /* 0x0000660000000a00 */
[----:B------:R-:W-:-:S04]  /*5f80*/  IMAD.WIDE R4, R31, R4, RZ ;  /* 0x000000041f047225 */ /* 0x000fc800078e02ff */
[C---:B------:R-:W-:Y:S01]  /*5f90*/  IMAD.SHL.U32 R28, R4.reuse, 0x8, RZ ;  /* 0x00000008041c7824 */ /* 0x040fe200078e00ff */
[----:B------:R-:W-:-:S04]  /*5fa0*/  SHF.L.U64.HI R29, R4, 0x3, R5 ;  /* 0x00000003041d7819 */ /* 0x000fc80000010205 */
[----:B------:R-:W-:Y:S01]  /*5fb0*/  MOV R4, R28 ;  /* 0x0000001c00047202 */ /* 0x000fe20000000f00 */
[----:B0-----:R-:W-:-:S07]  /*5fc0*/  IMAD.MOV.U32 R5, RZ, RZ, R29 ;  /* 0x000000ffff057224 */ /* 0x001fce00078e001d */
[----:B------:R-:W-:-:S07]  /*5fd0*/  LEPC R20, `(.L_x_99) ;  /* 0x000000001014794e */ /* 0x000fce0000000000 */
[----:B-1----:R-:W-:Y:S05]  /*5fe0*/  CALL.ABS.NOINC R6 ;  /* 0x0000000006007343 */ /* 0x002fea0003c00000 */
.L_x_99:
[----:B------:R0:W1:Y:S01]  /*5ff0*/  LDC.64 R6, c[0x4][R19] ;  /* 0x0100000013067b82 */ /* 0x0000620000000a00 */
[----:B------:R-:W-:Y:S01]  /*6000*/  IMAD.MOV.U32 R22, RZ, RZ, R4 ;  /* 0x000000ffff167224 */ /* 0x000fe200078e0004 */
[----:B------:R-:W-:Y:S01]  /*6010*/  MOV R4, R28 ;  /* 0x0000001c00047202 */ /* 0x000fe20000000f00 */
[----:B------:R-:W-:Y:S02]  /*6020*/  IMAD.MOV.U32 R23, RZ, RZ, R5 ;  /* 0x000000ffff177224 */ /* 0x000fe400078e0005 */
[----:B------:R-:W-:-:S07]  /*6030*/  IMAD.MOV.U32 R5, RZ, RZ, R29 ;  /* 0x000000ffff057224 */ /* 0x000fce00078e001d */
[----:B------:R-:W-:-:S07]  /*6040*/  LEPC R20, `(.L_x_100) ;  /* 0x000000001014794e */ /* 0x000fce0000000000 */
[----:B01----:R-:W-:Y:S05]  /*6050*/  CALL.ABS.NOINC R6 ;  /* 0x0000000006007343 */ /* 0x003fea0003c00000 */
.L_x_100:
[----:B------:R0:W1:Y:S01]  /*6060*/  LDC.64 R6, c[0x4][R19] ;  /* 0x0100000013067b82 */ /* 0x0000620000000a00 */
[----:B------:R-:W-:Y:S01]  /*6070*/  IMAD.MOV.U32 R24, RZ, RZ, R4 ;  /* 0x000000ffff187224 */ /* 0x000fe200078e0004 */
[----:B------:R-:W-:Y:S01]  /*6080*/  MOV R4, R28 ;  /* 0x0000001c00047202 */ /* 0x000fe20000000f00 */
[----:B------:R-:W-:Y:S02]  /*6090*/  IMAD.MOV.U32 R25, RZ, RZ, R5 ;  /* 0x000000ffff197224 */ /* 0x000fe400078e0005 */
[----:B------:R-:W-:-:S07]  /*60a0*/  IMAD.MOV.U32 R5, RZ, RZ, R29 ;  /* 0x000000ffff057224 */ /* 0x000fce00078e001d */
[----:B------:R-:W-:-:S07]  /*60b0*/  LEPC R20, `(.L_x_101) ;  /* 0x000000001014794e */ /* 0x000fce0000000000 */
[----:B01----:R-:W-:Y:S05]  /*60c0*/  CALL.ABS.NOINC R6 ;  /* 0x0000000006007343 */ /* 0x003fea0003c00000 */
.L_x_101:
[----:B------:R0:W1:Y:S01]  /*60d0*/  LDC.64 R6, c[0x4][R19] ;  /* 0x0100000013067b82 */ /* 0x0000620000000a00 */
[----:B------:R-:W-:Y:S01]  /*60e0*/  IMAD.MOV.U32 R26, RZ, RZ, R4 ;  /* 0x000000ffff1a7224 */ /* 0x000fe200078e0004 */
[----:B------:R-:W-:Y:S01]  /*60f0*/  MOV R4, R28 ;  /* 0x0000001c00047202 */ /* 0x000fe20000000f00 */
[----:B------:R-:W-:Y:S02]  /*6100*/  IMAD.MOV.U32 R27, RZ, RZ, R5 ;  /* 0x000000ffff1b7224 */ /* 0x000fe400078e0005 */
[----:B------:R-:W-:-:S07]  /*6110*/  IMAD.MOV.U32 R5, RZ, RZ, R29 ;  /* 0x000000ffff057224 */ /* 0x000fce00078e001d */
[----:B------:R-:W-:-:S07]  /*6120*/  LEPC R20, `(.L_x_102) ;  /* 0x000000001014794e */ /* 0x000fce0000000000 */
[----:B01----:R-:W-:Y:S05]  /*6130*/  CALL.ABS.NOINC R6 ;  /* 0x0000000006007343 */ /* 0x003fea0003c00000 */
.L_x_102:
[----:B------:R-:W0:Y:S02]  /*6140*/  LDC.64 R6, c[0x0][0x3b0] ;  /* 0x0000ec00ff067b82 */ /* 0x000e240000000a00 */
[----:B0-----:R-:W2:Y:S01]  /*6150*/  LDG.E R0, desc[UR36][R6.64+0x8] ;  /* 0x0000082406007981 */ /* 0x001ea2000c1e1900 */
[----:B------:R-:W-:Y:S01]  /*6160*/  VIADD R47, R45, 0x1 ;  /* 0x000000012d2f7836 */ /* 0x000fe20000000000 */
[----:B------:R-:W-:Y:S01]  /*6170*/  MOV R29, R5 ;  /* 0x00000005001d7202 */ /* 0x000fe20000000f00 */
[----:B------:R-:W-:-:S03]  /*6180*/  IMAD.MOV.U32 R28, RZ, RZ, R4 ;  /* 0x000000ffff1c7224 */ /* 0x000fc600078e0004 */
[----:B------:R-:W-:Y:S02]  /*6190*/  SHF.R.S32.HI R39, RZ, 0x1f, R47 ;  /* 0x0000001fff277819 */ /* 0x000fe4000001142f */
[----:B--2---:R-:W-:-:S13]  /*61a0*/  ISETP.GE.AND P0, PT, R0, 0x1, PT ;  /* 0x000000010000780c */ /* 0x004fda0003f06270 */
[----:B------:R-:W-:Y:S05]  /*61b0*/  @!P0 BRA `(.L_x_103) ;  /* 0x0000000000b48947 */ /* 0x000fea0003800000 */
[----:B------:R0:W5:Y:S01]  /*61c0*/  LDG.E R6, desc[UR36][R6.64+0xc] ;  /* 0x00000c2406067981 */ /* 0x000162000c1e1900 */
[----:B------:R-:W-:Y:S01]  /*61d0*/  BSSY.RECONVERGENT B0, `(.L_x_103) ;  /* 0x000002b000007945 */ /* 0x000fe20003800200 */
[----:B------:R-:W-:-:S07]  /*61e0*/  IMAD.MOV.U32 R3, RZ, RZ, 0x1 ;  /* 0x00000001ff037424 */ /* 0x000fce00078e00ff */
.L_x_108:
[----:B-----5:R-:W-:Y:S01]  /*61f0*/  ISETP.GE.AND P0, PT, R6, 0x1, PT ;  /* 0x000000010600780c */ /* 0x020fe20003f06270 */
[----:B------:R-:W-:-:S12]  /*6200*/  BSSY.RECONVERGENT B1, `(.L_x_104) ;  /* 0x0000024000017945 */ /* 0x000fd80003800200 */
[----:B-1----:R-:W-:Y:S05]  /*6210*/  @!P0 BRA `(.L_x_105) ;  /* 0x0000000000888947 */ /* 0x002fea0003800000 */
[----:B------:R-:W1:Y:S01]  /*6220*/  LDC.64 R10, c[0x0][0x3b0] ;  /* 0x0000ec00ff0a7b82 */ /* 0x000e620000000a00 */
[----:B------:R-:W-:Y:S01]  /*6230*/  BSSY.RECONVERGENT B2, `(.L_x_106) ;  /* 0x000001f000027945 */ /* 0x000fe20003800200 */
[----:B------:R-:W-:Y:S02]  /*6240*/  VIADD R21, R3, 0xffffffff ;  /* 0xffffffff03157836 */ /* 0x000fe40000000000 */
[----:B------:R-:W-:-:S04]  /*6250*/  IMAD.MOV.U32 R15, RZ, RZ, 0x1 ;  /* 0x00000001ff0f7424 */ /* 0x000fc800078e00ff */
[----:B------:R-:W2:Y:S03]  /*6260*/  LDC.64 R12, c[0x0][0x3b8] ;  /* 0x0000ee00ff0c7b82 */ /* 0x000ea60000000a00 */
.L_x_107:
[----:B-1----:R-:W3:Y:S01]  /*6270*/  LDG.E.64 R4, desc[UR36][R10.64] ;  /* 0x000000240a047981 */ /* 0x002ee2000c1e1b00 */
[----:B------:R-:W-:-:S05]  /*6280*/  IMAD R0, R21, R6, RZ ;  /* 0x0000000615007224 */ /* 0x000fca00078e02ff */
[----:B0-----:R-:W-:-:S04]  /*6290*/  IADD3 R7, P0, PT, R0, R15, RZ ;  /* 0x0000000f00077210 */ /* 0x001fc80007f1e0ff */
[----:B------:R-:W-:Y:S02]  /*62a0*/  LEA.HI.X.SX32 R0, R0, RZ, 0x1, P0 ;  /* 0x000000ff00007211 */ /* 0x000fe400000f0eff */
[----:B---3--:R-:W-:-:S04]  /*62b0*/  LEA R4, P0, R7, R4, 0x3 ;  /* 0x0000000407047211 */ /* 0x008fc800078018ff */
[----:B------:R-:W-:-:S06]  /*62c0*/  LEA.HI.X R5, R7, R5, R0, 0x3, P0 ;  /* 0x0000000507057211 */ /* 0x000fcc00000f1c00 */
[----:B------:R-:W3:Y:S01]  /*62d0*/  LD.E.64 R4, desc[UR36][R4.64+-0x8] ;  /* 0xfffff82404047980 */ /* 0x000ee2000c101b00 */
[----:B------:R-:W-:-:S05]  /*62e0*/  IMAD R6, R3, R6, R3 ;  /* 0x0000000603067224 */ /* 0x000fca00078e0203 */
[----:B------:R-:W-:-:S05]  /*62f0*/  IADD3 R7, PT, PT, R6, R15, RZ ;  /* 0x0000000f06077210 */ /* 0x000fca0007ffe0ff */
[----:B------:R-:W-:-:S05]  /*6300*/  IMAD.WIDE R6, R7, 0x8, R22 ;  /* 0x0000000807067825 */ /* 0x000fca00078e0216 */
[----:B---3--:R0:W-:Y:S04]  /*6310*/  ST.E.64 desc[UR36][R6.64], R4 ;  /* 0x0000000406007985 */ /* 0x0081e8000c101b24 */
[----:B------:R-:W3:Y:S04]  /*6320*/  LDG.E R0, desc[UR36][R10.64+0xc] ;  /* 0x00000c240a007981 */ /* 0x000ee8000c1e1900 */
[----:B--2---:R-:W2:Y:S01]  /*6330*/  LDG.E.64 R8, desc[UR36][R12.64] ;  /* 0x000000240c087981 */ /* 0x004ea2000c1e1b00 */
[----:B---3--:R-:W-:-:S05]  /*6340*/  IMAD R14, R21, R0, RZ ;  /* 0x00000000150e7224 */ /* 0x008fca00078e02ff */
[----:B------:R-:W-:-:S04]  /*6350*/  IADD3 R19, P0, PT, R14, R15, RZ ;  /* 0x0000000f0e137210 */ /* 0x000fc80007f1e0ff */
[----:B------:R-:W-:Y:S02]  /*6360*/  LEA.HI.X.SX32 R14, R14, RZ, 0x1, P0 ;  /* 0x000000ff0e0e7211 */ /* 0x000fe400000f0eff */
[----:B--2---:R-:W-:-:S04]  /*6370*/  LEA R8, P0, R19, R8, 0x3 ;  /* 0x0000000813087211 */ /* 0x004fc800078018ff */
[----:B------:R-:W-:-:S06]  /*6380*/  LEA.HI.X R9, R19, R9, R14, 0x3, P0 ;  /* 0x0000000913097211 */ /* 0x000fcc00000f1c0e */
[----:B------:R-:W2:Y:S01]  /*6390*/  LD.E.64 R8, desc[UR36][R8.64+-0x8] ;  /* 0xfffff82408087980 */ /* 0x000ea2000c101b00 */
[----:B------:R-:W-:-:S04]  /*63a0*/  IMAD R0, R0, R3, R3 ;  /* 0x0000000300007224 */ /* 0x000fc800078e0203 */
[----:B------:R-:W-:-:S04]  /*63b0*/  IMAD.IADD R19, R0, 0x1, R15 ;  /* 0x0000000100137824 */ /* 0x000fc800078e020f */
[----:B0-----:R-:W-:-:S05]  /*63c0*/  IMAD.WIDE R4, R19, 0x8, R24 ;  /* 0x0000000813047825 */ /* 0x001fca00078e0218 */
[----:B--2---:R3:W-:Y:S04]  /*63d0*/  ST.E.64 desc[UR36][R4.64], R8 ;  /* 0x0000000804007985 */ /* 0x0047e8000c101b24 */
[----:B------:R-:W2:Y:S02]  /*63e0*/  LDG.E R6, desc[UR36][R10.64+0xc] ;  /* 0x00000c240a067981 */ /* 0x000ea4000c1e1900 */
[C---:B--2---:R-:W-:Y:S01]  /*63f0*/  ISETP.GE.AND P0, PT, R15.reuse, R6, PT ;  /* 0x000000060f00720c */ /* 0x044fe20003f06270 */
[----:B------:R-:W-:-:S12]  /*6400*/  VIADD R15, R15, 0x1 ;  /* 0x000000010f0f7836 */ /* 0x000fd80000000000 */
[----:B---3--:R-:W-:Y:S05]  /*6410*/  @!P0 BRA `(.L_x_107) ;  /* 0xfffffffc00948947 */ /* 0x008fea000383ffff */
[----:B------:R-:W-:Y:S05]  /*6420*/  BSYNC.RECONVERGENT B2 ;  /* 0x0000000000027941 */ /* 0x000fea0003800200 */
.L_x_106:
[----:B------:R1:W5:Y:S02]  /*6430*/  LDG.E R0, desc[UR36][R10.64+0x8] ;  /* 0x000008240a007981 */ /* 0x000364000c1e1900 */
.L_x_105:
[----:B------:R-:W-:Y:S05]  /*6440*/  BSYNC.RECONVERGENT B1 ;  /* 0x0000000000017941 */ /* 0x000fea0003800200 */
.L_x_104:
[C---:B-----5:R-:W-:Y:S01]  /*6450*/  ISETP.GE.AND P0, PT, R3.reuse, R0, PT ;  /* 0x000000000300720c */ /* 0x060fe20003f06270 */
[----:B------:R-:W-:-:S12]  /*6460*/  VIADD R3, R3, 0x1 ;  /* 0x0000000103037836 */ /* 0x000fd80000000000 */
[----:B------:R-:W-:Y:S05]  /*6470*/  @!P0 BRA `(.L_x_108) ;  /* 0xfffffffc005c8947 */ /* 0x000fea000383ffff */
[----:B------:R-:W-:Y:S05]  /*6480*/  BSYNC.RECONVERGENT B0 ;  /* 0x0000000000007941 */ /* 0x000fea0003800200 */
.L_x_103:
[----:B------:R-:W-:Y:S01]  /*6490*/  MOV R19, 0x0 ;  /* 0x0000000000137802 */ /* 0x000fe20000000f00 */
[----:B------:R-:W2:Y:S01]  /*64a0*/  LDCU.64 UR4, c[0x4][0x38] ;  /* 0x01000700ff0477ac */ /* 0x000ea20008000a00 */
[----:B0-----:R-:W-:Y:S02]  /*64b0*/  CS2R R6, SRZ ;  /* 0x0000000000067805 */ /* 0x001fe4000001ff00 */
[----:B------:R0:W3:Y:S01]  /*64c0*/  LDC.64 R8, c[0x4][R19] ;  /* 0x0100000013087b82 */ /* 0x0000e20000000a00 */
[----:B--2---:R-:W-:Y:S01]  /*64d0*/  MOV R4, UR4 ;  /* 0x0000000400047c02 */ /* 0x004fe20008000f00 */
[----:B0-----:R-:W-:-:S07]  /*64e0*/  IMAD.U32 R5, RZ, RZ, UR5 ;  /* 0x00000005ff057e24 */ /* 0x001fce000f8e00ff */
[----:B------:R-:W-:-:S07]  /*64f0*/  LEPC R20, `(.L_x_109) ;  /* 0x000000001014794e */ /* 0x000fce0000000000 */
[----:B-1-3--:R-:W-:Y:S05]  /*6500*/  CALL.ABS.NOINC R8 ;  /* 0x0000000008007343 */ /* 0x00afea0003c00000 */
.L_x_109:
[----:B------:R-:W-:Y:S01]  /*6510*/  MOV R34, 0x8 ;  /* 0x0000000800227802 */ /* 0x000fe20000000f00 */
[----:B------:R-:W-:-:S03]  /*6520*/  IMAD.IADD R4, R45, 0x1, R47 ;  /* 0x000000012d047824 */ /* 0x000fc600078e022f */
[----:B------:R0:W1:Y:S01]  /*6530*/  LDC.64 R6, c[0x4][R34] ;  /* 0x0100000022067b82 */ /* 0x0000620000000a00 */
[----:B------:R-:W-:-:S07]  /*6540*/  IMAD.WIDE R4, R4, 0x8, RZ ;  /* 0x0000000804047825 */ /* 0x000fce00078e02ff */
[----:B------:R-:W-:-:S07]  /*6550*/  LEPC R20, `(.L_x_110) ;  /* 0x000000001014794e */ /* 0x000fce0000000000 */
[----:B01----:R-:W-:Y:S05]  /*6560*/  CALL.ABS.NOINC R6 ;  /* 0x0000000006007343 */ /* 0x003fea0003c00000 */
.L_x_110:
[----:B------:R0:W1:Y:S01]  /*6570*/  LDC.64 R6, c[0x4][R34] ;  /* 0x0100000022067b82 */ /* 0x0000620000000a00 */
[----:B------:R-:W-:Y:S01]  /*6580*/  IMAD.IADD R32, R44, 0x1, R31 ;  /* 0x000000012c207824 */ /* 0x000fe200078e021f */
[----:B------:R-:W-:Y:S01]  /*6590*/  MOV R30, R4 ;  /* 0x00000004001e7202 */ /* 0x000fe20000000f00 */
[----:B------:R-:W-:Y:S02]  /*65a0*/  IMAD.MOV.U32 R31, RZ, RZ, R5 ;  /* 0x000000ffff1f7224 */ /* 0x000fe400078e0005 */
[----:B------:R-:W-:-:S04]  /*65b0*/  IMAD.WIDE R32, R32, 0x8, RZ ;  /* 0x0000000820207825 */ /* 0x000fc800078e02ff */
[----:B------:R-:W-:Y:S02]  /*65c0*/  IMAD.MOV.U32 R4, RZ, RZ, R32 ;  /* 0x000000ffff047224 */ /* 0x000fe400078e0020 */
[----:B0-----:R-:W-:-:S07]  /*65d0*/  IMAD.MOV.U32 R5, RZ, RZ, R33 ;  /* 0x000000ffff057224 */ /* 0x001fce00078e0021 */
[----:B------:R-:W-:-:S07]  /*65e0*/  LEPC R20, `(.L_x_111) ;  /* 0x000000001014794e */ /* 0x000fce0000000000 */
[----:B-1----:R-:W-:Y:S05]  /*65f0*/  CALL.ABS.NOINC R6 ;  /* 0x0000000006007343 */ /* 0x002fea0003c00000 */
.L_x_111:
[----:B------:R-:W0:Y:S01]  /*6600*/  LDC.64 R34, c[0x4][R34] ;  /* 0x0100000022227b82 */ /* 0x000e220000000a00 */
[-C--:B------:R-:W-:Y:S02]  /*6610*/  IMAD R3, R33, R47.reuse, RZ ;  /* 0x0000002f21037224 */ /* 0x080fe400078e02ff */
[----:B------:R-:W-:-:S04]  /*6620*/  IMAD.WIDE.U32 R6, R32, R47, RZ ;  /* 0x0000002f20067225 */ /* 0x000fc800078e00ff */
[----:B------:R-:W-:Y:S01]  /*6630*/  IMAD R3, R32, R39, R3 ;  /* 0x0000002720037224 */ /* 0x000fe200078e0203 */
[----:B------:R-:W-:Y:S01]  /*6640*/  MOV R32, R4 ;  /* 0x0000000400207202 */ /* 0x000fe20000000f00 */
[----:B------:R-:W-:Y:S02]  /*6650*/  IMAD.MOV.U32 R33, RZ, RZ, R5 ;  /* 0x000000ffff217224 */ /* 0x000fe400078e0005 */
[----:B------:R-:W-:Y:S02]  /*6660*/  IMAD.MOV.U32 R4, RZ, RZ, R6 ;  /* 0x000000ffff047224 */ /* 0x000fe400078e0006 */
[----:B------:R-:W-:-:S07]  /*6670*/  IMAD.IADD R5, R7, 0x1, R3 ;  /* 0x0000000107057824 */ /* 0x000fce00078e0203 */
[----:B------:R-:W-:-:S07]  /*6680*/  LEPC R20, `(.L_x_112) ;  /* 0x000000001014794e */ /* 0x000fce0000000000 */
[----:B0-----:R-:W-:Y:S05]  /*6690*/  CALL.ABS.NOINC R34 ;  /* 0x0000000022007343 */ /* 0x001fea0003c00000 */
.L_x_112:
[----:B------:R0:W1:Y:S01]  /*66a0*/  LDC.64 R8, c[0x4][R19] ;  /* 0x0100000013087b82 */ /* 0x0000620000000a00 */
[----:B------:R-:W2:Y:S01]  /*66b0*/  LDCU.64 UR4, c[0x4][0x18] ;  /* 0x01000300ff0477ac */ /* 0x000ea20008000a00 */
[----:B------:R-:W-:Y:S01]  /*66c0*/  MOV R34, R4 ;  /* 0x0000000400227202 */ /* 0x000fe20000000f00 */
[----:B------:R-:W-:Y:S01]  /*66d0*/  IMAD.MOV.U32 R35, RZ, RZ, R5 ;  /* 0x000000ffff237224 */ /* 0x000fe200078e0005 */
[----:B------:R-:W-:Y:S01]  /*66e0*/  CS2R R6, SRZ ;  /* 0x0000000000067805 */ /* 0x000fe2000001ff00 */
[----:B--2---:R-:W-:Y:S02]  /*66f0*/  IMAD.U32 R4, RZ, RZ, UR4 ;  /* 0x00000004ff047e24 */ /* 0x004fe4000f8e00ff */
[----:B0-----:R-:W-:-:S07]  /*6700*/  IMAD.U32 R5, RZ, RZ, UR5 ;  /* 0x00000005ff057e24 */ /* 0x001fce000f8e00ff */
[----:B------:R-:W-:-:S07]  /*6710*/  LEPC R20, `(.L_x_113) ;  /* 0x000000001014794e */ /* 0x000fce0000000000 */
[----:B-1----:R-:W-:Y:S05]  /*6720*/  CALL.ABS.NOINC R8 ;  /* 0x0000000008007343 */ /* 0x002fea0003c00000 */
.L_x_113:
[----:B------:R-:W0:Y:S01]  /*6730*/  I2F.F64 R8, R4 ;  /* 0x0000000400087312 */ /* 0x000e220000201c00 */
[----:B------:R1:W2:Y:S01]  /*6740*/  LDC.64 R10, c[0x4][R19] ;  /* 0x01000000130a7b82 */ /* 0x0002a20000000a00 */
[----:B------:R-:W3:Y:S01]  /*6750*/  LDCU.64 UR4, c[0x4][0x18] ;  /* 0x01000300ff0477ac */ /* 0x000ee20008000a00 */
[----:B------:R-:W-:Y:S01]  /*6760*/  CS2R R6, SRZ ;  /* 0x0000000000067805 */ /* 0x000fe2000001ff00 */
[----:B0-----:R1:W-:Y:S01]  /*6770*/  ST.E.64 desc[UR36][R34.64], R8 ;  /* 0x0000000822007985 */ /* 0x0013e2000c101b24 */
[----:B---3--:R-:W-:Y:S01]  /*6780*/  MOV R4, UR4 ;  /* 0x0000000400047c02 */ /* 0x008fe20008000f00 */
[----:B------:R-:W-:-:S07]  /*6790*/  IMAD.U32 R5, RZ, RZ, UR5 ;  /* 0x00000005ff057e24 */ /* 0x000fce000f8e00ff */
[----:B------:R-:W-:-:S07]  /*67a0*/  LEPC R20, `(.L_x_114) ;  /* 0x000000001014794e */ /* 0x000fce0000000000 */
[----:B-12---:R-:W-:Y:S05]  /*67b0*/  CALL.ABS.NOINC R10 ;  /* 0x000000000a007343 */ /* 0x006fea0003c00000 */
.L_x_114:
[----:B------:R-:W0:Y:S01]  /*67c0*/  I2F.F64 R8, R4 ;  /* 0x0000000400087312 */ /* 0x000e220000201c00 */
[----:B------:R1:W2:Y:S01]  /*67d0*/  LDC.64 R10, c[0x4][R19] ;  /* 0x01000000130a7b82 */ /* 0x0002a20000000a00 */
[----:B------:R-:W3:Y:S01]  /*67e0*/  LDCU.64 UR4, c[0x4][0x18] ;  /* 0x01000300ff0477ac */ /* 0x000ee20008000a00 */
[----:B------:R-:W-:Y:S01]  /*67f0*/  CS2R R6, SRZ ;  /* 0x0000000000067805 */ /* 0x000fe2000001ff00 */
[----:B0-----:R1:W-:Y:S01]  /*6800*/  ST.E.64 desc[UR36][R34.64+0x8], R8 ;  /* 0x0000080822007985 */ /* 0x0013e2000c101b24 */
[----:B---3--:R-:W-:Y:S02]  /*6810*/  IMAD.U32 R4, RZ, RZ, UR4 ;  /* 0x00000004ff047e24 */ /* 0x008fe4000f8e00ff */
[----:B------:R-:W-:-:S07]  /*6820*/  IMAD.U32 R5, RZ, RZ, UR5 ;  /* 0x00000005ff057e24 */ /* 0x000fce000f8e00ff */
[----:B------:R-:W-:-:S07]  /*6830*/  LEPC R20, `(.L_x_115) ;  /* 0x000000001014794e */ /* 0x000fce0000000000 */
[----:B-12---:R-:W-:Y:S05]  /*6840*/  CALL.ABS.NOINC R10 ;  /* 0x000000000a007343 */ /* 0x006fea0003c00000 */
.L_x_115:
        /* <DEDUP_REMOVED lines=9> */
.L_x_116:
        /* <DEDUP_REMOVED lines=9> */
.L_x_117:
        /* <DEDUP_REMOVED lines=9> */
.L_x_118:
        /* <DEDUP_REMOVED lines=9> */
.L_x_119:
        /* <DEDUP_REMOVED lines=9> */
.L_x_120:
        /* <DEDUP_REMOVED lines=9> */
.L_x_121:
        /* <DEDUP_REMOVED lines=9> */
.L_x_122:
[----:B------:R-:W0:Y:S01]  /*6c40*/  I2F.F64 R4, R4 ;  /* 0x0000000400047312 */ /* 0x000e220000201c00 */
[----:B------:R-:W-:Y:S01]  /*6c50*/  ISETP.GE.AND P0, PT, R44, 0x1, PT ;  /* 0x000000012c00780c */ /* 0x000fe20003f06270 */
[----:B0-----:R0:W-:-:S12]  /*6c60*/  ST.E.64 desc[UR36][R34.64+0x48], R4 ;  /* 0x0000480422007985 */ /* 0x0011d8000c101b24 */
[----:B------:R-:W-:Y:S05]  /*6c70*/  @!P0 BRA `(.L_x_123) ;  /* 0x0000003400548947 */ /* 0x000fea0003800000 */
[----:B------:R-:W-:Y:S01]  /*6c80*/  BSSY.RECONVERGENT B6, `(.L_x_123) ;  /* 0x0000354000067945 */ /* 0x000fe20003800200 */
[----:B------:R-:W-:Y:S02]  /*6c90*/  IMAD.MOV.U32 R50, RZ, RZ, 0x1 ;  /* 0x00000001ff327424 */ /* 0x000fe400078e00ff */
[----:B------:R-:W-:-:S07]  /*6ca0*/  IMAD.SHL.U32 R48, R45, 0x2, RZ ;  /* 0x000000022d307824 */ /* 0x000fce00078e00ff */
.L_x_188:
[----:B------:R-:W-:-:S13]  /*6cb0*/  ISETP.GE.AND P0, PT, R45, 0x1, PT ;  /* 0x000000012d00780c */ /* 0x000fda0003f06270 */
[----:B0123--:R-:W-:Y:S05]  /*6cc0*/  @!P0 BRA `(.L_x_124) ;  /* 0x0000000800108947 */ /* 0x00ffea0003800000 */
[----:B------:R-:W-:Y:S01]  /*6cd0*/  ISETP.GE.U32.AND P0, PT, R45, 0x8, PT ;  /* 0x000000082d00780c */ /* 0x000fe20003f06070 */
[----:B------:R-:W-:-:S12]  /*6ce0*/  HFMA2 R0, -RZ, RZ, 0, 5.9604644775390625e-08 ;  /* 0x00000001ff007431 */ /* 0x000fd800000001ff */
[----:B------:R-:W-:Y:S05]  /*6cf0*/  @!P0 BRA `(.L_x_125) ;  /* 0x0000000000d88947 */ /* 0x000fea0003800000 */
[----:B------:R-:W-:Y:S01]  /*6d00*/  BSSY.RECONVERGENT B0, `(.L_x_125) ;  /* 0x0000035000007945 */ /* 0x000fe20003800200 */
[----:B------:R-:W-:Y:S01]  /*6d10*/  IMAD.MOV.U32 R0, RZ, RZ, 0x1 ;  /* 0x00000001ff007424 */ /* 0x000fe200078e00ff */
[----:B------:R-:W-:Y:S01]  /*6d20*/  LOP3.LUT R36, R45, 0x7ffffff8, RZ, 0xc0, !PT ;  /* 0x7ffffff82d247812 */ /* 0x000fe200078ec0ff */
[----:B------:R-:W-:-:S07]  /*6d30*/  IMAD R19, R47, R50, RZ ;  /* 0x000000322f137224 */ /* 0x000fce00078e02ff */
.L_x_126:
[----:B---3--:R-:W-:-:S04]  /*6d40*/  IMAD.IADD R9, R19, 0x1, R0 ;  /* 0x0000000113097824 */ /* 0x008fc800078e0200 */
[----:B0-----:R-:W-:-:S06]  /*6d50*/  IMAD.WIDE.U32 R4, R9, 0x8, R22 ;  /* 0x0000000809047825 */ /* 0x001fcc00078e0016 */
[----:B------:R-:W2:Y:S01]  /*6d60*/  LD.E.64 R4, desc[UR36][R4.64] ;  /* 0x0000002404047980 */ /* 0x000ea2000c101b00 */
[----:B------:R-:W-:Y:S02]  /*6d70*/  IMAD.SHL.U32 R7, R0, 0x2, RZ ;  /* 0x0000000200077824 */ /* 0x000fe400078e00ff */
[----:B------:R-:W-:-:S04]  /*6d80*/  IMAD.WIDE.U32 R8, R9, 0x8, R24 ;  /* 0x0000000809087825 */ /* 0x000fc800078e0018 */
[----:B------:R-:W-:Y:S01]  /*6d90*/  IMAD.WIDE.U32 R6, R7, 0x8, R30 ;  /* 0x0000000807067825 */ /* 0x000fe200078e001e */
[----:B------:R-:W-:-:S04]  /*6da0*/  IADD3 R3, P0, PT, R19, R0, RZ ;  /* 0x0000000013037210 */ /* 0x000fc80007f1e0ff */
[----:B------:R-:W-:Y:S01]  /*6db0*/  IADD3.X R10, PT, PT, RZ, RZ, RZ, P0, !PT ;  /* 0x000000ffff0a7210 */ /* 0x000fe200007fe4ff */
[C---:B------:R-:W-:Y:S01]  /*6dc0*/  IMAD.SHL.U32 R15, R3.reuse, 0x8, RZ ;  /* 0x00000008030f7824 */ /* 0x040fe200078e00ff */
[----:B--2---:R0:W-:Y:S04]  /*6dd0*/  ST.E.64 desc[UR36][R6.64+-0x8], R4 ;  /* 0xfffff80406007985 */ /* 0x0041e8000c101b24 */
[----:B------:R-:W2:Y:S01]  /*6de0*/  LD.E.64 R8, desc[UR36][R8.64] ;  /* 0x0000002408087980 */ /* 0x000ea2000c101b00 */
[----:B------:R-:W-:Y:S02]  /*6df0*/  SHF.L.U64.HI R3, R3, 0x3, R10 ;  /* 0x0000000303037819 */ /* 0x000fe4000001020a */
[----:B------:R-:W-:-:S05]  /*6e00*/  IADD3 R10, P0, PT, R22, R15, RZ ;  /* 0x0000000f160a7210 */ /* 0x000fca0007f1e0ff */
[----:B------:R-:W-:Y:S01]  /*6e10*/  IMAD.X R11, R23, 0x1, R3, P0 ;  /* 0x00000001170b7824 */ /* 0x000fe200000e0603 */
[----:B--2---:R1:W-:Y:S04]  /*6e20*/  ST.E.64 desc[UR36][R6.64], R8 ;  /* 0x0000000806007985 */ /* 0x0043e8000c101b24 */
[----:B------:R-:W2:Y:S01]  /*6e30*/  LD.E.64 R12, desc[UR36][R10.64+0x8] ;  /* 0x000008240a0c7980 */ /* 0x000ea2000c101b00 */
[----:B------:R-:W-:-:S05]  /*6e40*/  IADD3 R14, P0, PT, R24, R15, RZ ;  /* 0x0000000f180e7210 */ /* 0x000fca0007f1e0ff */
[----:B------:R-:W-:Y:S01]  /*6e50*/  IMAD.X R15, R25, 0x1, R3, P0 ;  /* 0x00000001190f7824 */ /* 0x000fe200000e0603 */
[----:B--2---:R2:W-:Y:S04]  /*6e60*/  ST.E.64 desc[UR36][R6.64+0x8], R12 ;  /* 0x0000080c06007985 */ /* 0x0045e8000c101b24 */
[----:B0-----:R-:W3:Y:S04]  /*6e70*/  LD.E.64 R4, desc[UR36][R14.64+0x8] ;  /* 0x000008240e047980 */ /* 0x001ee8000c101b00 */
[----:B---3--:R0:W-:Y:S04]  /*6e80*/  ST.E.64 desc[UR36][R6.64+0x10], R4 ;  /* 0x0000100406007985 */ /* 0x0081e8000c101b24 */
[----:B------:R-:W3:Y:S04]  /*6e90*/  LD.E.64 R20, desc[UR36][R10.64+0x10] ;  /* 0x000010240a147980 */ /* 0x000ee8000c101b00 */
[----:B---3--:R3:W-:Y:S04]  /*6ea0*/  ST.E.64 desc[UR36][R6.64+0x18], R20 ;  /* 0x0000181406007985 */ /* 0x0087e8000c101b24 */
[----:B------:R-:W4:Y:S04]  /*6eb0*/  LD.E.64 R38, desc[UR36][R14.64+0x10] ;  /* 0x000010240e267980 */ /* 0x000f28000c101b00 */
[----:B----4-:R4:W-:Y:S04]  /*6ec0*/  ST.E.64 desc[UR36][R6.64+0x20], R38 ;  /* 0x0000202606007985 */ /* 0x0109e8000c101b24 */
[----:B-1----:R-:W5:Y:S04]  /*6ed0*/  LD.E.64 R8, desc[UR36][R10.64+0x18] ;  /* 0x000018240a087980 */ /* 0x002f68000c101b00 */
[----:B-----5:R1:W-:Y:S04]  /*6ee0*/  ST.E.64 desc[UR36][R6.64+0x28], R8 ;  /* 0x0000280806007985 */ /* 0x0203e8000c101b24 */
[----:B------:R-:W5:Y:S04]  /*6ef0*/  LD.E.64 R40, desc[UR36][R14.64+0x18] ;  /* 0x000018240e287980 */ /* 0x000f68000c101b00 */
[----:B-----5:R5:W-:Y:S04]  /*6f00*/  ST.E.64 desc[UR36][R6.64+0x30], R40 ;  /* 0x0000302806007985 */ /* 0x020be8000c101b24 */
[----:B--2---:R-:W2:Y:S04]  /*6f10*/  LD.E.64 R12, desc[UR36][R10.64+0x20] ;  /* 0x000020240a0c7980 */ /* 0x004ea8000c101b00 */
[----:B--2---:R2:W-:Y:S04]  /*6f20*/  ST.E.64 desc[UR36][R6.64+0x38], R12 ;  /* 0x0000380c06007985 */ /* 0x0045e8000c101b24 */
[----:B0-----:R-:W3:Y:S04]  /*6f30*/  LD.E.64 R4, desc[UR36][R14.64+0x20] ;  /* 0x000020240e047980 */ /* 0x001ee8000c101b00 */
[----:B---3--:R0:W-:Y:S04]  /*6f40*/  ST.E.64 desc[UR36][R6.64+0x40], R4 ;  /* 0x0000400406007985 */ /* 0x0081e8000c101b24 */
[----:B------:R-:W3:Y:S04]  /*6f50*/  LD.E.64 R20, desc[UR36][R10.64+0x28] ;  /* 0x000028240a147980 */ /* 0x000ee8000c101b00 */
[----:B---3--:R3:W-:Y:S04]  /*6f60*/  ST.E.64 desc[UR36][R6.64+0x48], R20 ;  /* 0x0000481406007985 */ /* 0x0087e8000c101b24 */
[----:B----4-:R-:W4:Y:S04]  /*6f70*/  LD.E.64 R38, desc[UR36][R14.64+0x28] ;  /* 0x000028240e267980 */ /* 0x010f28000c101b00 */
[----:B----4-:R3:W-:Y:S04]  /*6f80*/  ST.E.64 desc[UR36][R6.64+0x50], R38 ;  /* 0x0000502606007985 */ /* 0x0107e8000c101b24 */
[----:B-1----:R-:W4:Y:S04]  /*6f90*/  LD.E.64 R8, desc[UR36][R10.64+0x30] ;  /* 0x000030240a087980 */ /* 0x002f28000c101b00 */
[----:B----4-:R3:W-:Y:S04]  /*6fa0*/  ST.E.64 desc[UR36][R6.64+0x58], R8 ;  /* 0x0000580806007985 */ /* 0x0107e8000c101b24 */
[----:B-----5:R-:W4:Y:S04]  /*6fb0*/  LD.E.64 R40, desc[UR36][R14.64+0x30] ;  /* 0x000030240e287980 */ /* 0x020f28000c101b00 */
[----:B----4-:R3:W-:Y:S04]  /*6fc0*/  ST.E.64 desc[UR36][R6.64+0x60], R40 ;  /* 0x0000602806007985 */ /* 0x0107e8000c101b24 */
[----:B--2---:R-:W2:Y:S04]  /*6fd0*/  LD.E.64 R12, desc[UR36][R10.64+0x38] ;  /* 0x000038240a0c7980 */ /* 0x004ea8000c101b00 */
[----:B--2---:R3:W-:Y:S04]  /*6fe0*/  ST.E.64 desc[UR36][R6.64+0x68], R12 ;  /* 0x0000680c06007985 */ /* 0x0047e8000c101b24 */
[----:B0-----:R-:W2:Y:S01]  /*6ff0*/  LD.E.64 R4, desc[UR36][R14.64+0x38] ;  /* 0x000038240e047980 */ /* 0x001ea2000c101b00 */
[C---:B------:R-:W-:Y:S01]  /*7000*/  IADD3 R3, PT, PT, R0.reuse, 0x7, RZ ;  /* 0x0000000700037810 */ /* 0x040fe20007ffe0ff */
[----:B------:R-:W-:-:S03]  /*7010*/  VIADD R0, R0, 0x8 ;  /* 0x0000000800007836 */ /* 0x000fc60000000000 */
[----:B------:R-:W-:Y:S01]  /*7020*/  ISETP.NE.AND P0, PT, R3, R36, PT ;  /* 0x000000240300720c */ /* 0x000fe20003f05270 */
[----:B--2---:R3:W-:-:S12]  /*7030*/  ST.E.64 desc[UR36][R6.64+0x70], R4 ;  /* 0x0000700406007985 */ /* 0x0047d8000c101b24 */
[----:B------:R-:W-:Y:S05]  /*7040*/  @P0 BRA `(.L_x_126) ;  /* 0xfffffffc003c0947 */ /* 0x000fea000383ffff */
[----:B------:R-:W-:Y:S05]  /*7050*/  BSYNC.RECONVERGENT B0 ;  /* 0x0000000000007941 */ /* 0x000fea0003800200 */
.L_x_125:
[----:B------:R-:W-:-:S13]  /*7060*/  LOP3.LUT P0, R3, R45, 0x7, RZ, 0xc0, !PT ;  /* 0x000000072d037812 */ /* 0x000fda000780c0ff */
[----:B------:R-:W-:Y:S05]  /*7070*/  @!P0 BRA `(.L_x_124) ;  /* 0x0000000400248947 */ /* 0x000fea0003800000 */
[----:B------:R-:W-:Y:S01]  /*7080*/  VIADD R3, R3, 0xffffffff ;  /* 0xffffffff03037836 */ /* 0x000fe20000000000 */
[----:B------:R-:W-:-:S04]  /*7090*/  LOP3.LUT P1, R19, R45, 0x3, RZ, 0xc0, !PT ;  /* 0x000000032d137812 */ /* 0x000fc8000782c0ff */
[----:B------:R-:W-:-:S13]  /*70a0*/  ISETP.GE.U32.AND P0, PT, R3, 0x3, PT ;  /* 0x000000030300780c */ /* 0x000fda0003f06070 */
[----:B------:R-:W-:Y:S05]  /*70b0*/  @!P0 BRA `(.L_x_127) ;  /* 0x00000000007c8947 */ /* 0x000fea0003800000 */
[----:B------:R-:W-:-:S04]  /*70c0*/  IMAD R3, R47, R50, RZ ;  /* 0x000000322f037224 */ /* 0x000fc800078e02ff */
[----:B---3--:R-:W-:-:S04]  /*70d0*/  IMAD.IADD R9, R0, 0x1, R3 ;  /* 0x0000000100097824 */ /* 0x008fc800078e0203 */
[----:B0-----:R-:W-:-:S06]  /*70e0*/  IMAD.WIDE.U32 R4, R9, 0x8, R22 ;  /* 0x0000000809047825 */ /* 0x001fcc00078e0016 */
[----:B------:R-:W2:Y:S01]  /*70f0*/  LD.E.64 R4, desc[UR36][R4.64] ;  /* 0x0000002404047980 */ /* 0x000ea2000c101b00 */
[----:B------:R-:W-:Y:S01]  /*7100*/  SHF.L.U32 R7, R0, 0x1, RZ ;  /* 0x0000000100077819 */ /* 0x000fe200000006ff */
[----:B------:R-:W-:-:S04]  /*7110*/  IMAD.WIDE.U32 R8, R9, 0x8, R24 ;  /* 0x0000000809087825 */ /* 0x000fc800078e0018 */
[----:B------:R-:W-:Y:S01]  /*7120*/  IMAD.WIDE.U32 R6, R7, 0x8, R30 ;  /* 0x0000000807067825 */ /* 0x000fe200078e001e */
[----:B------:R-:W-:-:S05]  /*7130*/  IADD3 R3, P0, PT, R0, R3, RZ ;  /* 0x0000000300037210 */ /* 0x000fca0007f1e0ff */
[----:B------:R-:W-:Y:S01]  /*7140*/  IMAD.X R10, RZ, RZ, RZ, P0 ;  /* 0x000000ffff0a7224 */ /* 0x000fe200000e06ff */
[----:B--2---:R0:W-:Y:S04]  /*7150*/  ST.E.64 desc[UR36][R6.64+-0x8], R4 ;  /* 0xfffff80406007985 */ /* 0x0041e8000c101b24 */
[----:B------:R-:W2:Y:S01]  /*7160*/  LD.E.64 R8, desc[UR36][R8.64] ;  /* 0x0000002408087980 */ /* 0x000ea2000c101b00 */
[C---:B------:R-:W-:Y:S01]  /*7170*/  IMAD.SHL.U32 R15, R3.reuse, 0x8, RZ ;  /* 0x00000008030f7824 */ /* 0x040fe200078e00ff */
[----:B------:R-:W-:-:S04]  /*7180*/  SHF.L.U64.HI R3, R3, 0x3, R10 ;  /* 0x0000000303037819 */ /* 0x000fc8000001020a */
[----:B------:R-:W-:-:S05]  /*7190*/  IADD3 R10, P0, PT, R22, R15, RZ ;  /* 0x0000000f160a7210 */ /* 0x000fca0007f1e0ff */
[----:B------:R-:W-:Y:S01]  /*71a0*/  IMAD.X R11, R23, 0x1, R3, P0 ;  /* 0x00000001170b7824 */ /* 0x000fe200000e0603 */
[----:B--2---:R1:W-:Y:S04]  /*71b0*/  ST.E.64 desc[UR36][R6.64], R8 ;  /* 0x0000000806007985 */ /* 0x0043e8000c101b24 */
[----:B------:R-:W2:Y:S01]  /*71c0*/  LD.E.64 R12, desc[UR36][R10.64+0x8] ;  /* 0x000008240a0c7980 */ /* 0x000ea2000c101b00 */
[----:B------:R-:W-:-:S04]  /*71d0*/  IADD3 R14, P0, PT, R24, R15, RZ ;  /* 0x0000000f180e7210 */ /* 0x000fc80007f1e0ff */
[----:B------:R-:W-:Y:S01]  /*71e0*/  IADD3.X R15, PT, PT, R25, R3, RZ, P0, !PT ;  /* 0x00000003190f7210 */ /* 0x000fe200007fe4ff */
[----:B--2---:R2:W-:Y:S04]  /*71f0*/  ST.E.64 desc[UR36][R6.64+0x8], R12 ;  /* 0x0000080c06007985 */ /* 0x0045e8000c101b24 */
[----:B0-----:R-:W3:Y:S04]  /*7200*/  LD.E.64 R4, desc[UR36][R14.64+0x8] ;  /* 0x000008240e047980 */ /* 0x001ee8000c101b00 */
[----:B---3--:R2:W-:Y:S04]  /*7210*/  ST.E.64 desc[UR36][R6.64+0x10], R4 ;  /* 0x0000100406007985 */ /* 0x0085e8000c101b24 */
[----:B------:R-:W3:Y:S04]  /*7220*/  LD.E.64 R20, desc[UR36][R10.64+0x10] ;  /* 0x000010240a147980 */ /* 0x000ee8000c101b00 */
[----:B---3--:R2:W-:Y:S04]  /*7230*/  ST.E.64 desc[UR36][R6.64+0x18], R20 ;  /* 0x0000181406007985 */ /* 0x0085e8000c101b24 */
[----:B------:R-:W3:Y:S04]  /*7240*/  LD.E.64 R38, desc[UR36][R14.64+0x10] ;  /* 0x000010240e267980 */ /* 0x000ee8000c101b00 */
[----:B---3--:R2:W-:Y:S04]  /*7250*/  ST.E.64 desc[UR36][R6.64+0x20], R38 ;  /* 0x0000202606007985 */ /* 0x0085e8000c101b24 */
[----:B-1----:R-:W3:Y:S04]  /*7260*/  LD.E.64 R8, desc[UR36][R10.64+0x18] ;  /* 0x000018240a087980 */ /* 0x002ee8000c101b00 */
[----:B---3--:R2:W-:Y:S04]  /*7270*/  ST.E.64 desc[UR36][R6.64+0x28], R8 ;  /* 0x0000280806007985 */ /* 0x0085e8000c101b24 */
[----:B------:R-:W3:Y:S01]  /*7280*/  LD.E.64 R40, desc[UR36][R14.64+0x18] ;  /* 0x000018240e287980 */ /* 0x000ee2000c101b00 */
[----:B------:R-:W-:-:S03]  /*7290*/  VIADD R0, R0, 0x4 ;  /* 0x0000000400007836 */ /* 0x000fc60000000000 */
[----:B---3--:R2:W-:Y:S04]  /*72a0*/  ST.E.64 desc[UR36][R6.64+0x30], R40 ;  /* 0x0000302806007985 */ /* 0x0085e8000c101b24 */
.L_x_127:
[----:B------:R-:W-:Y:S05]  /*72b0*/  @!P1 BRA `(.L_x_124) ;  /* 0x0000000000949947 */ /* 0x000fea0003800000 */
[----:B------:R-:W-:Y:S01]  /*72c0*/  ISETP.NE.AND P0, PT, R19, 0x1, PT ;  /* 0x000000011300780c */ /* 0x000fe20003f05270 */
[----:B------:R-:W-:Y:S01]  /*72d0*/  IMAD R15, R47, R50, RZ ;  /* 0x000000322f0f7224 */ /* 0x000fe200078e02ff */
[----:B------:R-:W-:-:S04]  /*72e0*/  LOP3.LUT R3, R45, 0x1, RZ, 0xc0, !PT ;  /* 0x000000012d037812 */ /* 0x000fc800078ec0ff */
[----:B------:R-:W-:-:S07]  /*72f0*/  ISETP.NE.U32.AND P1, PT, R3, 0x1, PT ;  /* 0x000000010300780c */ /* 0x000fce0003f25070 */
[----:B------:R-:W-:Y:S06]  /*7300*/  @!P0 BRA `(.L_x_128) ;  /* 0x0000000000588947 */ /* 0x000fec0003800000 */
[----:B--23--:R-:W-:-:S04]  /*7310*/  IMAD.IADD R7, R0, 0x1, R15 ;  /* 0x0000000100077824 */ /* 0x00cfc800078e020f */
        /* <DEDUP_REMOVED lines=13> */
[----:B--2---:R1:W-:Y:S05]  /*73f0*/  ST.E.64 desc[UR36][R12.64], R6 ;  /* 0x000000060c007985 */ /* 0x0043ea000c101b24 */
[----:B------:R-:W2:Y:S01]  /*7400*/  LD.E.64 R8, desc[UR36][R8.64+0x8] ;  /* 0x0000082408087980 */ /* 0x000ea2000c101b00 */
[----:B------:R-:W-:-:S05]  /*7410*/  IADD3 R10, P0, PT, R24, R11, RZ ;  /* 0x0000000b180a7210 */ /* 0x000fca0007f1e0ff */
[----:B------:R-:W-:Y:S01]  /*7420*/  IMAD.X R11, R25, 0x1, R3, P0 ;  /* 0x00000001190b7824 */ /* 0x000fe200000e0603 */
[----:B--2---:R1:W-:Y:S04]  /*7430*/  ST.E.64 desc[UR36][R12.64+0x8], R8 ;  /* 0x000008080c007985 */ /* 0x0043e8000c101b24 */
[----:B0-----:R-:W2:Y:S01]  /*7440*/  LD.E.64 R4, desc[UR36][R10.64+0x8] ;  /* 0x000008240a047980 */ /* 0x001ea2000c101b00 */
[----:B------:R-:W-:-:S03]  /*7450*/  IADD3 R0, PT, PT, R0, 0x2, RZ ;  /* 0x0000000200007810 */ /* 0x000fc60007ffe0ff */
[----:B--2---:R1:W-:Y:S04]  /*7460*/  ST.E.64 desc[UR36][R12.64+0x10], R4 ;  /* 0x000010040c007985 */ /* 0x0043e8000c101b24 */
.L_x_128:
[----:B------:R-:W-:Y:S05]  /*7470*/  @P1 BRA `(.L_x_124) ;  /* 0x0000000000241947 */ /* 0x000fea0003800000 */
[----:B-123--:R-:W-:-:S04]  /*7480*/  IMAD.IADD R9, R15, 0x1, R0 ;  /* 0x000000010f097824 */ /* 0x00efc800078e0200 */
[----:B0-----:R-:W-:-:S06]  /*7490*/  IMAD.WIDE.U32 R4, R9, 0x8, R22 ;  /* 0x0000000809047825 */ /* 0x001fcc00078e0016 */
[----:B------:R-:W2:Y:S01]  /*74a0*/  LD.E.64 R4, desc[UR36][R4.64] ;  /* 0x0000002404047980 */ /* 0x000ea2000c101b00 */
[----:B------:R-:W-:Y:S02]  /*74b0*/  IMAD.SHL.U32 R7, R0, 0x2, RZ ;  /* 0x0000000200077824 */ /* 0x000fe400078e00ff */
[----:B------:R-:W-:-:S04]  /*74c0*/  IMAD.WIDE.U32 R8, R9, 0x8, R24 ;  /* 0x0000000809087825 */ /* 0x000fc800078e0018 */
[----:B------:R-:W-:-:S05]  /*74d0*/  IMAD.WIDE.U32 R6, R7, 0x8, R30 ;  /* 0x0000000807067825 */ /* 0x000fca00078e001e */
[----:B--2---:R4:W-:Y:S04]  /*74e0*/  ST.E.64 desc[UR36][R6.64+-0x8], R4 ;  /* 0xfffff80406007985 */ /* 0x0049e8000c101b24 */
[----:B------:R-:W2:Y:S04]  /*74f0*/  LD.E.64 R8, desc[UR36][R8.64] ;  /* 0x0000002408087980 */ /* 0x000ea8000c101b00 */
[----:B--2---:R4:W-:Y:S02]  /*7500*/  ST.E.64 desc[UR36][R6.64], R8 ;  /* 0x0000000806007985 */ /* 0x0049e4000c101b24 */
.L_x_124:
[----:B------:R-:W-:Y:S01]  /*7510*/  MOV R19, 0x0 ;  /* 0x0000000000137802 */ /* 0x000fe20000000f00 */
[----:B------:R-:W0:Y:S01]  /*7520*/  LDCU.64 UR4, c[0x4][0x40] ;  /* 0x01000800ff0477ac */ /* 0x000e220008000a00 */
[----:B------:R-:W-:Y:S02]  /*7530*/  ISETP.GE.AND P0, PT, R48, 0x2, PT ;  /* 0x000000023000780c */ /* 0x000fe40003f06270 */
[----:B-1234-:R-:W-:Y:S01]  /*7540*/  CS2R R6, SRZ ;  /* 0x0000000000067805 */ /* 0x01efe2000001ff00 */
[----:B------:R1:W2:Y:S01]  /*7550*/  LDC.64 R8, c[0x4][R19] ;  /* 0x0100000013087b82 */ /* 0x0002a20000000a00 */
[----:B------:R-:W-:Y:S01]  /*7560*/  P2R R0, PR, RZ, 0x1 ;  /* 0x00000001ff007803 */ /* 0x000fe20000000000 */
[----:B0-----:R-:W-:Y:S01]  /*7570*/  IMAD.U32 R4, RZ, RZ, UR4 ;  /* 0x00000004ff047e24 */ /* 0x001fe2000f8e00ff */
[----:B-1----:R-:W-:-:S07]  /*7580*/  MOV R5, UR5 ;  /* 0x0000000500057c02 */ /* 0x002fce0008000f00 */
[----:B------:R-:W-:-:S07]  /*7590*/  LEPC R20, `(.L_x_129) ;  /* 0x000000001014794e */ /* 0x000fce0000000000 */
[----:B--2---:R-:W-:Y:S05]  /*75a0*/  CALL.ABS.NOINC R8 ;  /* 0x0000000008007343 */ /* 0x004fea0003c00000 */
.L_x_129:
[----:B------:R0:W1:Y:S01]  /*75b0*/  LDC.64 R8, c[0x4][R19] ;  /* 0x0100000013087b82 */ /* 0x0000620000000a00 */
[----:B------:R-:W2:Y:S01]  /*75c0*/  LDCU.64 UR4, c[0x4][0x28] ;  /* 0x01000500ff0477ac */ /* 0x000ea20008000a00 */
[----:B------:R-:W-:Y:S01]  /*75d0*/  CS2R R6, SRZ ;  /* 0x0000000000067805 */ /* 0x000fe2000001ff00 */
[----:B--2---:R-:W-:Y:S02]  /*75e0*/  IMAD.U32 R4, RZ, RZ, UR4 ;  /* 0x00000004ff047e24 */ /* 0x004fe4000f8e00ff */
[----:B0-----:R-:W-:-:S07]  /*75f0*/  IMAD.U32 R5, RZ, RZ, UR5 ;  /* 0x00000005ff057e24 */ /* 0x001fce000f8e00ff */
[----:B------:R-:W-:-:S07]  /*7600*/  LEPC R20, `(.L_x_130) ;  /* 0x000000001014794e */ /* 0x000fce0000000000 */
[----:B-1----:R-:W-:Y:S05]  /*7610*/  CALL.ABS.NOINC R8 ;  /* 0x0000000008007343 */ /* 0x002fea0003c00000 */
.L_x_130:
[----:B------:R-:W-:-:S13]  /*7620*/  ISETP.GE.AND P6, PT, R48, 0x2, PT ;  /* 0x000000023000780c */ /* 0x000fda0003fc6270 */
[----:B------:R-:W-:Y:S05]  /*7630*/  @!P6 BRA `(.L_x_131) ;  /* 0x000000000080e947 */ /* 0x000fea0003800000 */
[----:B------:R-:W-:Y:S01]  /*7640*/  HFMA2 R0, -RZ, RZ, 0, 5.9604644775390625e-08 ;  /* 0x00000001ff007431 */ /* 0x000fe200000001ff */
[----:B------:R-:W-:Y:S01]  /*7650*/  BSSY.RECONVERGENT B0, `(.L_x_131) ;  /* 0x000001e000007945 */ /* 0x000fe20003800200 */
[----:B------:R-:W-:-:S07]  /*7660*/  IMAD.MOV.U32 R3, RZ, RZ, 0x1 ;  /* 0x00000001ff037424 */ /* 0x000fce00078e00ff */
.L_x_136:
[----:B------:R-:W-:Y:S01]  /*7670*/  ISETP.GT.AND P0, PT, R0, R3, PT ;  /* 0x000000030000720c */ /* 0x000fe20003f04270 */
[----:B------:R-:W-:-:S12]  /*7680*/  BSSY.RECONVERGENT B1, `(.L_x_132) ;  /* 0x000000c000017945 */ /* 0x000fd80003800200 */
[----:B------:R-:W-:Y:S05]  /*7690*/  @!P0 BRA `(.L_x_133) ;  /* 0x0000000000288947 */ /* 0x000fea0003800000 */
[----:B------:R-:W-:-:S04]  /*76a0*/  IMAD.WIDE R4, R0, 0x8, R30 ;  /* 0x0000000800047825 */ /* 0x000fc800078e021e */
[----:B------:R-:W-:Y:S01]  /*76b0*/  IMAD.WIDE.U32 R6, R3, 0x8, R30 ;  /* 0x0000000803067825 */ /* 0x000fe200078e001e */
[----:B------:R-:W2:Y:S04]  /*76c0*/  LD.E.64 R10, desc[UR36][R4.64] ;  /* 0x00000024040a7980 */ /* 0x000ea8000c101b00 */
[----:B------:R-:W3:Y:S04]  /*76d0*/  LD.E.64 R8, desc[UR36][R6.64] ;  /* 0x0000002406087980 */ /* 0x000ee8000c101b00 */
[----:B--2---:R0:W-:Y:S04]  /*76e0*/  ST.E.64 desc[UR36][R6.64], R10 ;  /* 0x0000000a06007985 */ /* 0x0041e8000c101b24 */
[----:B---3--:R0:W-:Y:S04]  /*76f0*/  ST.E.64 desc[UR36][R4.64], R8 ;  /* 0x0000000804007985 */ /* 0x0081e8000c101b24 */
[----:B------:R-:W2:Y:S04]  /*7700*/  LD.E.64 R14, desc[UR36][R4.64+0x8] ;  /* 0x00000824040e7980 */ /* 0x000ea8000c101b00 */
[----:B------:R-:W3:Y:S04]  /*7710*/  LD.E.64 R12, desc[UR36][R6.64+0x8] ;  /* 0x00000824060c7980 */ /* 0x000ee8000c101b00 */
[----:B--2---:R0:W-:Y:S04]  /*7720*/  ST.E.64 desc[UR36][R6.64+0x8], R14 ;  /* 0x0000080e06007985 */ /* 0x0041e8000c101b24 */
[----:B---3--:R0:W-:Y:S02]  /*7730*/  ST.E.64 desc[UR36][R4.64+0x8], R12 ;  /* 0x0000080c04007985 */ /* 0x0081e4000c101b24 */
.L_x_133:
[----:B------:R-:W-:Y:S05]  /*7740*/  BSYNC.RECONVERGENT B1 ;  /* 0x0000000000017941 */ /* 0x000fea0003800200 */
.L_x_132:
[----:B------:R-:W-:Y:S01]  /*7750*/  BSSY.RECONVERGENT B1, `(.L_x_134) ;  /* 0x0000009000017945 */ /* 0x000fe20003800200 */
[----:B0-----:R-:W-:-:S07]  /*7760*/  IMAD.MOV.U32 R4, RZ, RZ, R48 ;  /* 0x000000ffff047224 */ /* 0x001fce00078e0030 */
.L_x_135:
[----:B------:R-:W-:Y:S01]  /*7770*/  SHF.R.U32.HI R7, RZ, 0x1, R4 ;  /* 0x00000001ff077819 */ /* 0x000fe20000011604 */
[----:B------:R-:W-:Y:S01]  /*7780*/  IMAD.MOV.U32 R5, RZ, RZ, R0 ;  /* 0x000000ffff057224 */ /* 0x000fe200078e0000 */
[----:B------:R-:W-:Y:S02]  /*7790*/  ISETP.GT.U32.AND P1, PT, R4, 0x3, PT ;  /* 0x000000030400780c */ /* 0x000fe40003f24070 */
[----:B------:R-:W-:Y:S01]  /*77a0*/  ISETP.GT.AND P0, PT, R0, R7, PT ;  /* 0x000000070000720c */ /* 0x000fe20003f04270 */
[----:B------:R-:W-:Y:S01]  /*77b0*/  IMAD.MOV.U32 R4, RZ, RZ, R7 ;  /* 0x000000ffff047224 */ /* 0x000fe200078e0007 */
[----:B------:R-:W-:-:S11]  /*77c0*/  IADD3 R0, PT, PT, -R7, R0, RZ ;  /* 0x0000000007007210 */ /* 0x000fd60007ffe1ff */
[----:B------:R-:W-:Y:S05]  /*77d0*/  @P0 BRA P1, `(.L_x_135) ;  /* 0xfffffffc00e40947 */ /* 0x000fea000083ffff */
[----:B------:R-:W-:Y:S05]  /*77e0*/  BSYNC.RECONVERGENT B1 ;  /* 0x0000000000017941 */ /* 0x000fea0003800200 */
.L_x_134:
[----:B------:R-:W-:Y:S02]  /*77f0*/  VIADD R3, R3, 0x2 ;  /* 0x0000000203037836 */ /* 0x000fe40000000000 */
[----:B------:R-:W-:-:S03]  /*7800*/  IMAD.IADD R0, R7, 0x1, R5 ;  /* 0x0000000107007824 */ /* 0x000fc600078e0205 */
[----:B------:R-:W-:-:S13]  /*7810*/  ISETP.GE.AND P0, PT, R3, R48, PT ;  /* 0x000000300300720c */ /* 0x000fda0003f06270 */
[----:B------:R-:W-:Y:S05]  /*7820*/  @!P0 BRA `(.L_x_136) ;  /* 0xfffffffc00908947 */ /* 0x000fea000383ffff */
[----:B------:R-:W-:Y:S05]  /*7830*/  BSYNC.RECONVERGENT B0 ;  /* 0x0000000000007941 */ /* 0x000fea0003800200 */
.L_x_131:
[----:B------:R-:W-:-:S13]  /*7840*/  ISETP.GE.AND P0, PT, R48, 0x3, PT ;  /* 0x000000033000780c */ /* 0x000fda0003f06270 */
[----:B------:R-:W-:Y:S05]  /*7850*/  @!P0 BRA `(.L_x_137) ;  /* 0x0000000c00008947 */ /* 0x000fea0003800000 */
[----:B------:R-:W-:Y:S01]  /*7860*/  BSSY.RECONVERGENT B2, `(.L_x_137) ;  /* 0x00000bf000027945 */ /* 0x000fe20003800200 */
[----:B------:R-:W-:-:S07]  /*7870*/  IMAD.MOV.U32 R3, RZ, RZ, 0x2 ;  /* 0x00000002ff037424 */ /* 0x000fce00078e00ff */
.L_x_150:
[----:B------:R-:W0:Y:S01]  /*7880*/  I2F.F64 R12, R3 ;  /* 0x00000003000c7312 */ /* 0x000e220000201c00 */
[----:B------:R-:W-:Y:S01]  /*7890*/  MOV R4, 0x1 ;  /* 0x0000000100047802 */ /* 0x000fe20000000f00 */
[----:B------:R-:W-:Y:S01]  /*78a0*/  UMOV UR4, 0x54442d1c ;  /* 0x54442d1c00047882 */ /* 0x000fe20000000000 */
[----:B------:R-:W-:Y:S01]  /*78b0*/  UMOV UR5, 0x401921fb ;  /* 0x401921fb00057882 */ /* 0x000fe20000000000 */
[----:B------:R-:W-:Y:S01]  /*78c0*/  BSSY.RECONVERGENT B1, `(.L_x_138) ;  /* 0x0000018000017945 */ /* 0x000fe20003800200 */
[----:B------:R-:W-:-:S03]  /*78d0*/  IMAD.MOV.U32 R10, RZ, RZ, R3 ;  /* 0x000000ffff0a7224 */ /* 0x000fc600078e0003 */
[----:B0-----:R-:W0:Y:S02]  /*78e0*/  MUFU.RCP64H R5, R13 ;  /* 0x0000000d00057308 */ /* 0x001e240000001800 */
[----:B0-----:R-:W-:-:S08]  /*78f0*/  DFMA R6, -R12, R4, 1 ;  /* 0x3ff000000c06742b */ /* 0x001fd00000000104 */
[----:B------:R-:W-:-:S08]  /*7900*/  DFMA R6, R6, R6, R6 ;  /* 0x000000060606722b */ /* 0x000fd00000000006 */
[----:B------:R-:W-:-:S08]  /*7910*/  DFMA R6, R4, R6, R4 ;  /* 0x000000060406722b */ /* 0x000fd00000000004 */
[----:B------:R-:W-:-:S08]  /*7920*/  DFMA R4, -R12, R6, 1 ;  /* 0x3ff000000c04742b */ /* 0x000fd00000000106 */
[----:B------:R-:W-:-:S08]  /*7930*/  DFMA R4, R6, R4, R6 ;  /* 0x000000040604722b */ /* 0x000fd00000000006 */
[----:B------:R-:W-:-:S08]  /*7940*/  DMUL R8, R4, UR4 ;  /* 0x0000000404087c28 */ /* 0x000fd00008000000 */
[----:B------:R-:W-:-:S08]  /*7950*/  DFMA R6, -R12, R8, UR4 ;  /* 0x000000040c067e2b */ /* 0x000fd00008000108 */
[----:B------:R-:W-:-:S10]  /*7960*/  DFMA R8, R4, R6, R8 ;  /* 0x000000060408722b */ /* 0x000fd40000000008 */
[----:B------:R-:W-:-:S05]  /*7970*/  FFMA R0, RZ, R13, R9 ;  /* 0x0000000dff007223 */ /* 0x000fca0000000009 */
[----:B------:R-:W-:Y:S01]  /*7980*/  FSETP.GT.AND P0, PT, |R0|, 1.469367938527859385e-39, PT ;  /* 0x001000000000780b */ /* 0x000fe20003f04200 */
[----:B------:R-:W-:-:S04]  /*7990*/  IMAD.SHL.U32 R0, R3, 0x2, RZ ;  /* 0x0000000203007824 */ /* 0x000fc800078e00ff */
[----:B------:R-:W-:-:S08]  /*79a0*/  IMAD.MOV.U32 R3, RZ, RZ, R0 ;  /* 0x000000ffff037224 */ /* 0x000fd000078e0000 */
[----:B------:R-:W-:Y:S05]  /*79b0*/  @P0 BRA `(.L_x_139) ;  /* 0x0000000000200947 */ /* 0x000fea0003800000 */
[----:B------:R-:W-:Y:S01]  /*79c0*/  MOV R6, R12 ;  /* 0x0000000c00067202 */ /* 0x000fe20000000f00 */
[----:B------:R-:W-:Y:S01]  /*79d0*/  IMAD.MOV.U32 R7, RZ, RZ, R13 ;  /* 0x000000ffff077224 */ /* 0x000fe200078e000d */
[----:B------:R-:W-:Y:S01]  /*79e0*/  MOV R0, 0x7a20 ;  /* 0x00007a2000007802 */ /* 0x000fe20000000f00 */
[----:B------:R-:W-:Y:S02]  /*79f0*/  IMAD.MOV.U32 R14, RZ, RZ, 0x54442d1c ;  /* 0x54442d1cff0e7424 */ /* 0x000fe400078e00ff */
[----:B------:R-:W-:-:S07]  /*7a00*/  IMAD.MOV.U32 R15, RZ, RZ, 0x401921fb ;  /* 0x401921fbff0f7424 */ /* 0x000fce00078e00ff */
[----:B------:R-:W-:Y:S05]  /*7a10*/  CALL.REL.NOINC `($__internal_1_$__cuda_sm20_div_rn_f64_full) ;  /* 0x00000128007c7944 */ /* 0x000fea0003c00000 */
[----:B------:R-:W-:Y:S01]  /*7a20*/  MOV R8, R38 ;  /* 0x0000002600087202 */ /* 0x000fe20000000f00 */
[----:B------:R-:W-:-:S07]  /*7a30*/  IMAD.MOV.U32 R9, RZ, RZ, R39 ;  /* 0x000000ffff097224 */ /* 0x000fce00078e0027 */
.L_x_139:
[----:B------:R-:W-:Y:S05]  /*7a40*/  BSYNC.RECONVERGENT B1 ;  /* 0x0000000000017941 */ /* 0x000fea0003800200 */
.L_x_138:
[----:B------:R-:W-:Y:S01]  /*7a50*/  DMUL R42, R8, 0.5 ;  /* 0x3fe00000082a7828 */ /* 0x000fe20000000000 */
[----:B------:R-:W-:Y:S07]  /*7a60*/  BSSY.RECONVERGENT B3, `(.L_x_140) ;  /* 0x0000017000037945 */ /* 0x000fee0003800200 */
[----:B------:R-:W-:-:S14]  /*7a70*/  DSETP.NEU.AND P0, PT, |R42|, +INF , PT ;  /* 0x7ff000002a00742a */ /* 0x000fdc0003f0d200 */
[----:B------:R-:W-:Y:S01]  /*7a80*/  @!P0 DMUL R4, RZ, R42 ;  /* 0x0000002aff048228 */ /* 0x000fe20000000000 */
[----:B------:R-:W-:Y:S01]  /*7a90*/  @!P0 IMAD.MOV.U32 R0, RZ, RZ, RZ ;  /* 0x000000ffff008224 */ /* 0x000fe200078e00ff */
[----:B------:R-:W-:Y:S09]  /*7aa0*/  @!P0 BRA `(.L_x_141) ;  /* 0x0000000000488947 */ /* 0x000ff20003800000 */
        /* <DEDUP_REMOVED lines=16> */
[----:B------:R-:W-:-:S07]  /*7bb0*/  MOV R20, 0x7bd0 ;  /* 0x00007bd000147802 */ /* 0x000fce0000000f00 */
[----:B------:R-:W-:Y:S05]  /*7bc0*/  CALL.REL.NOINC `($_Z1fP16CudaMatrixStructS0_ddiiiS0_S0_iS0_S0_S0_S0_S0_PdS0_S0_S0_S0_iiS0_S0_$__internal_trig_reduction_slowpathd) ;  /* 0x0000013800fc7944 */ /* 0x000fea0003c00000 */
.L_x_141:
[----:B------:R-:W-:Y:S05]  /*7bd0*/  BSYNC.RECONVERGENT B3 ;  /* 0x0000000000037941 */ /* 0x000fea0003800200 */
.L_x_140:
        /* <DEDUP_REMOVED lines=17> */
[----:B0-----:R-:W-:Y:S02]  /*7cf0*/  @!P1 DMUL R6, RZ, R8 ;  /* 0x00000008ff069228 */ /* 0x001fe40000000000 */
        /* <DEDUP_REMOVED lines=10> */
[----:B------:R-:W-:Y:S01]  /*7da0*/  LOP3.LUT P0, RZ, R0, 0x2, RZ, 0xc0, !PT ;  /* 0x0000000200ff7812 */ /* 0x000fe2000780c0ff */
[----:B------:R-:W-:-:S03]  /*7db0*/  @!P1 IMAD.MOV.U32 R0, RZ, RZ, RZ ;  /* 0x000000ffff009224 */ /* 0x000fc600078e00ff */
        /* <DEDUP_REMOVED lines=26> */
.L_x_143:
[----:B------:R-:W-:Y:S05]  /*7f60*/  BSYNC.RECONVERGENT B3 ;  /* 0x0000000000037941 */ /* 0x000fea0003800200 */
.L_x_142:
[----:B------:R-:W0:Y:S01]  /*7f70*/  LDCU.64 UR4, c[0x4][0xb0] ;  /* 0x01001600ff0477ac */ /* 0x000e220008000a00 */
[----:B------:R-:W-:-:S04]  /*7f80*/  SHF.L.U32 R4, R0, 0x6, RZ ;  /* 0x0000000600047819 */ /* 0x000fc800000006ff */
[----:B------:R-:W-:-:S04]  /*7f90*/  LOP3.LUT R4, R4, 0x40, RZ, 0xc0, !PT ;  /* 0x0000004004047812 */ /* 0x000fc800078ec0ff */
[----:B0-----:R-:W-:-:S05]  /*7fa0*/  IADD3 R4, P0, PT, R4, UR4, RZ ;  /* 0x0000000404047c10 */ /* 0x001fca000ff1e0ff */
[----:B------:R-:W-:-:S05]  /*7fb0*/  IMAD.X R5, RZ, RZ, UR5, P0 ;  /* 0x00000005ff057e24 */ /* 0x000fca00080e06ff */
[----:B------:R-:W2:Y:S04]  /*7fc0*/  LDG.E.128.CONSTANT R12, desc[UR36][R4.64] ;  /* 0x00000024040c7981 */ /* 0x000ea8000c1e9d00 */
[----:B------:R-:W3:Y:S04]  /*7fd0*/  LDG.E.128.CONSTANT R40, desc[UR36][R4.64+0x10] ;  /* 0x0000102404287981 */ /* 0x000ee8000c1e9d00 */
[----:B------:R-:W4:Y:S01]  /*7fe0*/  LDG.E.128.CONSTANT R56, desc[UR36][R4.64+0x20] ;  /* 0x0000202404387981 */ /* 0x000f22000c1e9d00 */
[----:B------:R-:W-:Y:S01]  /*7ff0*/  LOP3.LUT R8, R0, 0x1, RZ, 0xc0, !PT ;  /* 0x0000000100087812 */ /* 0x000fe200078ec0ff */
[----:B------:R-:W-:Y:S01]  /*8000*/  IMAD.MOV.U32 R20, RZ, RZ, 0x20fd8164 ;  /* 0x20fd8164ff147424 */ /* 0x000fe200078e00ff */
[----:B------:R-:W-:Y:S01]  /*8010*/  ISETP.GE.AND P1, PT, R10, 0x2, PT ;  /* 0x000000020a00780c */ /* 0x000fe20003f26270 */
[----:B------:R-:W-:Y:S01]  /*8020*/  IMAD.MOV.U32 R11, RZ, RZ, 0x3da8ff83 ;  /* 0x3da8ff83ff0b7424 */ /* 0x000fe200078e00ff */
[----:B------:R-:W-:Y:S01]  /*8030*/  ISETP.NE.U32.AND P0, PT, R8, 0x1, PT ;  /* 0x000000010800780c */ /* 0x000fe20003f05070 */
[----:B------:R-:W-:Y:S01]  /*8040*/  DMUL R8, R6, R6 ;  /* 0x0000000606087228 */ /* 0x000fe20000000000 */
[----:B------:R-:W-:Y:S02]  /*8050*/  BSSY.RECONVERGENT B0, `(.L_x_144) ;  /* 0x000003d000007945 */ /* 0x000fe40003800200 */
[----:B------:R-:W-:-:S02]  /*8060*/  FSEL R20, R20, -8.06006814911005101289e+34, !P0 ;  /* 0xf9785eba14147808 */ /* 0x000fc40004000000 */
[----:B------:R-:W-:-:S06]  /*8070*/  FSEL R21, -R11, 0.11223486810922622681, !P0 ;  /* 0x3de5db650b157808 */ /* 0x000fcc0004000100 */
        /* <DEDUP_REMOVED lines=15> */
[----:B------:R-:W-:Y:S01]  /*8170*/  DMUL R4, R52, -2 ;  /* 0xc000000034047828 */ /* 0x000fe20000000000 */
[----:B------:R-:W-:Y:S02]  /*8180*/  MOV R11, 0x1 ;  /* 0x00000001000b7802 */ /* 0x000fe40000000f00 */
[----:B------:R-:W-:-:S05]  /*8190*/  CS2R R6, SRZ ;  /* 0x0000000000067805 */ /* 0x000fca000001ff00 */
[----:B------:R-:W-:Y:S01]  /*81a0*/  DMUL R56, R52, R4 ;  /* 0x0000000434387228 */ /* 0x000fe20000000000 */
[----:B------:R-:W-:Y:S02]  /*81b0*/  IMAD.MOV.U32 R4, RZ, RZ, 0x0 ;  /* 0x00000000ff047424 */ /* 0x000fe400078e00ff */
[----:B------:R-:W-:-:S08]  /*81c0*/  IMAD.MOV.U32 R5, RZ, RZ, 0x3ff00000 ;  /* 0x3ff00000ff057424 */ /* 0x000fd000078e00ff */
.L_x_149:
[----:B------:R-:W-:Y:S01]  /*81d0*/  ISETP.GT.AND P0, PT, R11, R48, PT ;  /* 0x000000300b00720c */ /* 0x000fe20003f04270 */
[----:B------:R-:W-:-:S12]  /*81e0*/  BSSY.RECONVERGENT B1, `(.L_x_146) ;  /* 0x000001a000017945 */ /* 0x000fd80003800200 */
[----:B------:R-:W-:Y:S05]  /*81f0*/  @P0 BRA `(.L_x_147) ;  /* 0x0000000000600947 */ /* 0x000fea0003800000 */
[----:B------:R-:W-:-:S07]  /*8200*/  IMAD.MOV.U32 R19, RZ, RZ, R11 ;  /* 0x000000ffff137224 */ /* 0x000fce00078e000b */
.L_x_148:
[----:B------:R-:W-:-:S05]  /*8210*/  IADD3 R49, PT, PT, R19, R10, RZ ;  /* 0x0000000a13317210 */ /* 0x000fca0007ffe0ff */
[----:B0-----:R-:W-:-:S05]  /*8220*/  IMAD.WIDE.U32 R8, R49, 0x8, R30 ;  /* 0x0000000831087825 */ /* 0x001fca00078e001e */
[----:B------:R-:W2:Y:S01]  /*8230*/  LD.E.64 R14, desc[UR36][R8.64+0x8] ;  /* 0x00000824080e7980 */ /* 0x000ea2000c101b00 */
[----:B------:R-:W-:-:S03]  /*8240*/  IMAD.WIDE.U32 R38, R19, 0x8, R30 ;  /* 0x0000000813267825 */ /* 0x000fc600078e001e */
[----:B------:R-:W3:Y:S04]  /*8250*/  LD.E.64 R12, desc[UR36][R8.64] ;  /* 0x00000024080c7980 */ /* 0x000ee8000c101b00 */
[----:B------:R-:W4:Y:S01]  /*8260*/  LD.E.64 R40, desc[UR36][R38.64] ;  /* 0x0000002426287980 */ /* 0x000f22000c101b00 */
[----:B--2---:R-:W-:-:S08]  /*8270*/  DMUL R20, R14, R6 ;  /* 0x000000060e147228 */ /* 0x004fd00000000000 */
[----:B---3--:R-:W-:-:S08]  /*8280*/  DFMA R20, R12, R4, -R20 ;  /* 0x000000040c14722b */ /* 0x008fd00000000814 */
[----:B----4-:R-:W-:-:S07]  /*8290*/  DADD R40, -R20, R40 ;  /* 0x0000000014287229 */ /* 0x010fce0000000128 */
[----:B------:R0:W-:Y:S04]  /*82a0*/  ST.E.64 desc[UR36][R8.64], R40 ;  /* 0x0000002808007985 */ /* 0x0001e8000c101b24 */
[----:B------:R-:W2:Y:S01]  /*82b0*/  LD.E.64 R42, desc[UR36][R38.64+0x8] ;  /* 0x00000824262a7980 */ /* 0x000ea2000c101b00 */
[----:B------:R-:W-:-:S08]  /*82c0*/  DMUL R12, R12, R6 ;  /* 0x000000060c0c7228 */ /* 0x000fd00000000000 */
[----:B------:R-:W-:-:S08]  /*82d0*/  DFMA R12, R14, R4, R12 ;  /* 0x000000040e0c722b */ /* 0x000fd0000000000c */
[----:B--2---:R-:W-:-:S07]  /*82e0*/  DADD R14, -R12, R42 ;  /* 0x000000000c0e7229 */ /* 0x004fce000000012a */
[----:B------:R0:W-:Y:S04]  /*82f0*/  ST.E.64 desc[UR36][R8.64+0x8], R14 ;  /* 0x0000080e08007985 */ /* 0x0001e8000c101b24 */
[----:B------:R-:W2:Y:S01]  /*8300*/  LD.E.64 R52, desc[UR36][R38.64] ;  /* 0x0000002426347980 */ /* 0x000ea2000c101b00 */
[----:B------:R-:W-:Y:S01]  /*8310*/  DADD R12, R12, R42 ;  /* 0x000000000c0c7229 */ /* 0x000fe2000000002a */
[----:B------:R-:W-:-:S05]  /*8320*/  IMAD.IADD R19, R49, 0x1, R10 ;  /* 0x0000000131137824 */ /* 0x000fca00078e020a */
[----:B------:R-:W-:Y:S01]  /*8330*/  ISETP.GT.AND P0, PT, R19, R48, PT ;  /* 0x000000301300720c */ /* 0x000fe20003f04270 */
[----:B------:R0:W-:Y:S01]  /*8340*/  ST.E.64 desc[UR36][R38.64+0x8], R12 ;  /* 0x0000080c26007985 */ /* 0x0001e2000c101b24 */
[----:B--2---:R-:W-:-:S07]  /*8350*/  DADD R52, R20, R52 ;  /* 0x0000000014347229 */ /* 0x004fce0000000034 */
[----:B------:R0:W-:Y:S04]  /*8360*/  ST.E.64 desc[UR36][R38.64], R52 ;  /* 0x0000003426007985 */ /* 0x0001e8000c101b24 */
[----:B------:R-:W-:Y:S05]  /*8370*/  @!P0 BRA `(.L_x_148) ;  /* 0xfffffffc00a48947 */ /* 0x000fea000383ffff */
.L_x_147:
[----:B------:R-:W-:Y:S05]  /*8380*/  BSYNC.RECONVERGENT B1 ;  /* 0x0000000000017941 */ /* 0x000fea0003800200 */
.L_x_146:
[----:B------:R-:W-:Y:S01]  /*8390*/  VIADD R11, R11, 0x2 ;  /* 0x000000020b0b7836 */ /* 0x000fe20000000000 */
[-C--:B0-----:R-:W-:Y:S02]  /*83a0*/  DMUL R8, R54, R6.reuse ;  /* 0x0000000636087228 */ /* 0x081fe40000000000 */
[----:B------:R-:W-:Y:S02]  /*83b0*/  DMUL R12, R56, R6 ;  /* 0x00000006380c7228 */ /* 0x000fe40000000000 */
[----:B------:R-:W-:-:S04]  /*83c0*/  ISETP.GE.AND P0, PT, R11, R10, PT ;  /* 0x0000000a0b00720c */ /* 0x000fc80003f06270 */
[-C--:B------:R-:W-:Y:S02]  /*83d0*/  DFMA R8, R56, R4.reuse, -R8 ;  /* 0x000000043808722b */ /* 0x080fe40000000808 */
[----:B------:R-:W-:-:S06]  /*83e0*/  DFMA R12, R54, R4, R12 ;  /* 0x00000004360c722b */ /* 0x000fcc000000000c */
[----:B------:R-:W-:Y:S02]  /*83f0*/  DADD R4, R8, R4 ;  /* 0x0000000008047229 */ /* 0x000fe40000000004 */
[----:B------:R-:W-:Y:S01]  /*8400*/  DADD R6, R12, R6 ;  /* 0x000000000c067229 */ /* 0x000fe20000000006 */
[----:B------:R-:W-:Y:S10]  /*8410*/  @!P0 BRA `(.L_x_149) ;  /* 0xfffffffc006c8947 */ /* 0x000ff4000383ffff */
.L_x_145:
[----:B------:R-:W-:Y:S05]  /*8420*/  BSYNC.RECONVERGENT B0 ;  /* 0x0000000000007941 */ /* 0x000fea0003800200 */
.L_x_144:
[----:B------:R-:W-:-:S13]  /*8430*/  ISETP.GT.AND P0, PT, R48, R3, PT ;  /* 0x000000033000720c */ /* 0x000fda0003f04270 */
[----:B------:R-:W-:Y:S05]  /*8440*/  @P0 BRA `(.L_x_150) ;  /* 0xfffffff4000c0947 */ /* 0x000fea000383ffff */
[----:B------:R-:W-:Y:S05]  /*8450*/  BSYNC.RECONVERGENT B2 ;  /* 0x0000000000027941 */ /* 0x000fea0003800200 */
.L_x_137:
[----:B------:R-:W-:Y:S01]  /*8460*/  MOV R19, 0x0 ;  /* 0x0000000000137802 */ /* 0x000fe20000000f00 */
[----:B------:R-:W0:Y:S01]  /*8470*/  LDCU.64 UR4, c[0x4][0x30] ;  /* 0x01000600ff0477ac */ /* 0x000e220008000a00 */
[----:B------:R-:W-:Y:S02]  /*8480*/  ISETP.GE.AND P0, PT, R45, 0x1, PT ;  /* 0x000000012d00780c */ /* 0x000fe40003f06270 */
[----:B------:R-:W-:Y:S01]  /*8490*/  CS2R R6, SRZ ;  /* 0x0000000000067805 */ /* 0x000fe2000001ff00 */
[----:B------:R1:W2:Y:S01]  /*84a0*/  LDC.64 R8, c[0x4][R19] ;  /* 0x0100000013087b82 */ /* 0x0002a20000000a00 */
[----:B------:R-:W-:Y:S01]  /*84b0*/  P2R R0, PR, RZ, 0x1 ;  /* 0x00000001ff007803 */ /* 0x000fe20000000000 */
[----:B0-----:R-:W-:Y:S01]  /*84c0*/  IMAD.U32 R4, RZ, RZ, UR4 ;  /* 0x00000004ff047e24 */ /* 0x001fe2000f8e00ff */
[----:B-1----:R-:W-:-:S07]  /*84d0*/  MOV R5, UR5 ;  /* 0x0000000500057c02 */ /* 0x002fce0008000f00 */
[----:B------:R-:W-:-:S07]  /*84e0*/  LEPC R20, `(.L_x_151) ;  /* 0x000000001014794e */ /* 0x000fce0000000000 */
[----:B--2---:R-:W-:Y:S05]  /*84f0*/  CALL.ABS.NOINC R8 ;  /* 0x0000000008007343 */ /* 0x004fea0003c00000 */
.L_x_151:
[----:B------:R0:W1:Y:S01]  /*8500*/  LDC.64 R8, c[0x4][R19] ;  /* 0x0100000013087b82 */ /* 0x0000620000000a00 */
[----:B------:R-:W2:Y:S01]  /*8510*/  LDCU.64 UR4, c[0x4][0x48] ;  /* 0x01000900ff0477ac */ /* 0x000ea20008000a00 */
[----:B------:R-:W-:Y:S01]  /*8520*/  CS2R R6, SRZ ;  /* 0x0000000000067805 */ /* 0x000fe2000001ff00 */
[----:B--2---:R-:W-:Y:S02]  /*8530*/  IMAD.U32 R4, RZ, RZ, UR4 ;  /* 0x00000004ff047e24 */ /* 0x004fe4000f8e00ff */
[----:B0-----:R-:W-:-:S07]  /*8540*/  IMAD.U32 R5, RZ, RZ, UR5 ;  /* 0x00000005ff057e24 */ /* 0x001fce000f8e00ff */
[----:B------:R-:W-:-:S07]  /*8550*/  LEPC R20, `(.L_x_152) ;  /* 0x000000001014794e */ /* 0x000fce0000000000 */
[----:B-1----:R-:W-:Y:S05]  /*8560*/  CALL.ABS.NOINC R8 ;  /* 0x0000000008007343 */ /* 0x002fea0003c00000 */
.L_x_152:
[----:B------:R-:W-:-:S13]  /*8570*/  ISETP.GE.AND P6, PT, R45, 0x1, PT ;  /* 0x000000012d00780c */ /* 0x000fda0003fc6270 */
[----:B------:R-:W-:Y:S05]  /*8580*/  @!P6 BRA `(.L_x_153) ;  /* 0x0000001c0000e947 */ /* 0x000fea0003800000 */
[----:B------:R-:W-:Y:S01]  /*8590*/  ISETP.GE.U32.AND P0, PT, R45, 0x8, PT ;  /* 0x000000082d00780c */ /* 0x000fe20003f06070 */
[----:B------:R-:W-:Y:S02]  /*85a0*/  IMAD R51, R47, R50, RZ ;  /* 0x000000322f337224 */ /* 0x000fe400078e02ff */
[----:B------:R-:W-:-:S03]  /*85b0*/  IMAD.MOV.U32 R36, RZ, RZ, 0x1 ;  /* 0x00000001ff247424 */ /* 0x000fc600078e00ff */
[----:B------:R-:W-:-:S07]  /*85c0*/  SHF.L.U32 R51, R51, 0x1, RZ ;  /* 0x0000000133337819 */ /* 0x000fce00000006ff */
[----:B------:R-:W-:Y:S05]  /*85d0*/  @!P0 BRA `(.L_x_154) ;  /* 0x0000000c00808947 */ /* 0x000fea0003800000 */
[----:B------:R-:W-:Y:S01]  /*85e0*/  BSSY.RECONVERGENT B7, `(.L_x_154) ;  /* 0x00000df000077945 */ /* 0x000fe20003800200 */
[----:B------:R-:W-:-:S07]  /*85f0*/  IMAD.MOV.U32 R36, RZ, RZ, 0x1 ;  /* 0x00000001ff247424 */ /* 0x000fce00078e00ff */
.L_x_171:
[----:B------:R-:W-:Y:S01]  /*8600*/  MOV R49, 0x0 ;  /* 0x0000000000317802 */ /* 0x000fe20000000f00 */
[----:B0-----:R0:W-:Y:S01]  /*8610*/  STL [R1], R36 ;  /* 0x0000002401007387 */ /* 0x0011e20000100800 */
[----:B------:R-:W1:Y:S01]  /*8620*/  LDCU.64 UR4, c[0x4][0x50] ;  /* 0x01000a00ff0477ac */ /* 0x000e620008000a00 */
[----:B------:R-:W-:Y:S01]  /*8630*/  MOV R6, R2 ;  /* 0x0000000200067202 */ /* 0x000fe20000000f00 */
[----:B------:R0:W2:Y:S01]  /*8640*/  LDC.64 R8, c[0x4][R49] ;  /* 0x0100000031087b82 */ /* 0x0000a20000000a00 */
[----:B------:R-:W-:Y:S02]  /*8650*/  IMAD.MOV.U32 R7, RZ, RZ, R18 ;  /* 0x000000ffff077224 */ /* 0x000fe400078e0012 */
[----:B-1----:R-:W-:Y:S02]  /*8660*/  IMAD.U32 R4, RZ, RZ, UR4 ;  /* 0x00000004ff047e24 */ /* 0x002fe4000f8e00ff */
[----:B0-----:R-:W-:-:S07]  /*8670*/  IMAD.U32 R5, RZ, RZ, UR5 ;  /* 0x00000005ff057e24 */ /* 0x001fce000f8e00ff */
[----:B------:R-:W-:-:S07]  /*8680*/  LEPC R20, `(.L_x_155) ;  /* 0x000000001014794e */ /* 0x000fce0000000000 */
[----:B--2---:R-:W-:Y:S05]  /*8690*/  CALL.ABS.NOINC R8 ;  /* 0x0000000008007343 */ /* 0x004fea0003c00000 */
.L_x_155:
[----:B------:R-:W2:Y:S01]  /*86a0*/  LD.E.64 R8, desc[UR36][R34.64] ;  /* 0x0000002422087980 */ /* 0x000ea2000c101b00 */
[----:B------:R-:W-:Y:S01]  /*86b0*/  IMAD.IADD R19, R51, 0x1, R36 ;  /* 0x0000000133137824 */ /* 0x000fe200078e0224 */
[----:B------:R0:W1:Y:S01]  /*86c0*/  LDC.64 R10, c[0x4][R49] ;  /* 0x01000000310a7b82 */ /* 0x0000620000000a00 */
[----:B------:R-:W3:Y:S01]  /*86d0*/  LDCU.64 UR4, c[0x4][0x58] ;  /* 0x01000b00ff0477ac */ /* 0x000ee20008000a00 */
[----:B------:R-:W-:Y:S02]  /*86e0*/  IMAD.MOV.U32 R6, RZ, RZ, R2 ;  /* 0x000000ffff067224 */ /* 0x000fe400078e0002 */
[----:B------:R0:W-:Y:S01]  /*86f0*/  STL [R1], R19 ;  /* 0x0000001301007387 */ /* 0x0001e20000100800 */
[----:B------:R-:W-:Y:S02]  /*8700*/  IMAD.MOV.U32 R7, RZ, RZ, R18 ;  /* 0x000000ffff077224 */ /* 0x000fe400078e0012 */
[----:B---3--:R-:W-:Y:S01]  /*8710*/  IMAD.U32 R4, RZ, RZ, UR4 ;  /* 0x00000004ff047e24 */ /* 0x008fe2000f8e00ff */
[----:B------:R-:W-:Y:S01]  /*8720*/  MOV R5, UR5 ;  /* 0x0000000500057c02 */ /* 0x000fe20008000f00 */
[----:B-12---:R0:W-:Y:S06]  /*8730*/  STL.64 [R1+0x8], R8 ;  /* 0x0000080801007387 */ /* 0x0061ec0000100a00 */
[----:B------:R-:W-:-:S07]  /*8740*/  LEPC R20, `(.L_x_156) ;  /* 0x000000001014794e */ /* 0x000fce0000000000 */
[----:B0-----:R-:W-:Y:S05]  /*8750*/  CALL.ABS.NOINC R10 ;  /* 0x000000000a007343 */ /* 0x001fea0003c00000 */
.L_x_156:
[C---:B------:R-:W-:Y:S01]  /*8760*/  IMAD.SHL.U32 R41, R36.reuse, 0x2, RZ ;  /* 0x0000000224297824 */ /* 0x040fe200078e00ff */
[C---:B------:R-:W-:Y:S01]  /*8770*/  IADD3 R39, PT, PT, R36.reuse, R51, -R47 ;  /* 0x0000003324277210 */ /* 0x040fe20007ffe82f */
[----:B------:R-:W-:Y:S01]  /*8780*/  IMAD.WIDE.U32 R12, R19, 0x8, R34 ;  /* 0x00000008130c7825 */ /* 0x000fe200078e0022 */
[----:B------:R-:W-:Y:S01]  /*8790*/  IADD3 R0, PT, PT, R36, 0x1, RZ ;  /* 0x0000000124007810 */ /* 0x000fe20007ffe0ff */
[----:B------:R-:W0:Y:S02]  /*87a0*/  LDCU.64 UR4, c[0x4][0x50] ;  /* 0x01000a00ff0477ac */ /* 0x000e240008000a00 */
[----:B------:R-:W-:-:S05]  /*87b0*/  IMAD.WIDE.U32 R40, R41, 0x8, R30 ;  /* 0x0000000829287825 */ /* 0x000fca00078e001e */
[----:B------:R-:W2:Y:S01]  /*87c0*/  LD.E.64 R8, desc[UR36][R40.64+-0x8] ;  /* 0xfffff82428087980 */ /* 0x000ea2000c101b00 */
[----:B------:R-:W-:-:S05]  /*87d0*/  IMAD.WIDE R38, R39, 0x8, R34 ;  /* 0x0000000827267825 */ /* 0x000fca00078e0222 */
[----:B--2---:R1:W-:Y:S04]  /*87e0*/  ST.E.64 desc[UR36][R38.64], R8 ;  /* 0x0000000826007985 */ /* 0x0043e8000c101b24 */
[----:B------:R-:W2:Y:S01]  /*87f0*/  LD.E.64 R10, desc[UR36][R40.64] ;  /* 0x00000024280a7980 */ /* 0x000ea2000c101b00 */
[----:B------:R1:W3:Y:S01]  /*8800*/  LDC.64 R14, c[0x4][R49] ;  /* 0x01000000310e7b82 */ /* 0x0002e20000000a00 */
[----:B0-----:R-:W-:Y:S01]  /*8810*/  IMAD.U32 R4, RZ, RZ, UR4 ;  /* 0x00000004ff047e24 */ /* 0x001fe2000f8e00ff */
[----:B------:R-:W-:Y:S01]  /*8820*/  MOV R7, R18 ;  /* 0x0000001200077202 */ /* 0x000fe20000000f00 */
[----:B------:R-:W-:Y:S02]  /*8830*/  IMAD.U32 R5, RZ, RZ, UR5 ;  /* 0x00000005ff057e24 */ /* 0x000fe4000f8e00ff */
[----:B------:R-:W-:Y:S01]  /*8840*/  IMAD.MOV.U32 R6, RZ, RZ, R2 ;  /* 0x000000ffff067224 */ /* 0x000fe200078e0002 */
[----:B--2---:R1:W-:Y:S04]  /*8850*/  ST.E.64 desc[UR36][R12.64], R10 ;  /* 0x0000000a0c007985 */ /* 0x0043e8000c101b24 */
[----:B---3--:R1:W-:Y:S02]  /*8860*/  STL [R1], R0 ;  /* 0x0000000001007387 */ /* 0x0083e40000100800 */
[----:B------:R-:W-:-:S07]  /*8870*/  LEPC R20, `(.L_x_157) ;  /* 0x000000001014794e */ /* 0x000fce0000000000 */
[----:B-1----:R-:W-:Y:S05]  /*8880*/  CALL.ABS.NOINC R14 ;  /* 0x000000000e007343 */ /* 0x002fea0003c00000 */
.L_x_157:
[----:B------:R-:W2:Y:S01]  /*8890*/  LD.E.64 R8, desc[UR36][R34.64] ;  /* 0x0000002422087980 */ /* 0x000ea2000c101b00 */
[----:B------:R-:W-:Y:S01]  /*88a0*/  VIADD R0, R19, 0x1 ;  /* 0x0000000113007836 */ /* 0x000fe20000000000 */
[----:B------:R0:W1:Y:S01]  /*88b0*/  LDC.64 R10, c[0x4][R49] ;  /* 0x01000000310a7b82 */ /* 0x0000620000000a00 */
[----:B------:R-:W3:Y:S01]  /*88c0*/  LDCU.64 UR4, c[0x4][0x58] ;  /* 0x01000b00ff0477ac */ /* 0x000ee20008000a00 */
[----:B------:R-:W-:Y:S01]  /*88d0*/  MOV R6, R2 ;  /* 0x0000000200067202 */ /* 0x000fe20000000f00 */
[----:B------:R-:W-:Y:S01]  /*88e0*/  IMAD.MOV.U32 R7, RZ, RZ, R18 ;  /* 0x000000ffff077224 */ /* 0x000fe200078e0012 */
[----:B------:R0:W-:Y:S01]  /*88f0*/  STL [R1], R0 ;  /* 0x0000000001007387 */ /* 0x0001e20000100800 */
[----:B---3--:R-:W-:Y:S02]  /*8900*/  IMAD.U32 R4, RZ, RZ, UR4 ;  /* 0x00000004ff047e24 */ /* 0x008fe4000f8e00ff */
[----:B------:R-:W-:Y:S01]  /*8910*/  IMAD.U32 R5, RZ, RZ, UR5 ;  /* 0x00000005ff057e24 */ /* 0x000fe2000f8e00ff */
[----:B-12---:R0:W-:Y:S06]  /*8920*/  STL.64 [R1+0x8], R8 ;  /* 0x0000080801007387 */ /* 0x0061ec0000100a00 */
[----:B------:R-:W-:-:S07]  /*8930*/  LEPC R20, `(.L_x_158) ;  /* 0x000000001014794e */ /* 0x000fce0000000000 */
[----:B0-----:R-:W-:Y:S05]  /*8940*/  CALL.ABS.NOINC R10 ;  /* 0x000000000a007343 */ /* 0x001fea0003c00000 */
.L_x_158:
[----:B------:R-:W2:Y:S01]  /*8950*/  LD.E.64 R4, desc[UR36][R40.64+0x8] ;  /* 0x0000082428047980 */ /* 0x000ea2000c101b00 */
[----:B------:R-:W-:Y:S01]  /*8960*/  IADD3 R3, P0, PT, R51, R36, RZ ;  /* 0x0000002433037210 */ /* 0x000fe20007f1e0ff */
[----:B------:R-:W0:Y:S04]  /*8970*/  LDCU.64 UR4, c[0x4][0x50] ;  /* 0x01000a00ff0477ac */ /* 0x000e280008000a00 */
[----:B------:R-:W-:Y:S01]  /*8980*/  IMAD.X R0, RZ, RZ, RZ, P0 ;  /* 0x000000ffff007224 */ /* 0x000fe200000e06ff */
[C---:B------:R-:W-:Y:S01]  /*8990*/  LEA R42, P0, R3.reuse, R34, 0x3 ;  /* 0x00000022032a7211 */ /* 0x040fe200078018ff */
[----:B--2---:R0:W-:Y:S04]  /*89a0*/  ST.E.64 desc[UR36][R38.64+0x8], R4 ;  /* 0x0000080426007985 */ /* 0x0041e8000c101b24 */
[----:B------:R-:W2:Y:S01]  /*89b0*/  LD.E.64 R8, desc[UR36][R40.64+0x10] ;  /* 0x0000102428087980 */ /* 0x000ea2000c101b00 */
[----:B------:R-:W-:Y:S01]  /*89c0*/  LEA.HI.X R43, R3, R35, R0, 0x3, P0 ;  /* 0x00000023032b7211 */ /* 0x000fe200000f1c00 */
[----:B------:R-:W-:Y:S01]  /*89d0*/  VIADD R0, R36, 0x2 ;  /* 0x0000000224007836 */ /* 0x000fe20000000000 */
[----:B------:R1:W3:Y:S01]  /*89e0*/  LDC.64 R10, c[0x4][R49] ;  /* 0x01000000310a7b82 */ /* 0x0002e20000000a00 */
[----:B------:R-:W-:-:S02]  /*89f0*/  IMAD.MOV.U32 R6, RZ, RZ, R2 ;  /* 0x000000ffff067224 */ /* 0x000fc400078e0002 */
[----:B------:R-:W-:Y:S01]  /*8a00*/  IMAD.MOV.U32 R7, RZ, RZ, R18 ;  /* 0x000000ffff077224 */ /* 0x000fe200078e0012 */
[----:B0-----:R-:W-:Y:S01]  /*8a10*/  MOV R4, UR4 ;  /* 0x0000000400047c02 */ /* 0x001fe20008000f00 */
[----:B------:R-:W-:Y:S01]  /*8a20*/  IMAD.U32 R5, RZ, RZ, UR5 ;  /* 0x00000005ff057e24 */ /* 0x000fe2000f8e00ff */
[----:B--2---:R1:W-:Y:S04]  /*8a30*/  ST.E.64 desc[UR36][R42.64+0x8], R8 ;  /* 0x000008082a007985 */ /* 0x0043e8000c101b24 */
[----:B---3--:R1:W-:Y:S02]  /*8a40*/  STL [R1], R0 ;  /* 0x0000000001007387 */ /* 0x0083e40000100800 */
[----:B------:R-:W-:-:S07]  /*8a50*/  LEPC R20, `(.L_x_159) ;  /* 0x000000001014794e */ /* 0x000fce0000000000 */
[----:B-1----:R-:W-:Y:S05]  /*8a60*/  CALL.ABS.NOINC R10 ;  /* 0x000000000a007343 */ /* 0x002fea0003c00000 */
.L_x_159:
[----:B------:R-:W2:Y:S01]  /*8a70*/  LD.E.64 R8, desc[UR36][R34.64] ;  /* 0x0000002422087980 */ /* 0x000ea2000c101b00 */
[----:B------:R-:W-:Y:S01]  /*8a80*/  IADD3 R0, PT, PT, R19, 0x2, RZ ;  /* 0x0000000213007810 */ /* 0x000fe20007ffe0ff */
[----:B------:R0:W1:Y:S01]  /*8a90*/  LDC.64 R10, c[0x4][R49] ;  /* 0x01000000310a7b82 */ /* 0x0000620000000a00 */
[----:B------:R-:W3:Y:S01]  /*8aa0*/  LDCU.64 UR4, c[0x4][0x58] ;  /* 0x01000b00ff0477ac */ /* 0x000ee20008000a00 */
[----:B------:R-:W-:Y:S01]  /*8ab0*/  IMAD.MOV.U32 R6, RZ, RZ, R2 ;  /* 0x000000ffff067224 */ /* 0x000fe200078e0002 */
[----:B------:R-:W-:Y:S01]  /*8ac0*/  MOV R7, R18 ;  /* 0x0000001200077202 */ /* 0x000fe20000000f00 */
[----:B------:R0:W-:Y:S01]  /*8ad0*/  STL [R1], R0 ;  /* 0x0000000001007387 */ /* 0x0001e20000100800 */
[----:B---3--:R-:W-:Y:S02]  /*8ae0*/  IMAD.U32 R4, RZ, RZ, UR4 ;  /* 0x00000004ff047e24 */ /* 0x008fe4000f8e00ff */
[----:B------:R-:W-:Y:S01]  /*8af0*/  IMAD.U32 R5, RZ, RZ, UR5 ;  /* 0x00000005ff057e24 */ /* 0x000fe2000f8e00ff */
[----:B-12---:R0:W-:Y:S06]  /*8b00*/  STL.64 [R1+0x8], R8 ;  /* 0x0000080801007387 */ /* 0x0061ec0000100a00 */
[----:B------:R-:W-:-:S07]  /*8b10*/  LEPC R20, `(.L_x_160) ;  /* 0x000000001014794e */ /* 0x000fce0000000000 */
[----:B0-----:R-:W-:Y:S05]  /*8b20*/  CALL.ABS.NOINC R10 ;  /* 0x000000000a007343 */ /* 0x001fea0003c00000 */
.L_x_160:
[----:B------:R-:W2:Y:S01]  /*8b30*/  LD.E.64 R8, desc[UR36][R40.64+0x18] ;  /* 0x0000182428087980 */ /* 0x000ea2000c101b00 */
[----:B------:R-:W-:Y:S01]  /*8b40*/  VIADD R0, R36, 0x3 ;  /* 0x0000000324007836 */ /* 0x000fe20000000000 */
[----:B------:R-:W0:Y:S02]  /*8b50*/  LDCU.64 UR4, c[0x4][0x50] ;  /* 0x01000a00ff0477ac */ /* 0x000e240008000a00 */
[----:B--2---:R1:W-:Y:S04]  /*8b60*/  ST.E.64 desc[UR36][R38.64+0x10], R8 ;  /* 0x0000100826007985 */ /* 0x0043e8000c101b24 */
[----:B------:R-:W2:Y:S01]  /*8b70*/  LD.E.64 R10, desc[UR36][R40.64+0x20] ;  /* 0x00002024280a7980 */ /* 0x000ea2000c101b00 */
[----:B------:R1:W3:Y:S01]  /*8b80*/  LDC.64 R12, c[0x4][R49] ;  /* 0x01000000310c7b82 */ /* 0x0002e20000000a00 */
[----:B0-----:R-:W-:Y:S01]  /*8b90*/  IMAD.U32 R4, RZ, RZ, UR4 ;  /* 0x00000004ff047e24 */ /* 0x001fe2000f8e00ff */
[----:B------:R-:W-:Y:S01]  /*8ba0*/  MOV R6, R2 ;  /* 0x0000000200067202 */ /* 0x000fe20000000f00 */
[----:B------:R-:W-:-:S02]  /*8bb0*/  IMAD.U32 R5, RZ, RZ, UR5 ;  /* 0x00000005ff057e24 */ /* 0x000fc4000f8e00ff */
[----:B------:R-:W-:Y:S01]  /*8bc0*/  IMAD.MOV.U32 R7, RZ, RZ, R18 ;  /* 0x000000ffff077224 */ /* 0x000fe200078e0012 */
[----:B--2---:R1:W-:Y:S04]  /*8bd0*/  ST.E.64 desc[UR36][R42.64+0x10], R10 ;  /* 0x0000100a2a007985 */ /* 0x0043e8000c101b24 */
[----:B---3--:R1:W-:Y:S02]  /*8be0*/  STL [R1], R0 ;  /* 0x0000000001007387 */ /* 0x0083e40000100800 */
[----:B------:R-:W-:-:S07]  /*8bf0*/  LEPC R20, `(.L_x_161) ;  /* 0x000000001014794e */ /* 0x000fce0000000000 */
[----:B-1----:R-:W-:Y:S05]  /*8c00*/  CALL.ABS.NOINC R12 ;  /* 0x000000000c007343 */ /* 0x002fea0003c00000 */
.L_x_161:
[----:B------:R-:W2:Y:S01]  /*8c10*/  LD.E.64 R8, desc[UR36][R34.64] ;  /* 0x0000002422087980 */ /* 0x000ea2000c101b00 */
[----:B------:R-:W-:Y:S01]  /*8c20*/  VIADD R0, R19, 0x3 ;  /* 0x0000000313007836 */ /* 0x000fe20000000000 */
        /* <DEDUP_REMOVED lines=10> */
.L_x_162:
[----:B------:R-:W2:Y:S01]  /*8cd0*/  LD.E.64 R8, desc[UR36][R40.64+0x28] ;  /* 0x0000282428087980 */ /* 0x000ea2000c101b00 */
[----:B------:R-:W-:Y:S01]  /*8ce0*/  VIADD R0, R36, 0x4 ;  /* 0x0000000424007836 */ /* 0x000fe20000000000 */
[----:B------:R-:W0:Y:S02]  /*8cf0*/  LDCU.64 UR4, c[0x4][0x50] ;  /* 0x01000a00ff0477ac */ /* 0x000e240008000a00 */
[----:B--2---:R1:W-:Y:S04]  /*8d00*/  ST.E.64 desc[UR36][R38.64+0x18], R8 ;  /* 0x0000180826007985 */ /* 0x0043e8000c101b24 */
[----:B------:R-:W2:Y:S01]  /*8d10*/  LD.E.64 R10, desc[UR36][R40.64+0x30] ;  /* 0x00003024280a7980 */ /* 0x000ea2000c101b00 */
[----:B------:R1:W3:Y:S01]  /*8d20*/  LDC.64 R12, c[0x4][R49] ;  /* 0x01000000310c7b82 */ /* 0x0002e20000000a00 */
[----:B0-----:R-:W-:Y:S01]  /*8d30*/  MOV R4, UR4 ;  /* 0x0000000400047c02 */ /* 0x001fe20008000f00 */
[----:B------:R-:W-:-:S02]  /*8d40*/  IMAD.U32 R5, RZ, RZ, UR5 ;  /* 0x00000005ff057e24 */ /* 0x000fc4000f8e00ff */
[----:B------:R-:W-:Y:S02]  /*8d50*/  IMAD.MOV.U32 R6, RZ, RZ, R2 ;  /* 0x000000ffff067224 */ /* 0x000fe400078e0002 */
[----:B------:R-:W-:Y:S01]  /*8d60*/  IMAD.MOV.U32 R7, RZ, RZ, R18 ;  /* 0x000000ffff077224 */ /* 0x000fe200078e0012 */
[----:B--2---:R1:W-:Y:S04]  /*8d70*/  ST.E.64 desc[UR36][R42.64+0x18], R10 ;  /* 0x0000180a2a007985 */ /* 0x0043e8000c101b24 */
[----:B---3--:R1:W-:Y:S02]  /*8d80*/  STL [R1], R0 ;  /* 0x0000000001007387 */ /* 0x0083e40000100800 */
[----:B------:R-:W-:-:S07]  /*8d90*/  LEPC R20, `(.L_x_163) ;  /* 0x000000001014794e */ /* 0x000fce0000000000 */
[----:B-1----:R-:W-:Y:S05]  /*8da0*/  CALL.ABS.NOINC R12 ;  /* 0x000000000c007343 */ /* 0x002fea0003c00000 */
.L_x_163:
        /* <DEDUP_REMOVED lines=12> */
.L_x_164:
        /* <DEDUP_REMOVED lines=14> */
.L_x_165:
        /* <DEDUP_REMOVED lines=12> */
.L_x_166:
        /* <DEDUP_REMOVED lines=14> */
.L_x_167:
        /* <DEDUP_REMOVED lines=12> */
.L_x_168:
        /* <DEDUP_REMOVED lines=14> */
.L_x_169:
        /* <DEDUP_REMOVED lines=12> */
.L_x_170:
[----:B------:R-:W2:Y:S04]  /*9350*/  LD.E.64 R4, desc[UR36][R40.64+0x68] ;  /* 0x0000682428047980 */ /* 0x000ea8000c101b00 */
[----:B--2---:R0:W-:Y:S04]  /*9360*/  ST.E.64 desc[UR36][R38.64+0x38], R4 ;  /* 0x0000380426007985 */ /* 0x0041e8000c101b24 */
[----:B------:R-:W2:Y:S01]  /*9370*/  LD.E.64 R6, desc[UR36][R40.64+0x70] ;  /* 0x0000702428067980 */ /* 0x000ea2000c101b00 */
[----:B------:R-:W-:Y:S01]  /*9380*/  LOP3.LUT R3, R45, 0x7ffffff8, RZ, 0xc0, !PT ;  /* 0x7ffffff82d037812 */ /* 0x000fe200078ec0ff */
[----:B------:R-:W-:-:S03]  /*9390*/  VIADD R36, R36, 0x8 ;  /* 0x0000000824247836 */ /* 0x000fc60000000000 */
[----:B------:R-:W-:Y:S01]  /*93a0*/  ISETP.NE.AND P0, PT, R46, R3, PT ;  /* 0x000000032e00720c */ /* 0x000fe20003f05270 */
[----:B--2---:R0:W-:-:S12]  /*93b0*/  ST.E.64 desc[UR36][R42.64+0x38], R6 ;  /* 0x000038062a007985 */ /* 0x0041d8000c101b24 */
[----:B------:R-:W-:Y:S05]  /*93c0*/  @P0 BRA `(.L_x_171) ;  /* 0xfffffff0008c0947 */ /* 0x000fea000383ffff */
[----:B------:R-:W-:Y:S05]  /*93d0*/  BSYNC.RECONVERGENT B7 ;  /* 0x0000000000077941 */ /* 0x000fea0003800200 */
.L_x_154:
[----:B------:R-:W-:-:S13]  /*93e0*/  LOP3.LUT P0, R0, R45, 0x7, RZ, 0xc0, !PT ;  /* 0x000000072d007812 */ /* 0x000fda000780c0ff */
[----:B------:R-:W-:Y:S05]  /*93f0*/  @!P0 BRA `(.L_x_153) ;  /* 0x0000000c00648947 */ /* 0x000fea0003800000 */
[----:B------:R-:W-:-:S04]  /*9400*/  IADD3 R0, PT, PT, R0, -0x1, RZ ;  /* 0xffffffff00007810 */ /* 0x000fc80007ffe0ff */
[----:B------:R-:W-:-:S13]  /*9410*/  ISETP.GE.U32.AND P0, PT, R0, 0x3, PT ;  /* 0x000000030000780c */ /* 0x000fda0003f06070 */
[----:B------:R-:W-:Y:S05]  /*9420*/  @!P0 BRA `(.L_x_172) ;  /* 0x0000000400c88947 */ /* 0x000fea0003800000 */
[----:B------:R-:W-:Y:S01]  /*9430*/  MOV R46, 0x0 ;  /* 0x00000000002e7802 */ /* 0x000fe20000000f00 */
[----:B------:R1:W-:Y:S01]  /*9440*/  STL [R1], R36 ;  /* 0x0000002401007387 */ /* 0x0003e20000100800 */
[----:B------:R-:W2:Y:S01]  /*9450*/  LDCU.64 UR4, c[0x4][0x50] ;  /* 0x01000a00ff0477ac */ /* 0x000ea20008000a00 */
[----:B0-----:R-:W-:Y:S01]  /*9460*/  IMAD.MOV.U32 R6, RZ, RZ, R2 ;  /* 0x000000ffff067224 */ /* 0x001fe200078e0002 */
[----:B------:R1:W0:Y:S01]  /*9470*/  LDC.64 R8, c[0x4][R46] ;  /* 0x010000002e087b82 */ /* 0x0002220000000a00 */
[----:B------:R-:W-:Y:S01]  /*9480*/  MOV R7, R18 ;  /* 0x0000001200077202 */ /* 0x000fe20000000f00 */
[----:B--2---:R-:W-:Y:S02]  /*9490*/  IMAD.U32 R4, RZ, RZ, UR4 ;  /* 0x00000004ff047e24 */ /* 0x004fe4000f8e00ff */
[----:B-1----:R-:W-:-:S07]  /*94a0*/  IMAD.U32 R5, RZ, RZ, UR5 ;  /* 0x00000005ff057e24 */ /* 0x002fce000f8e00ff */
[----:B------:R-:W-:-:S07]  /*94b0*/  LEPC R20, `(.L_x_173) ;  /* 0x000000001014794e */ /* 0x000fce0000000000 */
[----:B0-----:R-:W-:Y:S05]  /*94c0*/  CALL.ABS.NOINC R8 ;  /* 0x0000000008007343 */ /* 0x001fea0003c00000 */
.L_x_173:
[----:B------:R-:W2:Y:S01]  /*94d0*/  LD.E.64 R8, desc[UR36][R34.64] ;  /* 0x0000002422087980 */ /* 0x000ea2000c101b00 */
[----:B------:R-:W-:Y:S01]  /*94e0*/  IMAD.IADD R19, R51, 0x1, R36 ;  /* 0x0000000133137824 */ /* 0x000fe200078e0224 */
        /* <DEDUP_REMOVED lines=10> */
.L_x_174:
[C---:B------:R-:W-:Y:S01]  /*9590*/  IMAD.SHL.U32 R39, R36.reuse, 0x2, RZ ;  /* 0x0000000224277824 */ /* 0x040fe200078e00ff */
[----:B------:R-:W-:Y:S01]  /*95a0*/  IADD3 R41, PT, PT, R36, R51, -R47 ;  /* 0x0000003324297210 */ /* 0x000fe20007ffe82f */
[----:B------:R-:W-:Y:S01]  /*95b0*/  IMAD.WIDE.U32 R12, R19, 0x8, R34 ;  /* 0x00000008130c7825 */ /* 0x000fe200078e0022 */
[----:B------:R-:W0:Y:S03]  /*95c0*/  LDCU.64 UR4, c[0x4][0x50] ;  /* 0x01000a00ff0477ac */ /* 0x000e260008000a00 */
[----:B------:R-:W-:-:S05]  /*95d0*/  IMAD.WIDE.U32 R38, R39, 0x8, R30 ;  /* 0x0000000827267825 */ /* 0x000fca00078e001e */
[----:B------:R-:W2:Y:S01]  /*95e0*/  LD.E.64 R8, desc[UR36][R38.64+-0x8] ;  /* 0xfffff82426087980 */ /* 0x000ea2000c101b00 */
[----:B------:R-:W-:-:S05]  /*95f0*/  IMAD.WIDE R40, R41, 0x8, R34 ;  /* 0x0000000829287825 */ /* 0x000fca00078e0222 */
[----:B--2---:R1:W-:Y:S04]  /*9600*/  ST.E.64 desc[UR36][R40.64], R8 ;  /* 0x0000000828007985 */ /* 0x0043e8000c101b24 */
[----:B------:R-:W2:Y:S01]  /*9610*/  LD.E.64 R10, desc[UR36][R38.64] ;  /* 0x00000024260a7980 */ /* 0x000ea2000c101b00 */
[----:B------:R-:W-:Y:S01]  /*9620*/  VIADD R0, R36, 0x1 ;  /* 0x0000000124007836 */ /* 0x000fe20000000000 */
[----:B------:R1:W3:Y:S01]  /*9630*/  LDC.64 R14, c[0x4][R46] ;  /* 0x010000002e0e7b82 */ /* 0x0002e20000000a00 */
[----:B0-----:R-:W-:Y:S01]  /*9640*/  MOV R4, UR4 ;  /* 0x0000000400047c02 */ /* 0x001fe20008000f00 */
[----:B------:R-:W-:Y:S02]  /*9650*/  IMAD.U32 R5, RZ, RZ, UR5 ;  /* 0x00000005ff057e24 */ /* 0x000fe4000f8e00ff */
[----:B------:R-:W-:-:S02]  /*9660*/  IMAD.MOV.U32 R6, RZ, RZ, R2 ;  /* 0x000000ffff067224 */ /* 0x000fc400078e0002 */
[----:B------:R-:W-:Y:S01]  /*9670*/  IMAD.MOV.U32 R7, RZ, RZ, R18 ;  /* 0x000000ffff077224 */ /* 0x000fe200078e0012 */
[----:B--2---:R1:W-:Y:S04]  /*9680*/  ST.E.64 desc[UR36][R12.64], R10 ;  /* 0x0000000a0c007985 */ /* 0x0043e8000c101b24 */
[----:B---3--:R1:W-:Y:S02]  /*9690*/  STL [R1], R0 ;  /* 0x0000000001007387 */ /* 0x0083e40000100800 */
[----:B------:R-:W-:-:S07]  /*96a0*/  LEPC R20, `(.L_x_175) ;  /* 0x000000001014794e */ /* 0x000fce0000000000 */
[----:B-1----:R-:W-:Y:S05]  /*96b0*/  CALL.ABS.NOINC R14 ;  /* 0x000000000e007343 */ /* 0x002fea0003c00000 */
.L_x_175:
        /* <DEDUP_REMOVED lines=12> */
.L_x_176:
        /* <DEDUP_REMOVED lines=11> */
[----:B------:R-:W-:Y:S02]  /*9830*/  IMAD.MOV.U32 R7, RZ, RZ, R18 ;  /* 0x000000ffff077224 */ /* 0x000fe400078e0012 */
[----:B0-----:R-:W-:Y:S01]  /*9840*/  IMAD.U32 R4, RZ, RZ, UR4 ;  /* 0x00000004ff047e24 */ /* 0x001fe2000f8e00ff */
[----:B------:R-:W-:Y:S01]  /*9850*/  MOV R5, UR5 ;  /* 0x0000000500057c02 */ /* 0x000fe20008000f00 */
[----:B--2---:R1:W-:Y:S04]  /*9860*/  ST.E.64 desc[UR36][R42.64+0x8], R8 ;  /* 0x000008082a007985 */ /* 0x0043e8000c101b24 */
[----:B---3--:R1:W-:Y:S02]  /*9870*/  STL [R1], R0 ;  /* 0x0000000001007387 */ /* 0x0083e40000100800 */
[----:B------:R-:W-:-:S07]  /*9880*/  LEPC R20, `(.L_x_177) ;  /* 0x000000001014794e */ /* 0x000fce0000000000 */
[----:B-1----:R-:W-:Y:S05]  /*9890*/  CALL.ABS.NOINC R10 ;  /* 0x000000000a007343 */ /* 0x002fea0003c00000 */
.L_x_177:
[----:B------:R-:W2:Y:S01]  /*98a0*/  LD.E.64 R8, desc[UR36][R34.64] ;  /* 0x0000002422087980 */ /* 0x000ea2000c101b00 */
[----:B------:R-:W-:Y:S01]  /*98b0*/  VIADD R0, R19, 0x2 ;  /* 0x0000000213007836 */ /* 0x000fe20000000000 */
[----:B------:R0:W1:Y:S01]  /*98c0*/  LDC.64 R10, c[0x4][R46] ;  /* 0x010000002e0a7b82 */ /* 0x0000620000000a00 */
[----:B------:R-:W3:Y:S01]  /*98d0*/  LDCU.64 UR4, c[0x4][0x58] ;  /* 0x01000b00ff0477ac */ /* 0x000ee20008000a00 */
[----:B------:R-:W-:Y:S02]  /*98e0*/  IMAD.MOV.U32 R6, RZ, RZ, R2 ;  /* 0x000000ffff067224 */ /* 0x000fe400078e0002 */
[----:B------:R0:W-:Y:S01]  /*98f0*/  STL [R1], R0 ;  /* 0x0000000001007387 */ /* 0x0001e20000100800 */
[----:B------:R-:W-:Y:S01]  /*9900*/  IMAD.MOV.U32 R7, RZ, RZ, R18 ;  /* 0x000000ffff077224 */ /* 0x000fe200078e0012 */
[----:B---3--:R-:W-:Y:S01]  /*9910*/  MOV R4, UR4 ;  /* 0x0000000400047c02 */ /* 0x008fe20008000f00 */
[----:B------:R-:W-:Y:S01]  /*9920*/  IMAD.U32 R5, RZ, RZ, UR5 ;  /* 0x00000005ff057e24 */ /* 0x000fe2000f8e00ff */
[----:B-12---:R0:W-:Y:S06]  /*9930*/  STL.64 [R1+0x8], R8 ;  /* 0x0000080801007387 */ /* 0x0061ec0000100a00 */
[----:B------:R-:W-:-:S07]  /*9940*/  LEPC R20, `(.L_x_178) ;  /* 0x000000001014794e */ /* 0x000fce0000000000 */
[----:B0-----:R-:W-:Y:S05]  /*9950*/  CALL.ABS.NOINC R10 ;  /* 0x000000000a007343 */ /* 0x001fea0003c00000 */
.L_x_178:
[----:B------:R-:W2:Y:S01]  /*9960*/  LD.E.64 R8, desc[UR36][R38.64+0x18] ;  /* 0x0000182426087980 */ /* 0x000ea2000c101b00 */
[----:B------:R-:W-:Y:S01]  /*9970*/  IADD3 R0, PT, PT, R36, 0x3, RZ ;  /* 0x0000000324007810 */ /* 0x000fe20007ffe0ff */
        /* <DEDUP_REMOVED lines=12> */
.L_x_179:
        /* <DEDUP_REMOVED lines=12> */
.L_x_180:
[----:B------:R-:W2:Y:S04]  /*9b00*/  LD.E.64 R4, desc[UR36][R38.64+0x28] ;  /* 0x0000282426047980 */ /* 0x000ea8000c101b00 */
[----:B--2---:R1:W-:Y:S04]  /*9b10*/  ST.E.64 desc[UR36][R40.64+0x18], R4 ;  /* 0x0000180428007985 */ /* 0x0043e8000c101b24 */
[----:B------:R-:W2:Y:S01]  /*9b20*/  LD.E.64 R6, desc[UR36][R38.64+0x30] ;  /* 0x0000302426067980 */ /* 0x000ea2000c101b00 */
[----:B------:R-:W-:-:S03]  /*9b30*/  VIADD R36, R36, 0x4 ;  /* 0x0000000424247836 */ /* 0x000fc60000000000 */
[----:B--2---:R1:W-:Y:S04]  /*9b40*/  ST.E.64 desc[UR36][R42.64+0x18], R6 ;  /* 0x000018062a007985 */ /* 0x0043e8000c101b24 */
.L_x_172:
[----:B------:R-:W-:-:S13]  /*9b50*/  LOP3.LUT P0, R0, R45, 0x3, RZ, 0xc0, !PT ;  /* 0x000000032d007812 */ /* 0x000fda000780c0ff */
[----:B------:R-:W-:Y:S05]  /*9b60*/  @!P0 BRA `(.L_x_153) ;  /* 0x0000000400888947 */ /* 0x000fea0003800000 */
[----:B------:R-:W-:-:S13]  /*9b70*/  ISETP.NE.AND P0, PT, R0, 0x1, PT ;  /* 0x000000010000780c */ /* 0x000fda0003f05270 */
[----:B------:R-:W-:Y:S05]  /*9b80*/  @!P0 BRA `(.L_x_181) ;  /* 0x0000000000f88947 */ /* 0x000fea0003800000 */
[----:B------:R-:W-:Y:S01]  /*9b90*/  MOV R19, 0x0 ;  /* 0x0000000000137802 */ /* 0x000fe20000000f00 */
[----:B------:R2:W-:Y:S01]  /*9ba0*/  STL [R1], R36 ;  /* 0x0000002401007387 */ /* 0x0005e20000100800 */
[----:B------:R-:W3:Y:S01]  /*9bb0*/  LDCU.64 UR4, c[0x4][0x50] ;  /* 0x01000a00ff0477ac */ /* 0x000ee20008000a00 */
[----:B01----:R-:W-:Y:S01]  /*9bc0*/  IMAD.MOV.U32 R6, RZ, RZ, R2 ;  /* 0x000000ffff067224 */ /* 0x003fe200078e0002 */
[----:B------:R2:W0:Y:S01]  /*9bd0*/  LDC.64 R8, c[0x4][R19] ;  /* 0x0100000013087b82 */ /* 0x0004220000000a00 */
[----:B------:R-:W-:Y:S02]  /*9be0*/  IMAD.MOV.U32 R7, RZ, RZ, R18 ;  /* 0x000000ffff077224 */ /* 0x000fe400078e0012 */
[----:B---3--:R-:W-:Y:S01]  /*9bf0*/  IMAD.U32 R4, RZ, RZ, UR4 ;  /* 0x00000004ff047e24 */ /* 0x008fe2000f8e00ff */
[----:B--2---:R-:W-:-:S07]  /*9c00*/  MOV R5, UR5 ;  /* 0x0000000500057c02 */ /* 0x004fce0008000f00 */
[----:B------:R-:W-:-:S07]  /*9c10*/  LEPC R20, `(.L_x_182) ;  /* 0x000000001014794e */ /* 0x000fce0000000000 */
[----:B0-----:R-:W-:Y:S05]  /*9c20*/  CALL.ABS.NOINC R8 ;  /* 0x0000000008007343 */ /* 0x001fea0003c00000 */
.L_x_182:
[----:B------:R-:W2:Y:S01]  /*9c30*/  LD.E.64 R8, desc[UR36][R34.64] ;  /* 0x0000002422087980 */ /* 0x000ea2000c101b00 */
[----:B------:R-:W-:Y:S01]  /*9c40*/  IMAD.IADD R38, R51, 0x1, R36 ;  /* 0x0000000133267824 */ /* 0x000fe200078e0224 */
        /* <DEDUP_REMOVED lines=10> */
.L_x_183:
[C---:B------:R-:W-:Y:S02]  /*9cf0*/  SHF.L.U32 R41, R36.reuse, 0x1, RZ ;  /* 0x0000000124297819 */ /* 0x040fe400000006ff */
        /* <DEDUP_REMOVED lines=18> */
.L_x_184:
        /* <DEDUP_REMOVED lines=12> */
.L_x_185:
[----:B------:R-:W2:Y:S01]  /*9ee0*/  LD.E.64 R4, desc[UR36][R40.64+0x8] ;  /* 0x0000082428047980 */ /* 0x000ea2000c101b00 */
[----:B------:R-:W-:-:S05]  /*9ef0*/  IADD3 R3, P0, PT, R51, R36, RZ ;  /* 0x0000002433037210 */ /* 0x000fca0007f1e0ff */
[----:B------:R-:W-:Y:S01]  /*9f00*/  IMAD.X R0, RZ, RZ, RZ, P0 ;  /* 0x000000ffff007224 */ /* 0x000fe200000e06ff */
[C---:B------:R-:W-:Y:S01]  /*9f10*/  LEA R8, P0, R3.reuse, R34, 0x3 ;  /* 0x0000002203087211 */ /* 0x040fe200078018ff */
[----:B--2---:R2:W-:Y:S04]  /*9f20*/  ST.E.64 desc[UR36][R42.64+0x8], R4 ;  /* 0x000008042a007985 */ /* 0x0045e8000c101b24 */
[----:B------:R-:W3:Y:S01]  /*9f30*/  LD.E.64 R6, desc[UR36][R40.64+0x10] ;  /* 0x0000102428067980 */ /* 0x000ee2000c101b00 */
[----:B------:R-:W-:Y:S02]  /*9f40*/  LEA.HI.X R9, R3, R35, R0, 0x3, P0 ;  /* 0x0000002303097211 */ /* 0x000fe400000f1c00 */
[----:B------:R-:W-:-:S03]  /*9f50*/  IADD3 R36, PT, PT, R36, 0x2, RZ ;  /* 0x0000000224247810 */ /* 0x000fc60007ffe0ff */
[----:B---3--:R2:W-:Y:S04]  /*9f60*/  ST.E.64 desc[UR36][R8.64+0x8], R6 ;  /* 0x0000080608007985 */ /* 0x0085e8000c101b24 */
.L_x_181:
[----:B------:R-:W-:-:S04]  /*9f70*/  LOP3.LUT R0, R45, 0x1, RZ, 0xc0, !PT ;  /* 0x000000012d007812 */ /* 0x000fc800078ec0ff */
[----:B------:R-:W-:-:S13]  /*9f80*/  ISETP.NE.U32.AND P0, PT, R0, 0x1, PT ;  /* 0x000000010000780c */ /* 0x000fda0003f05070 */
[----:B------:R-:W-:Y:S05]  /*9f90*/  @P0 BRA `(.L_x_153) ;  /* 0x00000000007c0947 */ /* 0x000fea0003800000 */
[----:B0-----:R-:W-:Y:S01]  /*9fa0*/  MOV R38, 0x0 ;  /* 0x0000000000267802 */ /* 0x001fe20000000f00 */
[----:B------:R0:W-:Y:S01]  /*9fb0*/  STL [R1], R36 ;  /* 0x0000002401007387 */ /* 0x0001e20000100800 */
[----:B------:R-:W3:Y:S01]  /*9fc0*/  LDCU.64 UR4, c[0x4][0x50] ;  /* 0x01000a00ff0477ac */ /* 0x000ee20008000a00 */
[----:B-12---:R-:W-:Y:S01]  /*9fd0*/  IMAD.MOV.U32 R6, RZ, RZ, R2 ;  /* 0x000000ffff067224 */ /* 0x006fe200078e0002 */
[----:B------:R0:W1:Y:S01]  /*9fe0*/  LDC.64 R8, c[0x4][R38] ;  /* 0x0100000026087b82 */ /* 0x0000620000000a00 */
[----:B------:R-:W-:Y:S01]  /*9ff0*/  MOV R7, R18 ;  /* 0x0000001200077202 */ /* 0x000fe20000000f00 */
[----:B---3--:R-:W-:Y:S02]  /*a000*/  IMAD.U32 R4, RZ, RZ, UR4 ;  /* 0x00000004ff047e24 */ /* 0x008fe4000f8e00ff */
[----:B0-----:R-:W-:-:S07]  /*a010*/  IMAD.U32 R5, RZ, RZ, UR5 ;  /* 0x00000005ff057e24 */ /* 0x001fce000f8e00ff */
[----:B------:R-:W-:-:S07]  /*a020*/  LEPC R20, `(.L_x_186) ;  /* 0x000000001014794e */ /* 0x000fce0000000000 */
[----:B-1----:R-:W-:Y:S05]  /*a030*/  CALL.ABS.NOINC R8 ;  /* 0x0000000008007343 */ /* 0x002fea0003c00000 */
.L_x_186:
[----:B------:R-:W2:Y:S01]  /*a040*/  LD.E.64 R8, desc[UR36][R34.64] ;  /* 0x0000002422087980 */ /* 0x000ea2000c101b00 */
[----:B------:R-:W-:Y:S01]  /*a050*/  IMAD.IADD R19, R51, 0x1, R36 ;  /* 0x0000000133137824 */ /* 0x000fe200078e0224 */
[----:B------:R-:W0:Y:S01]  /*a060*/  LDC.64 R38, c[0x4][R38] ;  /* 0x0100000026267b82 */ /* 0x000e220000000a00 */
[----:B------:R-:W1:Y:S01]  /*a070*/  LDCU.64 UR4, c[0x4][0x58] ;  /* 0x01000b00ff0477ac */ /* 0x000e620008000a00 */
[----:B------:R-:W-:Y:S01]  /*a080*/  MOV R6, R2 ;  /* 0x0000000200067202 */ /* 0x000fe20000000f00 */
[----:B------:R-:W-:Y:S01]  /*a090*/  IMAD.MOV.U32 R7, RZ, RZ, R18 ;  /* 0x000000ffff077224 */ /* 0x000fe200078e0012 */
[----:B------:R3:W-:Y:S01]  /*a0a0*/  STL [R1], R19 ;  /* 0x0000001301007387 */ /* 0x0007e20000100800 */
[----:B-1----:R-:W-:Y:S02]  /*a0b0*/  IMAD.U32 R4, RZ, RZ, UR4 ;  /* 0x00000004ff047e24 */ /* 0x002fe4000f8e00ff */
[----:B------:R-:W-:Y:S01]  /*a0c0*/  IMAD.U32 R5, RZ, RZ, UR5 ;  /* 0x00000005ff057e24 */ /* 0x000fe2000f8e00ff */
[----:B0-2---:R3:W-:Y:S06]  /*a0d0*/  STL.64 [R1+0x8], R8 ;  /* 0x0000080801007387 */ /* 0x0057ec0000100a00 */
[----:B------:R-:W-:-:S07]  /*a0e0*/  LEPC R20, `(.L_x_187) ;  /* 0x000000001014794e */ /* 0x000fce0000000000 */
[----:B---3--:R-:W-:Y:S05]  /*a0f0*/  CALL.ABS.NOINC R38 ;  /* 0x0000000026007343 */ /* 0x008fea0003c00000 */
.L_x_187:
[----:B------:R-:W-:-:S04]  /*a100*/  IMAD.SHL.U32 R5, R36, 0x2, RZ ;  /* 0x0000000224057824 */ /* 0x000fc800078e00ff */
[----:B------:R-:W-:-:S05]  /*a110*/  IMAD.WIDE.U32 R4, R5, 0x8, R30 ;  /* 0x0000000805047825 */ /* 0x000fca00078e001e */
[----:B------:R-:W2:Y:S01]  /*a120*/  LD.E.64 R6, desc[UR36][R4.64+-0x8] ;  /* 0xfffff82404067980 */ /* 0x000ea2000c101b00 */
[----:B------:R-:W-:-:S05]  /*a130*/  IADD3 R9, PT, PT, R36, R51, -R47 ;  /* 0x0000003324097210 */ /* 0x000fca0007ffe82f */
[----:B------:R-:W-:-:S05]  /*a140*/  IMAD.WIDE R8, R9, 0x8, R34 ;  /* 0x0000000809087825 */ /* 0x000fca00078e0222 */
[----:B--2---:R3:W-:Y:S04]  /*a150*/  ST.E.64 desc[UR36][R8.64], R6 ;  /* 0x0000000608007985 */ /* 0x0047e8000c101b24 */
[----:B------:R-:W2:Y:S01]  /*a160*/  LD.E.64 R10, desc[UR36][R4.64] ;  /* 0x00000024040a7980 */ /* 0x000ea2000c101b00 */
[----:B------:R-:W-:-:S05]  /*a170*/  IMAD.WIDE.U32 R12, R19, 0x8, R34 ;  /* 0x00000008130c7825 */ /* 0x000fca00078e0022 */
[----:B--2---:R3:W-:Y:S02]  /*a180*/  ST.E.64 desc[UR36][R12.64], R10 ;  /* 0x0000000a0c007985 */ /* 0x0047e4000c101b24 */
.L_x_153:
[C---:B------:R-:W-:Y:S01]  /*a190*/  ISETP.NE.AND P0, PT, R50.reuse, R44, PT ;  /* 0x0000002c3200720c */ /* 0x040fe20003f05270 */
[----:B------:R-:W-:-:S12]  /*a1a0*/  VIADD R50, R50, 0x1 ;  /* 0x0000000132327836 */ /* 0x000fd80000000000 */
[----:B------:R-:W-:Y:S05]  /*a1b0*/  @P0 BRA `(.L_x_188) ;  /* 0xffffffc800bc0947 */ /* 0x000fea000383ffff */
[----:B------:R-:W-:Y:S05]  /*a1c0*/  BSYNC.RECONVERGENT B6 ;  /* 0x0000000000067941 */ /* 0x000fea0003800200 */
.L_x_123:
[----:B------:R-:W-:Y:S01]  /*a1d0*/  MOV R0, 0x0 ;  /* 0x0000000000007802 */ /* 0x000fe20000000f00 */
[----:B------:R-:W4:Y:S01]  /*a1e0*/  LDCU.64 UR4, c[0x4][0x60] ;  /* 0x01000c00ff0477ac */ /* 0x000f220008000a00 */
[----:B0123--:R-:W-:Y:S02]  /*a1f0*/  CS2R R6, SRZ ;  /* 0x0000000000067805 */ /* 0x00ffe4000001ff00 */
[----:B------:R0:W1:Y:S01]  /*a200*/  LDC.64 R8, c[0x4][R0] ;  /* 0x0100000000087b82 */ /* 0x0000620000000a00 */
[----:B----4-:R-:W-:Y:S01]  /*a210*/  MOV R4, UR4 ;  /* 0x0000000400047c02 */ /* 0x010fe20008000f00 */
[----:B0-----:R-:W-:-:S07]  /*a220*/  IMAD.U32 R5, RZ, RZ, UR5 ;  /* 0x00000005ff057e24 */ /* 0x001fce000f8e00ff */
[----:B------:R-:W-:-:S07]  /*a230*/  LEPC R20, `(.L_x_189) ;  /* 0x000000001014794e */ /* 0x000fce0000000000 */
[----:B-1----:R-:W-:Y:S05]  /*a240*/  CALL.ABS.NOINC R8 ;  /* 0x0000000008007343 */ /* 0x002fea0003c00000 */
.L_x_189:
[----:B------:R-:W-:-:S13]  /*a250*/  ISETP.GE.AND P0, PT, R45, 0x1, PT ;  /* 0x000000012d00780c */ /* 0x000fda0003f06270 */
[----:B------:R-:W-:Y:S05]  /*a260*/  @!P0 BRA `(.L_x_190) ;  /* 0x0000002000b08947 */ /* 0x000fea0003800000 */
[----:B------:R-:W-:Y:S01]  /*a270*/  BSSY.RECONVERGENT B6, `(.L_x_190) ;  /* 0x000022b000067945 */ /* 0x000fe20003800200 */
[----:B------:R-:W-:Y:S02]  /*a280*/  IMAD.MOV.U32 R36, RZ, RZ, 0x1 ;  /* 0x00000001ff247424 */ /* 0x000fe400078e00ff */
[----:B------:R-:W-:-:S07]  /*a290*/  IMAD.SHL.U32 R46, R44, 0x2, RZ ;  /* 0x000000022c2e7824 */ /* 0x000fce00078e00ff */
.L_x_222:
[----:B------:R-:W-:-:S13]  /*a2a0*/  ISETP.GE.AND P0, PT, R44, 0x1, PT ;  /* 0x000000012c00780c */ /* 0x000fda0003f06270 */
[----:B01-3--:R-:W-:Y:S05]  /*a2b0*/  @!P0 BRA `(.L_x_191) ;  /* 0x0000000800848947 */ /* 0x00bfea0003800000 */
[C---:B------:R-:W-:Y:S01]  /*a2c0*/  ISETP.GE.U32.AND P0, PT, R44.reuse, 0x8, PT ;  /* 0x000000082c00780c */ /* 0x040fe20003f06070 */
[----:B------:R-:W-:Y:S01]  /*a2d0*/  HFMA2 R0, -RZ, RZ, 0, 5.9604644775390625e-08 ;  /* 0x00000001ff007431 */ /* 0x000fe200000001ff */
[----:B------:R-:W-:-:S11]  /*a2e0*/  LOP3.LUT P1, R20, R44, 0x7, RZ, 0xc0, !PT ;  /* 0x000000072c147812 */ /* 0x000fd6000782c0ff */
[----:B------:R-:W-:Y:S05]  /*a2f0*/  @!P0 BRA `(.L_x_192) ;  /* 0x0000000400348947 */ /* 0x000fea0003800000 */
[----:B------:R-:W-:Y:S01]  /*a300*/  BSSY.RECONVERGENT B0, `(.L_x_192) ;  /* 0x000004c000007945 */ /* 0x000fe20003800200 */
[----:B------:R-:W-:-:S07]  /*a310*/  IMAD.MOV.U32 R0, RZ, RZ, 0x1 ;  /* 0x00000001ff007424 */ /* 0x000fce00078e00ff */
.L_x_193:
[----:B------:R-:W-:-:S04]  /*a320*/  IMAD.SHL.U32 R3, R0, 0x2, RZ ;  /* 0x0000000200037824 */ /* 0x000fc800078e00ff */
[----:B------:R-:W-:-:S04]  /*a330*/  VIADD R4, R3, 0xffffffff ;  /* 0xffffffff03047836 */ /* 0x000fc80000000000 */
[----:B-1----:R-:W-:-:S04]  /*a340*/  IMAD R6, R47, R4, R36 ;  /* 0x000000042f067224 */ /* 0x002fc800078e0224 */
[----:B------:R-:W-:-:S06]  /*a350*/  IMAD.WIDE R4, R6, 0x8, R34 ;  /* 0x0000000806047825 */ /* 0x000fcc00078e0222 */
[----:B------:R-:W2:Y:S01]  /*a360*/  LD.E.64 R4, desc[UR36][R4.64] ;  /* 0x0000002404047980 */ /* 0x000ea2000c101b00 */
[----:B------:R-:W-:Y:S01]  /*a370*/  IADD3 R10, PT, PT, R47, R6, RZ ;  /* 0x000000062f0a7210 */ /* 0x000fe20007ffe0ff */
[----:B------:R-:W-:-:S04]  /*a380*/  IMAD.WIDE R6, R3, 0x8, R32 ;  /* 0x0000000803067825 */ /* 0x000fc800078e0220 */
[----:B------:R-:W-:Y:S01]  /*a390*/  IMAD.WIDE.U32 R8, R10, 0x8, R34 ;  /* 0x000000080a087825 */ /* 0x000fe200078e0022 */
[----:B--2---:R0:W-:Y:S05]  /*a3a0*/  ST.E.64 desc[UR36][R6.64+-0x8], R4 ;  /* 0xfffff80406007985 */ /* 0x0041ea000c101b24 */
[----:B------:R-:W2:Y:S01]  /*a3b0*/  LD.E.64 R8, desc[UR36][R8.64] ;  /* 0x0000002408087980 */ /* 0x000ea2000c101b00 */
[----:B------:R-:W-:Y:S02]  /*a3c0*/  IMAD.IADD R14, R47, 0x1, R10 ;  /* 0x000000012f0e7824 */ /* 0x000fe400078e020a */
[----:B------:R-:W-:-:S04]  /*a3d0*/  IMAD.WIDE.U32 R10, R3, 0x8, R32 ;  /* 0x00000008030a7825 */ /* 0x000fc800078e0020 */
[----:B------:R-:W-:Y:S01]  /*a3e0*/  IMAD.WIDE R12, R14, 0x8, R34 ;  /* 0x000000080e0c7825 */ /* 0x000fe200078e0222 */
[----:B--2---:R1:W-:Y:S05]  /*a3f0*/  ST.E.64 desc[UR36][R10.64], R8 ;  /* 0x000000080a007985 */ /* 0x0043ea000c101b24 */
[----:B------:R-:W2:Y:S01]  /*a400*/  LD.E.64 R12, desc[UR36][R12.64] ;  /* 0x000000240c0c7980 */ /* 0x000ea2000c101b00 */
[----:B------:R-:W-:-:S04]  /*a410*/  IMAD.IADD R19, R47, 0x1, R14 ;  /* 0x000000012f137824 */ /* 0x000fc800078e020e */
[----:B------:R-:W-:Y:S01]  /*a420*/  IMAD.WIDE.U32 R14, R19, 0x8, R34 ;  /* 0x00000008130e7825 */ /* 0x000fe200078e0022 */
[----:B--2---:R2:W-:Y:S05]  /*a430*/  ST.E.64 desc[UR36][R6.64+0x8], R12 ;  /* 0x0000080c06007985 */ /* 0x0045ea000c101b24 */
[----:B------:R-:W3:Y:S01]  /*a440*/  LD.E.64 R14, desc[UR36][R14.64] ;  /* 0x000000240e0e7980 */ /* 0x000ee2000c101b00 */
[----:B------:R-:W-:-:S04]  /*a450*/  IMAD.IADD R19, R47, 0x1, R19 ;  /* 0x000000012f137824 */ /* 0x000fc800078e0213 */
[--C-:B0-----:R-:W-:Y:S01]  /*a460*/  IMAD.WIDE R4, R19, 0x8, R34.reuse ;  /* 0x0000000813047825 */ /* 0x101fe200078e0222 */
[----:B------:R-:W-:Y:S01]  /*a470*/  IADD3 R19, PT, PT, R47, R19, RZ ;  /* 0x000000132f137210 */ /* 0x000fe20007ffe0ff */
[----:B---3--:R0:W-:Y:S04]  /*a480*/  ST.E.64 desc[UR36][R10.64+0x10], R14 ;  /* 0x0000100e0a007985 */ /* 0x0081e8000c101b24 */
[----:B------:R-:W3:Y:S01]  /*a490*/  LD.E.64 R4, desc[UR36][R4.64] ;  /* 0x0000002404047980 */ /* 0x000ee2000c101b00 */
[----:B-1----:R-:W-:-:S04]  /*a4a0*/  IMAD.WIDE.U32 R8, R19, 0x8, R34 ;  /* 0x0000000813087825 */ /* 0x002fc800078e0022 */
[----:B------:R-:W-:Y:S01]  /*a4b0*/  IMAD.IADD R19, R47, 0x1, R19 ;  /* 0x000000012f137824 */ /* 0x000fe200078e0213 */
[----:B---3--:R1:W-:Y:S04]  /*a4c0*/  ST.E.64 desc[UR36][R6.64+0x18], R4 ;  /* 0x0000180406007985 */ /* 0x0083e8000c101b24 */
[----:B------:R-:W3:Y:S01]  /*a4d0*/  LD.E.64 R8, desc[UR36][R8.64] ;  /* 0x0000002408087980 */ /* 0x000ee2000c101b00 */
[----:B--2---:R-:W-:-:S04]  /*a4e0*/  IMAD.WIDE R12, R19, 0x8, R34 ;  /* 0x00000008130c7825 */ /* 0x004fc800078e0222 */
[----:B------:R-:W-:Y:S01]  /*a4f0*/  IMAD.IADD R19, R47, 0x1, R19 ;  /* 0x000000012f137824 */ /* 0x000fe200078e0213 */
[----:B---3--:R2:W-:Y:S04]  /*a500*/  ST.E.64 desc[UR36][R10.64+0x20], R8 ;  /* 0x000020080a007985 */ /* 0x0085e8000c101b24 */
[----:B------:R-:W3:Y:S01]  /*a510*/  LD.E.64 R12, desc[UR36][R12.64] ;  /* 0x000000240c0c7980 */ /* 0x000ee2000c101b00 */
[----:B0-----:R-:W-:-:S04]  /*a520*/  IMAD.WIDE.U32 R14, R19, 0x8, R34 ;  /* 0x00000008130e7825 */ /* 0x001fc800078e0022 */
[----:B------:R-:W-:Y:S01]  /*a530*/  IMAD.IADD R19, R47, 0x1, R19 ;  /* 0x000000012f137824 */ /* 0x000fe200078e0213 */
[----:B---3--:R0:W-:Y:S04]  /*a540*/  ST.E.64 desc[UR36][R6.64+0x28], R12 ;  /* 0x0000280c06007985 */ /* 0x0081e8000c101b24 */
[----:B------:R-:W3:Y:S01]  /*a550*/  LD.E.64 R14, desc[UR36][R14.64] ;  /* 0x000000240e0e7980 */ /* 0x000ee2000c101b00 */
[--C-:B-1----:R-:W-:Y:S01]  /*a560*/  IMAD.WIDE R4, R19, 0x8, R34.reuse ;  /* 0x0000000813047825 */ /* 0x102fe200078e0222 */
[----:B------:R-:W-:Y:S02]  /*a570*/  IADD3 R19, PT, PT, R47, R19, RZ ;  /* 0x000000132f137210 */ /* 0x000fe40007ffe0ff */
[----:B---3--:R1:W-:Y:S04]  /*a580*/  ST.E.64 desc[UR36][R10.64+0x30], R14 ;  /* 0x0000300e0a007985 */ /* 0x0083e8000c101b24 */
[----:B------:R-:W3:Y:S01]  /*a590*/  LD.E.64 R4, desc[UR36][R4.64] ;  /* 0x0000002404047980 */ /* 0x000ee2000c101b00 */
[----:B--2---:R-:W-:-:S04]  /*a5a0*/  IMAD.WIDE.U32 R8, R19, 0x8, R34 ;  /* 0x0000000813087825 */ /* 0x004fc800078e0022 */
[----:B------:R-:W-:Y:S01]  /*a5b0*/  IMAD.IADD R19, R47, 0x1, R19 ;  /* 0x000000012f137824 */ /* 0x000fe200078e0213 */
[----:B---3--:R2:W-:Y:S04]  /*a5c0*/  ST.E.64 desc[UR36][R6.64+0x38], R4 ;  /* 0x0000380406007985 */ /* 0x0085e8000c101b24 */
[----:B------:R-:W3:Y:S01]  /*a5d0*/  LD.E.64 R8, desc[UR36][R8.64] ;  /* 0x0000002408087980 */ /* 0x000ee2000c101b00 */
[----:B0-----:R-:W-:-:S04]  /*a5e0*/  IMAD.WIDE R12, R19, 0x8, R34 ;  /* 0x00000008130c7825 */ /* 0x001fc800078e0222 */
[----:B------:R-:W-:Y:S01]  /*a5f0*/  IMAD.IADD R19, R47, 0x1, R19 ;  /* 0x000000012f137824 */ /* 0x000fe200078e0213 */
[----:B---3--:R0:W-:Y:S04]  /*a600*/  ST.E.64 desc[UR36][R10.64+0x40], R8 ;  /* 0x000040080a007985 */ /* 0x0081e8000c101b24 */
[----:B------:R-:W3:Y:S01]  /*a610*/  LD.E.64 R12, desc[UR36][R12.64] ;  /* 0x000000240c0c7980 */ /* 0x000ee2000c101b00 */
[----:B-1----:R-:W-:-:S04]  /*a620*/  IMAD.WIDE.U32 R14, R19, 0x8, R34 ;  /* 0x00000008130e7825 */ /* 0x002fc800078e0022 */
[----:B------:R-:W-:Y:S01]  /*a630*/  IMAD.IADD R19, R47, 0x1, R19 ;  /* 0x000000012f137824 */ /* 0x000fe200078e0213 */
[----:B---3--:R1:W-:Y:S04]  /*a640*/  ST.E.64 desc[UR36][R6.64+0x48], R12 ;  /* 0x0000480c06007985 */ /* 0x0083e8000c101b24 */
[----:B------:R-:W3:Y:S01]  /*a650*/  LD.E.64 R14, desc[UR36][R14.64] ;  /* 0x000000240e0e7980 */ /* 0x000ee2000c101b00 */
[--C-:B--2---:R-:W-:Y:S01]  /*a660*/  IMAD.WIDE R4, R19, 0x8, R34.reuse ;  /* 0x0000000813047825 */ /* 0x104fe200078e0222 */
[----:B------:R-:W-:Y:S02]  /*a670*/  IADD3 R19, PT, PT, R47, R19, RZ ;  /* 0x000000132f137210 */ /* 0x000fe40007ffe0ff */
[----:B---3--:R2:W-:Y:S04]  /*a680*/  ST.E.64 desc[UR36][R10.64+0x50], R14 ;  /* 0x0000500e0a007985 */ /* 0x0085e8000c101b24 */
[----:B------:R-:W3:Y:S01]  /*a690*/  LD.E.64 R4, desc[UR36][R4.64] ;  /* 0x0000002404047980 */ /* 0x000ee2000c101b00 */
[----:B0-----:R-:W-:-:S04]  /*a6a0*/  IMAD.WIDE.U32 R8, R19, 0x8, R34 ;  /* 0x0000000813087825 */ /* 0x001fc800078e0022 */
[----:B------:R-:W-:Y:S01]  /*a6b0*/  IMAD.IADD R19, R47, 0x1, R19 ;  /* 0x000000012f137824 */ /* 0x000fe200078e0213 */
[----:B---3--:R0:W-:Y:S04]  /*a6c0*/  ST.E.64 desc[UR36][R6.64+0x58], R4 ;  /* 0x0000580406007985 */ /* 0x0081e8000c101b24 */
[----:B------:R-:W3:Y:S01]  /*a6d0*/  LD.E.64 R8, desc[UR36][R8.64] ;  /* 0x0000002408087980 */ /* 0x000ee2000c101b00 */
[----:B-1----:R-:W-:-:S04]  /*a6e0*/  IMAD.WIDE R12, R19, 0x8, R34 ;  /* 0x00000008130c7825 */ /* 0x002fc800078e0222 */
[----:B------:R-:W-:Y:S01]  /*a6f0*/  IMAD.IADD R19, R47, 0x1, R19 ;  /* 0x000000012f137824 */ /* 0x000fe200078e0213 */
[----:B---3--:R1:W-:Y:S04]  /*a700*/  ST.E.64 desc[UR36][R10.64+0x60], R8 ;  /* 0x000060080a007985 */ /* 0x0083e8000c101b24 */
[----:B------:R-:W3:Y:S01]  /*a710*/  LD.E.64 R12, desc[UR36][R12.64] ;  /* 0x000000240c0c7980 */ /* 0x000ee2000c101b00 */
[----:B--2---:R-:W-:-:S03]  /*a720*/  IMAD.WIDE.U32 R14, R19, 0x8, R34 ;  /* 0x00000008130e7825 */ /* 0x004fc600078e0022 */
[----:B---3--:R1:W-:Y:S04]  /*a730*/  ST.E.64 desc[UR36][R6.64+0x68], R12 ;  /* 0x0000680c06007985 */ /* 0x0083e8000c101b24 */
[----:B------:R-:W2:Y:S01]  /*a740*/  LD.E.64 R14, desc[UR36][R14.64] ;  /* 0x000000240e0e7980 */ /* 0x000ea2000c101b00 */
[----:B------:R-:W-:Y:S01]  /*a750*/  IMAD.IADD R0, R3, 0x1, -R0 ;  /* 0x0000000103007824 */ /* 0x000fe200078e0a00 */
[----:B0-----:R-:W-:-:S04]  /*a760*/  LOP3.LUT R4, R44, 0x7ffffff8, RZ, 0xc0, !PT ;  /* 0x7ffffff82c047812 */ /* 0x001fc800078ec0ff */
[C---:B------:R-:W-:Y:S01]  /*a770*/  IADD3 R3, PT, PT, R0.reuse, 0x7, RZ ;  /* 0x0000000700037810 */ /* 0x040fe20007ffe0ff */
[----:B------:R-:W-:-:S03]  /*a780*/  VIADD R0, R0, 0x8 ;  /* 0x0000000800007836 */ /* 0x000fc60000000000 */
[----:B------:R-:W-:Y:S01]  /*a790*/  ISETP.NE.AND P0, PT, R3, R4, PT ;  /* 0x000000040300720c */ /* 0x000fe20003f05270 */
[----:B--2---:R1:W-:-:S12]  /*a7a0*/  ST.E.64 desc[UR36][R10.64+0x70], R14 ;  /* 0x0000700e0a007985 */ /* 0x0043d8000c101b24 */
[----:B------:R-:W-:Y:S05]  /*a7b0*/  @P0 BRA `(.L_x_193) ;  /* 0xfffffff800d80947 */ /* 0x000fea000383ffff */
[----:B------:R-:W-:Y:S05]  /*a7c0*/  BSYNC.RECONVERGENT B0 ;  /* 0x0000000000007941 */ /* 0x000fea0003800200 */
.L_x_192:
[----:B------:R-:W-:Y:S05]  /*a7d0*/  @!P1 BRA `(.L_x_191) ;  /* 0x00000004003c9947 */ /* 0x000fea0003800000 */
[----:B------:R-:W-:-:S05]  /*a7e0*/  VIADD R20, R20, 0xffffffff ;  /* 0xffffffff14147836 */ /* 0x000fca0000000000 */
[----:B------:R-:W-:Y:S02]  /*a7f0*/  ISETP.GE.U32.AND P0, PT, R20, 0x3, PT ;  /* 0x000000031400780c */ /* 0x000fe40003f06070 */
[----:B------:R-:W-:-:S11]  /*a800*/  LOP3.LUT P1, R20, R44, 0x3, RZ, 0xc0, !PT ;  /* 0x000000032c147812 */ /* 0x000fd6000782c0ff */
[----:B------:R-:W-:Y:S05]  /*a810*/  @!P0 BRA `(.L_x_194) ;  /* 0x0000000000948947 */ /* 0x000fea0003800000 */
[----:B------:R-:W-:-:S05]  /*a820*/  IMAD.SHL.U32 R3, R0, 0x2, RZ ;  /* 0x0000000200037824 */ /* 0x000fca00078e00ff */
[----:B------:R-:W-:-:S05]  /*a830*/  IADD3 R4, PT, PT, R3, -0x1, RZ ;  /* 0xffffffff03047810 */ /* 0x000fca0007ffe0ff */
[----:B-1----:R-:W-:-:S04]  /*a840*/  IMAD R6, R47, R4, R36 ;  /* 0x000000042f067224 */ /* 0x002fc800078e0224 */
[----:B------:R-:W-:-:S06]  /*a850*/  IMAD.WIDE R4, R6, 0x8, R34 ;  /* 0x0000000806047825 */ /* 0x000fcc00078e0222 */
[----:B------:R-:W2:Y:S01]  /*a860*/  LD.E.64 R4, desc[UR36][R4.64] ;  /* 0x0000002404047980 */ /* 0x000ea2000c101b00 */
[----:B------:R-:W-:Y:S02]  /*a870*/  IMAD.IADD R10, R47, 0x1, R6 ;  /* 0x000000012f0a7824 */ /* 0x000fe400078e0206 */
        /* <DEDUP_REMOVED lines=10> */
[--C-:B------:R-:W-:Y:S01]  /*a920*/  IMAD.WIDE.U32 R14, R19, 0x8, R34.reuse ;  /* 0x00000008130e7825 */ /* 0x100fe200078e0022 */
[----:B------:R-:W-:Y:S01]  /*a930*/  IADD3 R19, PT, PT, R47, R19, RZ ;  /* 0x000000132f137210 */ /* 0x000fe20007ffe0ff */
[----:B--2---:R2:W-:Y:S04]  /*a940*/  ST.E.64 desc[UR36][R6.64+0x8], R12 ;  /* 0x0000080c06007985 */ /* 0x0045e8000c101b24 */
        /* <DEDUP_REMOVED lines=8> */
[----:B------:R-:W4:Y:S01]  /*a9d0*/  LD.E.64 R8, desc[UR36][R8.64] ;  /* 0x0000002408087980 */ /* 0x000f22000c101b00 */
[----:B--2---:R-:W-:-:S04]  /*a9e0*/  IMAD.WIDE R12, R19, 0x8, R34 ;  /* 0x00000008130c7825 */ /* 0x004fc800078e0222 */
[----:B------:R-:W-:Y:S01]  /*a9f0*/  IMAD.IADD R19, R47, 0x1, R19 ;  /* 0x000000012f137824 */ /* 0x000fe200078e0213 */
[----:B----4-:R3:W-:Y:S04]  /*aa00*/  ST.E.64 desc[UR36][R10.64+0x20], R8 ;  /* 0x000020080a007985 */ /* 0x0107e8000c101b24 */
[----:B------:R-:W2:Y:S01]  /*aa10*/  LD.E.64 R12, desc[UR36][R12.64] ;  /* 0x000000240c0c7980 */ /* 0x000ea2000c101b00 */
[----:B0-----:R-:W-:-:S03]  /*aa20*/  IMAD.WIDE.U32 R14, R19, 0x8, R34 ;  /* 0x00000008130e7825 */ /* 0x001fc600078e0022 */
[----:B--2---:R3:W-:Y:S04]  /*aa30*/  ST.E.64 desc[UR36][R6.64+0x28], R12 ;  /* 0x0000280c06007985 */ /* 0x0047e8000c101b24 */
[----:B------:R-:W2:Y:S01]  /*aa40*/  LD.E.64 R14, desc[UR36][R14.64] ;  /* 0x000000240e0e7980 */ /* 0x000ea2000c101b00 */
[----:B------:R-:W-:-:S03]  /*aa50*/  IADD3 R0, PT, PT, R3, 0x4, -R0 ;  /* 0x0000000403007810 */ /* 0x000fc60007ffe800 */
[----:B--2---:R3:W-:Y:S04]  /*aa60*/  ST.E.64 desc[UR36][R10.64+0x30], R14 ;  /* 0x0000300e0a007985 */ /* 0x0047e8000c101b24 */
.L_x_194:
[----:B------:R-:W-:Y:S05]  /*aa70*/  @!P1 BRA `(.L_x_191) ;  /* 0x0000000000949947 */ /* 0x000fea0003800000 */
[----:B------:R-:W-:Y:S02]  /*aa80*/  ISETP.NE.AND P0, PT, R20, 0x1, PT ;  /* 0x000000011400780c */ /* 0x000fe40003f05270 */
[----:B------:R-:W-:-:S04]  /*aa90*/  LOP3.LUT R3, R44, 0x1, RZ, 0xc0, !PT ;  /* 0x000000012c037812 */ /* 0x000fc800078ec0ff */
[----:B------:R-:W-:-:S07]  /*aaa0*/  ISETP.NE.U32.AND P1, PT, R3, 0x1, PT ;  /* 0x000000010300780c */ /* 0x000fce0003f25070 */
[----:B------:R-:W-:Y:S06]  /*aab0*/  @!P0 BRA `(.L_x_195) ;  /* 0x0000000000548947 */ /* 0x000fec0003800000 */
[----:B------:R-:W-:-:S05]  /*aac0*/  SHF.L.U32 R3, R0, 0x1, RZ ;  /* 0x0000000100037819 */ /* 0x000fca00000006ff */
[----:B---3--:R-:W-:-:S04]  /*aad0*/  VIADD R4, R3, 0xffffffff ;  /* 0xffffffff03047836 */ /* 0x008fc80000000000 */
        /* <DEDUP_REMOVED lines=10> */
[--C-:B------:R-:W-:Y:S01]  /*ab80*/  IMAD.WIDE R8, R10, 0x8, R34.reuse ;  /* 0x000000080a087825 */ /* 0x100fe200078e0222 */
[----:B------:R-:W-:Y:S01]  /*ab90*/  IADD3 R11, PT, PT, R47, R10, RZ ;  /* 0x0000000a2f0b7210 */ /* 0x000fe20007ffe0ff */
[----:B--2---:R0:W-:Y:S04]  /*aba0*/  ST.E.64 desc[UR36][R14.64], R6 ;  /* 0x000000060e007985 */ /* 0x0041e8000c101b24 */
[----:B------:R-:W2:Y:S01]  /*abb0*/  LD.E.64 R8, desc[UR36][R8.64] ;  /* 0x0000002408087980 */ /* 0x000ea2000c101b00 */
[----:B------:R-:W-:-:S03]  /*abc0*/  IMAD.WIDE.U32 R10, R11, 0x8, R34 ;  /* 0x000000080b0a7825 */ /* 0x000fc600078e0022 */
[----:B--2---:R0:W-:Y:S04]  /*abd0*/  ST.E.64 desc[UR36][R12.64+0x8], R8 ;  /* 0x000008080c007985 */ /* 0x0041e8000c101b24 */
[----:B------:R-:W2:Y:S01]  /*abe0*/  LD.E.64 R10, desc[UR36][R10.64] ;  /* 0x000000240a0a7980 */ /* 0x000ea2000c101b00 */
[----:B------:R-:W-:-:S03]  /*abf0*/  IADD3 R0, PT, PT, R3, 0x2, -R0 ;  /* 0x0000000203007810 */ /* 0x000fc60007ffe800 */
[----:B--2---:R0:W-:Y:S04]  /*ac00*/  ST.E.64 desc[UR36][R14.64+0x10], R10 ;  /* 0x0000100a0e007985 */ /* 0x0041e8000c101b24 */
.L_x_195:
[----:B------:R-:W-:Y:S05]  /*ac10*/  @P1 BRA `(.L_x_191) ;  /* 0x00000000002c1947 */ /* 0x000fea0003800000 */
[----:B01-3--:R-:W-:-:S04]  /*ac20*/  IMAD.SHL.U32 R7, R0, 0x2, RZ ;  /* 0x0000000200077824 */ /* 0x00bfc800078e00ff */
[----:B------:R-:W-:-:S04]  /*ac30*/  VIADD R0, R7, 0xffffffff ;  /* 0xffffffff07007836 */ /* 0x000fc80000000000 */
[----:B------:R-:W-:-:S04]  /*ac40*/  IMAD R0, R47, R0, R36 ;  /* 0x000000002f007224 */ /* 0x000fc800078e0224 */
[----:B------:R-:W-:-:S06]  /*ac50*/  IMAD.WIDE R4, R0, 0x8, R34 ;  /* 0x0000000800047825 */ /* 0x000fcc00078e0222 */
[----:B------:R-:W2:Y:S01]  /*ac60*/  LD.E.64 R4, desc[UR36][R4.64] ;  /* 0x0000002404047980 */ /* 0x000ea2000c101b00 */
[----:B------:R-:W-:Y:S02]  /*ac70*/  IMAD.IADD R9, R47, 0x1, R0 ;  /* 0x000000012f097824 */ /* 0x000fe400078e0200 */
[----:B------:R-:W-:-:S04]  /*ac80*/  IMAD.WIDE.U32 R6, R7, 0x8, R32 ;  /* 0x0000000807067825 */ /* 0x000fc800078e0020 */
[----:B------:R-:W-:Y:S01]  /*ac90*/  IMAD.WIDE.U32 R8, R9, 0x8, R34 ;  /* 0x0000000809087825 */ /* 0x000fe200078e0022 */
[----:B--2---:R2:W-:Y:S05]  /*aca0*/  ST.E.64 desc[UR36][R6.64+-0x8], R4 ;  /* 0xfffff80406007985 */ /* 0x0045ea000c101b24 */
[----:B------:R-:W3:Y:S04]  /*acb0*/  LD.E.64 R8, desc[UR36][R8.64] ;  /* 0x0000002408087980 */ /* 0x000ee8000c101b00 */
[----:B---3--:R2:W-:Y:S02]  /*acc0*/  ST.E.64 desc[UR36][R6.64], R8 ;  /* 0x0000000806007985 */ /* 0x0085e4000c101b24 */
.L_x_191:
[----:B------:R-:W4:Y:S01]  /*acd0*/  LDCU.64 UR4, c[0x4][0x28] ;  /* 0x01000500ff0477ac */ /* 0x000f220008000a00 */
[----:B------:R-:W-:Y:S02]  /*ace0*/  MOV R0, 0x0 ;  /* 0x0000000000007802 */ /* 0x000fe40000000f00 */
[----:B0123--:R-:W-:Y:S02]  /*acf0*/  CS2R R6, SRZ ;  /* 0x0000000000067805 */ /* 0x00ffe4000001ff00 */
[----:B------:R-:W-:Y:S01]  /*ad00*/  ISETP.GE.AND P0, PT, R46, 0x2, PT ;  /* 0x000000022e00780c */ /* 0x000fe20003f06270 */
[----:B------:R0:W1:Y:S03]  /*ad10*/  LDC.64 R8, c[0x4][R0] ;  /* 0x0100000000087b82 */ /* 0x0000660000000a00 */
[----:B0-----:R-:W-:Y:S02]  /*ad20*/  P2R R0, PR, RZ, 0x1 ;  /* 0x00000001ff007803 */ /* 0x001fe40000000000 */
[----:B----4-:R-:W-:Y:S01]  /*ad30*/  MOV R4, UR4 ;  /* 0x0000000400047c02 */ /* 0x010fe20008000f00 */
[----:B------:R-:W-:-:S07]  /*ad40*/  IMAD.U32 R5, RZ, RZ, UR5 ;  /* 0x00000005ff057e24 */ /* 0x000fce000f8e00ff */
[----:B------:R-:W-:-:S07]  /*ad50*/  LEPC R20, `(.L_x_196) ;  /* 0x000000001014794e */ /* 0x000fce0000000000 */
[----:B-1----:R-:W-:Y:S05]  /*ad60*/  CALL.ABS.NOINC R8 ;  /* 0x0000000008007343 */ /* 0x002fea0003c00000 */
.L_x_196:
[----:B------:R-:W-:-:S13]  /*ad70*/  ISETP.GE.AND P6, PT, R46, 0x2, PT ;  /* 0x000000022e00780c */ /* 0x000fda0003fc6270 */
[----:B------:R-:W-:Y:S05]  /*ad80*/  @!P6 BRA `(.L_x_197) ;  /* 0x000000000080e947 */ /* 0x000fea0003800000 */
[----:B------:R-:W-:Y:S01]  /*ad90*/  BSSY.RECONVERGENT B0, `(.L_x_197) ;  /* 0x000001f000007945 */ /* 0x000fe20003800200 */
[----:B------:R-:W-:Y:S02]  /*ada0*/  IMAD.MOV.U32 R3, RZ, RZ, 0x1 ;  /* 0x00000001ff037424 */ /* 0x000fe400078e00ff */
[----:B------:R-:W-:-:S07]  /*adb0*/  IMAD.MOV.U32 R0, RZ, RZ, 0x1 ;  /* 0x00000001ff007424 */ /* 0x000fce00078e00ff */
.L_x_202:
        /* <DEDUP_REMOVED lines=13> */
.L_x_199:
[----:B------:R-:W-:Y:S05]  /*ae90*/  BSYNC.RECONVERGENT B1 ;  /* 0x0000000000017941 */ /* 0x000fea0003800200 */
.L_x_198:
[----:B------:R-:W-:Y:S01]  /*aea0*/  BSSY.RECONVERGENT B1, `(.L_x_200) ;  /* 0x0000009000017945 */ /* 0x000fe20003800200 */
[----:B0-----:R-:W-:-:S07]  /*aeb0*/  MOV R4, R46 ;  /* 0x0000002e00047202 */ /* 0x001fce0000000f00 */
.L_x_201:
[----:B------:R-:W-:Y:S01]  /*aec0*/  SHF.R.U32.HI R7, RZ, 0x1, R4 ;  /* 0x00000001ff077819 */ /* 0x000fe20000011604 */
[----:B------:R-:W-:Y:S01]  /*aed0*/  IMAD.MOV.U32 R5, RZ, RZ, R0 ;  /* 0x000000ffff057224 */ /* 0x000fe200078e0000 */
[----:B------:R-:W-:Y:S02]  /*aee0*/  ISETP.GT.U32.AND P1, PT, R4, 0x3, PT ;  /* 0x000000030400780c */ /* 0x000fe40003f24070 */
[C---:B------:R-:W-:Y:S01]  /*aef0*/  ISETP.GT.AND P0, PT, R0.reuse, R7, PT ;  /* 0x000000070000720c */ /* 0x040fe20003f04270 */
[--C-:B------:R-:W-:Y:S02]  /*af00*/  IMAD.MOV.U32 R4, RZ, RZ, R7.reuse ;  /* 0x000000ffff047224 */ /* 0x100fe400078e0007 */
[----:B------:R-:W-:-:S10]  /*af10*/  IMAD.IADD R0, R0, 0x1, -R7 ;  /* 0x0000000100007824 */ /* 0x000fd400078e0a07 */
[----:B------:R-:W-:Y:S05]  /*af20*/  @P0 BRA P1, `(.L_x_201) ;  /* 0xfffffffc00e40947 */ /* 0x000fea000083ffff */
[----:B------:R-:W-:Y:S05]  /*af30*/  BSYNC.RECONVERGENT B1 ;  /* 0x0000000000017941 */ /* 0x000fea0003800200 */
.L_x_200:
[----:B------:R-:W-:Y:S01]  /*af40*/  IADD3 R3, PT, PT, R3, 0x2, RZ ;  /* 0x0000000203037810 */ /* 0x000fe20007ffe0ff */
[----:B------:R-:W-:-:S03]  /*af50*/  IMAD.IADD R0, R7, 0x1, R5 ;  /* 0x0000000107007824 */ /* 0x000fc600078e0205 */
[----:B------:R-:W-:-:S13]  /*af60*/  ISETP.GE.AND P0, PT, R3, R46, PT ;  /* 0x0000002e0300720c */ /* 0x000fda0003f06270 */
[----:B------:R-:W-:Y:S05]  /*af70*/  @!P0 BRA `(.L_x_202) ;  /* 0xfffffffc00908947 */ /* 0x000fea000383ffff */
[----:B------:R-:W-:Y:S05]  /*af80*/  BSYNC.RECONVERGENT B0 ;  /* 0x0000000000007941 */ /* 0x000fea0003800200 */
.L_x_197:
[----:B------:R-:W-:-:S13]  /*af90*/  ISETP.GE.AND P0, PT, R46, 0x3, PT ;  /* 0x000000032e00780c */ /* 0x000fda0003f06270 */
[----:B------:R-:W-:Y:S05]  /*afa0*/  @!P0 BRA `(.L_x_203) ;  /* 0x0000000c00008947 */ /* 0x000fea0003800000 */
[----:B------:R-:W-:Y:S01]  /*afb0*/  BSSY.RECONVERGENT B2, `(.L_x_203) ;  /* 0x00000bf000027945 */ /* 0x000fe20003800200 */
[----:B------:R-:W-:-:S07]  /*afc0*/  IMAD.MOV.U32 R3, RZ, RZ, 0x2 ;  /* 0x00000002ff037424 */ /* 0x000fce00078e00ff */
.L_x_216:
[----:B------:R-:W0:Y:S01]  /*afd0*/  I2F.F64 R12, R3 ;  /* 0x00000003000c7312 */ /* 0x000e220000201c00 */
[----:B------:R-:W-:Y:S01]  /*afe0*/  IMAD.MOV.U32 R4, RZ, RZ, 0x1 ;  /* 0x00000001ff047424 */ /* 0x000fe200078e00ff */
        /* <DEDUP_REMOVED lines=14> */
[----:B------:R-:W-:Y:S02]  /*b0d0*/  FSETP.GT.AND P0, PT, |R0|, 1.469367938527859385e-39, PT ;  /* 0x001000000000780b */ /* 0x000fe40003f04200 */
[----:B------:R-:W-:-:S05]  /*b0e0*/  SHF.L.U32 R0, R3, 0x1, RZ ;  /* 0x0000000103007819 */ /* 0x000fca00000006ff */
[----:B------:R-:W-:-:S06]  /*b0f0*/  IMAD.MOV.U32 R3, RZ, RZ, R0 ;  /* 0x000000ffff037224 */ /* 0x000fcc00078e0000 */
[----:B------:R-:W-:Y:S05]  /*b100*/  @P0 BRA `(.L_x_205) ;  /* 0x0000000000200947 */ /* 0x000fea0003800000 */
[----:B------:R-:W-:Y:S01]  /*b110*/  IMAD.MOV.U32 R6, RZ, RZ, R12 ;  /* 0x000000ffff067224 */ /* 0x000fe200078e000c */
[----:B------:R-:W-:Y:S01]  /*b120*/  MOV R7, R13 ;  /* 0x0000000d00077202 */ /* 0x000fe20000000f00 */
[----:B------:R-:W-:Y:S01]  /*b130*/  IMAD.MOV.U32 R14, RZ, RZ, 0x54442d1c ;  /* 0x54442d1cff0e7424 */ /* 0x000fe200078e00ff */
[----:B------:R-:W-:Y:S01]  /*b140*/  MOV R0, 0xb170 ;  /* 0x0000b17000007802 */ /* 0x000fe20000000f00 */
[----:B------:R-:W-:-:S07]  /*b150*/  IMAD.MOV.U32 R15, RZ, RZ, 0x401921fb ;  /* 0x401921fbff0f7424 */ /* 0x000fce00078e00ff */
[----:B------:R-:W-:Y:S05]  /*b160*/  CALL.REL.NOINC `($__internal_1_$__cuda_sm20_div_rn_f64_full) ;  /* 0x000000f000a87944 */ /* 0x000fea0003c00000 */
[----:B------:R-:W-:Y:S01]  /*b170*/  IMAD.MOV.U32 R8, RZ, RZ, R38 ;  /* 0x000000ffff087224 */ /* 0x000fe200078e0026 */
[----:B------:R-:W-:-:S07]  /*b180*/  MOV R9, R39 ;  /* 0x0000002700097202 */ /* 0x000fce0000000f00 */
.L_x_205:
[----:B------:R-:W-:Y:S05]  /*b190*/  BSYNC.RECONVERGENT B1 ;  /* 0x0000000000017941 */ /* 0x000fea0003800200 */
.L_x_204:
        /* <DEDUP_REMOVED lines=24> */
.L_x_207:
[----:B------:R-:W-:Y:S05]  /*b320*/  BSYNC.RECONVERGENT B3 ;  /* 0x0000000000037941 */ /* 0x000fea0003800200 */
.L_x_206:
[----:B------:R-:W0:Y:S01]  /*b330*/  LDCU.64 UR4, c[0x4][0xb0] ;  /* 0x01001600ff0477ac */ /* 0x000e220008000a00 */
[----:B------:R-:W-:-:S05]  /*b340*/  IMAD.SHL.U32 R6, R0, 0x40, RZ ;  /* 0x0000004000067824 */ /* 0x000fca00078e00ff */
[----:B------:R-:W-:-:S04]  /*b350*/  LOP3.LUT R6, R6, 0x40, RZ, 0xc0, !PT ;  /* 0x0000004006067812 */ /* 0x000fc800078ec0ff */
[----:B0-----:R-:W-:-:S05]  /*b360*/  IADD3 R6, P0, PT, R6, UR4, RZ ;  /* 0x0000000406067c10 */ /* 0x001fca000ff1e0ff */
[----:B------:R-:W-:-:S05]  /*b370*/  IMAD.X R7, RZ, RZ, UR5, P0 ;  /* 0x00000005ff077e24 */ /* 0x000fca00080e06ff */
[----:B------:R-:W2:Y:S04]  /*b380*/  LDG.E.128.CONSTANT R40, desc[UR36][R6.64] ;  /* 0x0000002406287981 */ /* 0x000ea8000c1e9d00 */
[----:B------:R-:W3:Y:S04]  /*b390*/  LDG.E.128.CONSTANT R48, desc[UR36][R6.64+0x10] ;  /* 0x0000102406307981 */ /* 0x000ee8000c1e9d00 */
[----:B------:R0:W4:Y:S01]  /*b3a0*/  LDG.E.128.CONSTANT R52, desc[UR36][R6.64+0x20] ;  /* 0x0000202406347981 */ /* 0x000122000c1e9d00 */
[----:B------:R-:W-:Y:S01]  /*b3b0*/  LOP3.LUT R11, R0, 0x1, RZ, 0xc0, !PT ;  /* 0x00000001000b7812 */ /* 0x000fe200078ec0ff */
[----:B------:R-:W-:Y:S01]  /*b3c0*/  DMUL R12, R4, R4 ;  /* 0x00000004040c7228 */ /* 0x000fe20000000000 */
[----:B------:R-:W-:Y:S01]  /*b3d0*/  MOV R14, 0x20fd8164 ;  /* 0x20fd8164000e7802 */ /* 0x000fe20000000f00 */
[----:B------:R-:W-:Y:S01]  /*b3e0*/  DSETP.NEU.AND P1, PT, |R8|, +INF , PT ;  /* 0x7ff000000800742a */ /* 0x000fe20003f2d200 */
[----:B------:R-:W-:Y:S01]  /*b3f0*/  ISETP.NE.U32.AND P0, PT, R11, 0x1, PT ;  /* 0x000000010b00780c */ /* 0x000fe20003f05070 */
[----:B------:R-:W-:Y:S01]  /*b400*/  IMAD.MOV.U32 R11, RZ, RZ, 0x3da8ff83 ;  /* 0x3da8ff83ff0b7424 */ /* 0x000fe200078e00ff */
[----:B------:R-:W-:Y:S02]  /*b410*/  BSSY.RECONVERGENT B3, `(.L_x_208) ;  /* 0x000002a000037945 */ /* 0x000fe40003800200 */
[----:B------:R-:W-:-:S02]  /*b420*/  FSEL R14, R14, -8.06006814911005101289e+34, !P0 ;  /* 0xf9785eba0e0e7808 */ /* 0x000fc40004000000 */
[----:B------:R-:W-:-:S07]  /*b430*/  FSEL R15, -R11, 0.11223486810922622681, !P0 ;  /* 0x3de5db650b0f7808 */ /* 0x000fce0004000100 */
        /* <DEDUP_REMOVED lines=38> */
[----:B------:R-:W-:-:S07]  /*b6a0*/  IMAD.MOV.U32 R7, RZ, RZ, R5 ;  /* 0x000000ffff077224 */ /* 0x000fce00078e0005 */
.L_x_209:
[----:B------:R-:W-:Y:S05]  /*b6b0*/  BSYNC.RECONVERGENT B3 ;  /* 0x0000000000037941 */ /* 0x000fea0003800200 */
.L_x_208:
[----:B------:R-:W0:Y:S01]  /*b6c0*/  LDCU.64 UR4, c[0x4][0xb0] ;  /* 0x01001600ff0477ac */ /* 0x000e220008000a00 */
[----:B------:R-:W-:-:S05]  /*b6d0*/  IMAD.SHL.U32 R4, R0, 0x40, RZ ;  /* 0x0000004000047824 */ /* 0x000fca00078e00ff */
[----:B------:R-:W-:-:S04]  /*b6e0*/  LOP3.LUT R4, R4, 0x40, RZ, 0xc0, !PT ;  /* 0x0000004004047812 */ /* 0x000fc800078ec0ff */
[----:B0-----:R-:W-:-:S04]  /*b6f0*/  IADD3 R4, P0, PT, R4, UR4, RZ ;  /* 0x0000000404047c10 */ /* 0x001fc8000ff1e0ff */
[----:B------:R-:W-:-:S05]  /*b700*/  IADD3.X R5, PT, PT, RZ, UR5, RZ, P0, !PT ;  /* 0x00000005ff057c10 */ /* 0x000fca00087fe4ff */
        /* <DEDUP_REMOVED lines=28> */
[----:B------:R-:W-:Y:S01]  /*b8d0*/  IMAD.MOV.U32 R11, RZ, RZ, 0x1 ;  /* 0x00000001ff0b7424 */ /* 0x000fe200078e00ff */
[----:B------:R-:W-:-:S06]  /*b8e0*/  CS2R R6, SRZ ;  /* 0x0000000000067805 */ /* 0x000fcc000001ff00 */
[----:B------:R-:W-:Y:S01]  /*b8f0*/  DMUL R52, R48, R4 ;  /* 0x0000000430347228 */ /* 0x000fe20000000000 */
[----:B------:R-:W-:Y:S01]  /*b900*/  MOV R4, 0x0 ;  /* 0x0000000000047802 */ /* 0x000fe20000000f00 */
[----:B------:R-:W-:-:S09]  /*b910*/  IMAD.MOV.U32 R5, RZ, RZ, 0x3ff00000 ;  /* 0x3ff00000ff057424 */ /* 0x000fd200078e00ff */
.L_x_215:
[----:B------:R-:W-:Y:S01]  /*b920*/  ISETP.GT.AND P0, PT, R11, R46, PT ;  /* 0x0000002e0b00720c */ /* 0x000fe20003f04270 */
[----:B------:R-:W-:-:S12]  /*b930*/  BSSY.RECONVERGENT B1, `(.L_x_212) ;  /* 0x000001a000017945 */ /* 0x000fd80003800200 */
[----:B------:R-:W-:Y:S05]  /*b940*/  @P0 BRA `(.L_x_213) ;  /* 0x0000000000600947 */ /* 0x000fea0003800000 */
[----:B------:R-:W-:-:S07]  /*b950*/  IMAD.MOV.U32 R19, RZ, RZ, R11 ;  /* 0x000000ffff137224 */ /* 0x000fce00078e000b */
.L_x_214:
[----:B------:R-:W-:-:S04]  /*b960*/  IMAD.IADD R55, R19, 0x1, R10 ;  /* 0x0000000113377824 */ /* 0x000fc800078e020a */
        /* <DEDUP_REMOVED lines=16> */
[----:B------:R-:W-:-:S04]  /*ba70*/  IADD3 R19, PT, PT, R55, R10, RZ ;  /* 0x0000000a37137210 */ /* 0x000fc80007ffe0ff */
[----:B------:R-:W-:Y:S02]  /*ba80*/  ISETP.GT.AND P0, PT, R19, R46, PT ;  /* 0x0000002e1300720c */ /* 0x000fe40003f04270 */
[----:B------:R0:W-:Y:S01]  /*ba90*/  ST.E.64 desc[UR36][R38.64+0x8], R12 ;  /* 0x0000080c26007985 */ /* 0x0001e2000c101b24 */
[----:B--2---:R-:W-:-:S07]  /*baa0*/  DADD R48, R20, R48 ;  /* 0x0000000014307229 */ /* 0x004fce0000000030 */
[----:B------:R0:W-:Y:S03]  /*bab0*/  ST.E.64 desc[UR36][R38.64], R48 ;  /* 0x0000003026007985 */ /* 0x0001e6000c101b24 */
[----:B------:R-:W-:Y:S05]  /*bac0*/  @!P0 BRA `(.L_x_214) ;  /* 0xfffffffc00a48947 */ /* 0x000fea000383ffff */
.L_x_213:
[----:B------:R-:W-:Y:S05]  /*bad0*/  BSYNC.RECONVERGENT B1 ;  /* 0x0000000000017941 */ /* 0x000fea0003800200 */
.L_x_212:
        /* <DEDUP_REMOVED lines=9> */
.L_x_211:
[----:B------:R-:W-:Y:S05]  /*bb70*/  BSYNC.RECONVERGENT B0 ;  /* 0x0000000000007941 */ /* 0x000fea0003800200 */
.L_x_210:
[----:B------:R-:W-:-:S13]  /*bb80*/  ISETP.GT.AND P0, PT, R46, R3, PT ;  /* 0x000000032e00720c */ /* 0x000fda0003f04270 */
[----:B------:R-:W-:Y:S05]  /*bb90*/  @P0 BRA `(.L_x_216) ;  /* 0xfffffff4000c0947 */ /* 0x000fea000383ffff */
[----:B------:R-:W-:Y:S05]  /*bba0*/  BSYNC.RECONVERGENT B2 ;  /* 0x0000000000027941 */ /* 0x000fea0003800200 */
.L_x_203:
[----:B------:R-:W0:Y:S01]  /*bbb0*/  LDCU.64 UR4, c[0x4][0x30] ;  /* 0x01000600ff0477ac */ /* 0x000e220008000a00 */
[----:B------:R-:W-:Y:S02]  /*bbc0*/  MOV R0, 0x0 ;  /* 0x0000000000007802 */ /* 0x000fe40000000f00 */
[----:B------:R-:W-:Y:S02]  /*bbd0*/  CS2R R6, SRZ ;  /* 0x0000000000067805 */ /* 0x000fe4000001ff00 */
[----:B------:R-:W-:Y:S01]  /*bbe0*/  ISETP.GE.AND P0, PT, R44, 0x1, PT ;  /* 0x000000012c00780c */ /* 0x000fe20003f06270 */
[----:B------:R1:W2:Y:S03]  /*bbf0*/  LDC.64 R8, c[0x4][R0] ;  /* 0x0100000000087b82 */ /* 0x0002a60000000a00 */
[----:B-1----:R-:W-:Y:S01]  /*bc00*/  P2R R0, PR, RZ, 0x1 ;  /* 0x00000001ff007803 */ /* 0x002fe20000000000 */
[----:B0-----:R-:W-:-:S02]  /*bc10*/  IMAD.U32 R4, RZ, RZ, UR4 ;  /* 0x00000004ff047e24 */ /* 0x001fc4000f8e00ff */
[----:B------:R-:W-:-:S07]  /*bc20*/  IMAD.U32 R5, RZ, RZ, UR5 ;  /* 0x00000005ff057e24 */ /* 0x000fce000f8e00ff */
[----:B------:R-:W-:-:S07]  /*bc30*/  LEPC R20, `(.L_x_217) ;  /* 0x000000001014794e */ /* 0x000fce0000000000 */
[----:B--2---:R-:W-:Y:S05]  /*bc40*/  CALL.ABS.NOINC R8 ;  /* 0x0000000008007343 */ /* 0x004fea0003c00000 */
.L_x_217:
[----:B------:R-:W-:-:S13]  /*bc50*/  ISETP.GE.AND P6, PT, R44, 0x1, PT ;  /* 0x000000012c00780c */ /* 0x000fda0003fc6270 */
[----:B------:R-:W-:Y:S05]  /*bc60*/  @!P6 BRA `(.L_x_218) ;  /* 0x000000080020e947 */ /* 0x000fea0003800000 */
[----:B------:R-:W-:Y:S01]  /*bc70*/  ISETP.GE.U32.AND P0, PT, R44, 0x8, PT ;  /* 0x000000082c00780c */ /* 0x000fe20003f06070 */
[----:B------:R-:W-:-:S12]  /*bc80*/  HFMA2 R0, -RZ, RZ, 0, 5.9604644775390625e-08 ;  /* 0x00000001ff007431 */ /* 0x000fd800000001ff */
[----:B------:R-:W-:Y:S05]  /*bc90*/  @!P0 BRA `(.L_x_219) ;  /* 0x0000000400088947 */ /* 0x000fea0003800000 */
[----:B------:R-:W-:Y:S01]  /*bca0*/  BSSY.RECONVERGENT B0, `(.L_x_219) ;  /* 0x0000041000007945 */ /* 0x000fe20003800200 */
[----:B------:R-:W-:-:S07]  /*bcb0*/  IMAD.MOV.U32 R0, RZ, RZ, 0x1 ;  /* 0x00000001ff007424 */ /* 0x000fce00078e00ff */
.L_x_220:
[----:B------:R-:W-:-:S04]  /*bcc0*/  IMAD.SHL.U32 R5, R0, 0x2, RZ ;  /* 0x0000000200057824 */ /* 0x000fc800078e00ff */
[----:B------:R-:W-:-:S05]  /*bcd0*/  IMAD.WIDE.U32 R4, R5, 0x8, R32 ;  /* 0x0000000805047825 */ /* 0x000fca00078e0020 */
[----:B------:R-:W2:Y:S01]  /*bce0*/  LD.E.64 R6, desc[UR36][R4.64+-0x8] ;  /* 0xfffff82404067980 */ /* 0x000ea2000c101b00 */
[----:B------:R-:W-:-:S04]  /*bcf0*/  IMAD R3, R47, R0, R36 ;  /* 0x000000002f037224 */ /* 0x000fc800078e0224 */
[----:B------:R-:W-:-:S05]  /*bd00*/  IMAD.WIDE.U32 R8, R3, 0x8, R26 ;  /* 0x0000000803087825 */ /* 0x000fca00078e001a */
[----:B--2---:R0:W-:Y:S04]  /*bd10*/  ST.E.64 desc[UR36][R8.64], R6 ;  /* 0x0000000608007985 */ /* 0x0041e8000c101b24 */
[----:B-1----:R-:W2:Y:S01]  /*bd20*/  LD.E.64 R10, desc[UR36][R4.64] ;  /* 0x00000024040a7980 */ /* 0x002ea2000c101b00 */
[----:B------:R-:W-:Y:S01]  /*bd30*/  IMAD.WIDE.U32 R12, R3, 0x8, R28 ;  /* 0x00000008030c7825 */ /* 0x000fe200078e001c */
[----:B------:R-:W-:-:S04]  /*bd40*/  IADD3 R3, PT, PT, R47, R3, RZ ;  /* 0x000000032f037210 */ /* 0x000fc80007ffe0ff */
[----:B--2---:R1:W-:Y:S04]  /*bd50*/  ST.E.64 desc[UR36][R12.64], R10 ;  /* 0x0000000a0c007985 */ /* 0x0043e8000c101b24 */
[----:B------:R-:W2:Y:S01]  /*bd60*/  LD.E.64 R14, desc[UR36][R4.64+0x8] ;  /* 0x00000824040e7980 */ /* 0x000ea2000c101b00 */
[----:B------:R-:W-:-:S05]  /*bd70*/  IMAD.WIDE.U32 R20, R3, 0x8, R26 ;  /* 0x0000000803147825 */ /* 0x000fca00078e001a */
[----:B--2---:R2:W-:Y:S04]  /*bd80*/  ST.E.64 desc[UR36][R20.64], R14 ;  /* 0x0000000e14007985 */ /* 0x0045e8000c101b24 */
[----:B------:R-:W3:Y:S01]  /*bd90*/  LD.E.64 R38, desc[UR36][R4.64+0x10] ;  /* 0x0000102404267980 */ /* 0x000ee2000c101b00 */
[----:B------:R-:W-:-:S04]  /*bda0*/  IMAD.WIDE.U32 R40, R3, 0x8, R28 ;  /* 0x0000000803287825 */ /* 0x000fc800078e001c */
[----:B------:R-:W-:Y:S01]  /*bdb0*/  IMAD.IADD R3, R47, 0x1, R3 ;  /* 0x000000012f037824 */ /* 0x000fe200078e0203 */
[----:B---3--:R3:W-:Y:S04]  /*bdc0*/  ST.E.64 desc[UR36][R40.64], R38 ;  /* 0x0000002628007985 */ /* 0x0087e8000c101b24 */
[----:B0-----:R-:W4:Y:S01]  /*bdd0*/  LD.E.64 R6, desc[UR36][R4.64+0x18] ;  /* 0x0000182404067980 */ /* 0x001f22000c101b00 */
[----:B------:R-:W-:-:S05]  /*bde0*/  IMAD.WIDE.U32 R8, R3, 0x8, R26 ;  /* 0x0000000803087825 */ /* 0x000fca00078e001a */
[----:B----4-:R0:W-:Y:S04]  /*bdf0*/  ST.E.64 desc[UR36][R8.64], R6 ;  /* 0x0000000608007985 */ /* 0x0101e8000c101b24 */
[----:B-1----:R-:W4:Y:S01]  /*be00*/  LD.E.64 R10, desc[UR36][R4.64+0x20] ;  /* 0x00002024040a7980 */ /* 0x002f22000c101b00 */
[----:B------:R-:W-:-:S04]  /*be10*/  IMAD.WIDE.U32 R12, R3, 0x8, R28 ;  /* 0x00000008030c7825 */ /* 0x000fc800078e001c */
[----:B------:R-:W-:Y:S01]  /*be20*/  IMAD.IADD R3, R47, 0x1, R3 ;  /* 0x000000012f037824 */ /* 0x000fe200078e0203 */
[----:B----4-:R1:W-:Y:S04]  /*be30*/  ST.E.64 desc[UR36][R12.64], R10 ;  /* 0x0000000a0c007985 */ /* 0x0103e8000c101b24 */
[----:B--2---:R-:W2:Y:S01]  /*be40*/  LD.E.64 R14, desc[UR36][R4.64+0x28] ;  /* 0x00002824040e7980 */ /* 0x004ea2000c101b00 */
[----:B------:R-:W-:-:S05]  /*be50*/  IMAD.WIDE.U32 R20, R3, 0x8, R26 ;  /* 0x0000000803147825 */ /* 0x000fca00078e001a */
[----:B--2---:R2:W-:Y:S04]  /*be60*/  ST.E.64 desc[UR36][R20.64], R14 ;  /* 0x0000000e14007985 */ /* 0x0045e8000c101b24 */
[----:B---3--:R-:W3:Y:S01]  /*be70*/  LD.E.64 R38, desc[UR36][R4.64+0x30] ;  /* 0x0000302404267980 */ /* 0x008ee2000c101b00 */
[----:B------:R-:W-:Y:S01]  /*be80*/  IMAD.WIDE.U32 R40, R3, 0x8, R28 ;  /* 0x0000000803287825 */ /* 0x000fe200078e001c */
[----:B------:R-:W-:-:S04]  /*be90*/  IADD3 R3, PT, PT, R47, R3, RZ ;  /* 0x000000032f037210 */ /* 0x000fc80007ffe0ff */
        /* <DEDUP_REMOVED lines=12> */
[----:B------:R-:W-:-:S04]  /*bf60*/  IMAD.WIDE.U32 R40, R3, 0x8, R28 ;  /* 0x0000000803287825 */ /* 0x000fc800078e001c */
[----:B------:R-:W-:Y:S01]  /*bf70*/  IMAD.IADD R3, R47, 0x1, R3 ;  /* 0x000000012f037824 */ /* 0x000fe200078e0203 */
[----:B---3--:R3:W-:Y:S04]  /*bf80*/  ST.E.64 desc[UR36][R40.64], R38 ;  /* 0x0000002628007985 */ /* 0x0087e8000c101b24 */
[----:B0-----:R-:W4:Y:S01]  /*bf90*/  LD.E.64 R6, desc[UR36][R4.64+0x58] ;  /* 0x0000582404067980 */ /* 0x001f22000c101b00 */
[----:B------:R-:W-:-:S05]  /*bfa0*/  IMAD.WIDE.U32 R8, R3, 0x8, R26 ;  /* 0x0000000803087825 */ /* 0x000fca00078e001a */
[----:B----4-:R0:W-:Y:S04]  /*bfb0*/  ST.E.64 desc[UR36][R8.64], R6 ;  /* 0x0000000608007985 */ /* 0x0101e8000c101b24 */
[----:B-1----:R-:W4:Y:S01]  /*bfc0*/  LD.E.64 R10, desc[UR36][R4.64+0x60] ;  /* 0x00006024040a7980 */ /* 0x002f22000c101b00 */
[----:B------:R-:W-:Y:S01]  /*bfd0*/  IMAD.WIDE.U32 R12, R3, 0x8, R28 ;  /* 0x00000008030c7825 */ /* 0x000fe200078e001c */
[----:B------:R-:W-:-:S04]  /*bfe0*/  IADD3 R3, PT, PT, R47, R3, RZ ;  /* 0x000000032f037210 */ /* 0x000fc80007ffe0ff */
[----:B----4-:R1:W-:Y:S04]  /*bff0*/  ST.E.64 desc[UR36][R12.64], R10 ;  /* 0x0000000a0c007985 */ /* 0x0103e8000c101b24 */
[----:B--2---:R-:W2:Y:S01]  /*c000*/  LD.E.64 R14, desc[UR36][R4.64+0x68] ;  /* 0x00006824040e7980 */ /* 0x004ea2000c101b00 */
[----:B------:R-:W-:-:S05]  /*c010*/  IMAD.WIDE.U32 R20, R3, 0x8, R26 ;  /* 0x0000000803147825 */ /* 0x000fca00078e001a */
[----:B--2---:R1:W-:Y:S04]  /*c020*/  ST.E.64 desc[UR36][R20.64], R14 ;  /* 0x0000000e14007985 */ /* 0x0043e8000c101b24 */
[----:B---3--:R-:W2:Y:S01]  /*c030*/  LD.E.64 R38, desc[UR36][R4.64+0x70] ;  /* 0x0000702404267980 */ /* 0x008ea2000c101b00 */
[----:B------:R-:W-:Y:S01]  /*c040*/  IMAD.WIDE.U32 R40, R3, 0x8, R28 ;  /* 0x0000000803287825 */ /* 0x000fe200078e001c */
[----:B0-----:R-:W-:-:S03]  /*c050*/  LOP3.LUT R6, R44, 0x7ffffff8, RZ, 0xc0, !PT ;  /* 0x7ffffff82c067812 */ /* 0x001fc600078ec0ff */
[C---:B------:R-:W-:Y:S02]  /*c060*/  VIADD R3, R0.reuse, 0x7 ;  /* 0x0000000700037836 */ /* 0x040fe40000000000 */
[----:B------:R-:W-:-:S03]  /*c070*/  VIADD R0, R0, 0x8 ;  /* 0x0000000800007836 */ /* 0x000fc60000000000 */
[----:B------:R-:W-:Y:S01]  /*c080*/  ISETP.NE.AND P0, PT, R3, R6, PT ;  /* 0x000000060300720c */ /* 0x000fe20003f05270 */
[----:B--2---:R1:W-:-:S12]  /*c090*/  ST.E.64 desc[UR36][R40.64], R38 ;  /* 0x0000002628007985 */ /* 0x0043d8000c101b24 */
[----:B------:R-:W-:Y:S05]  /*c0a0*/  @P0 BRA `(.L_x_220) ;  /* 0xfffffffc00040947 */ /* 0x000fea000383ffff */
[----:B------:R-:W-:Y:S05]  /*c0b0*/  BSYNC.RECONVERGENT B0 ;  /* 0x0000000000007941 */ /* 0x000fea0003800200 */
.L_x_219:
[----:B------:R-:W-:-:S13]  /*c0c0*/  LOP3.LUT P0, R3, R44, 0x7, RZ, 0xc0, !PT ;  /* 0x000000072c037812 */ /* 0x000fda000780c0ff */
[----:B------:R-:W-:Y:S05]  /*c0d0*/  @!P0 BRA `(.L_x_218) ;  /* 0x0000000400048947 */ /* 0x000fea0003800000 */
[----:B------:R-:W-:Y:S02]  /*c0e0*/  IADD3 R3, PT, PT, R3, -0x1, RZ ;  /* 0xffffffff03037810 */ /* 0x000fe40007ffe0ff */
[----:B------:R-:W-:Y:S02]  /*c0f0*/  LOP3.LUT P1, R19, R44, 0x3, RZ, 0xc0, !PT ;  /* 0x000000032c137812 */ /* 0x000fe4000782c0ff */
[----:B------:R-:W-:-:S13]  /*c100*/  ISETP.GE.U32.AND P0, PT, R3, 0x3, PT ;  /* 0x000000030300780c */ /* 0x000fda0003f06070 */
[----:B------:R-:W-:Y:S05]  /*c110*/  @!P0 BRA `(.L_x_221) ;  /* 0x00000000007c8947 */ /* 0x000fea0003800000 */
[----:B------:R-:W-:-:S04]  /*c120*/  IMAD.SHL.U32 R5, R0, 0x2, RZ ;  /* 0x0000000200057824 */ /* 0x000fc800078e00ff */
[----:B------:R-:W-:-:S05]  /*c130*/  IMAD.WIDE.U32 R4, R5, 0x8, R32 ;  /* 0x0000000805047825 */ /* 0x000fca00078e0020 */
[----:B------:R-:W2:Y:S01]  /*c140*/  LD.E.64 R6, desc[UR36][R4.64+-0x8] ;  /* 0xfffff82404067980 */ /* 0x000ea2000c101b00 */
[----:B------:R-:W-:-:S04]  /*c150*/  IMAD R3, R47, R0, R36 ;  /* 0x000000002f037224 */ /* 0x000fc800078e0224 */
[----:B------:R-:W-:-:S05]  /*c160*/  IMAD.WIDE.U32 R8, R3, 0x8, R26 ;  /* 0x0000000803087825 */ /* 0x000fca00078e001a */
[----:B--2---:R0:W-:Y:S04]  /*c170*/  ST.E.64 desc[UR36][R8.64], R6 ;  /* 0x0000000608007985 */ /* 0x0041e8000c101b24 */
[----:B-1----:R-:W2:Y:S01]  /*c180*/  LD.E.64 R10, desc[UR36][R4.64] ;  /* 0x00000024040a7980 */ /* 0x002ea2000c101b00 */
[----:B------:R-:W-:-:S04]  /*c190*/  IMAD.WIDE.U32 R12, R3, 0x8, R28 ;  /* 0x00000008030c7825 */ /* 0x000fc800078e001c */
[----:B------:R-:W-:Y:S01]  /*c1a0*/  IMAD.IADD R3, R47, 0x1, R3 ;  /* 0x000000012f037824 */ /* 0x000fe200078e0203 */
[----:B--2---:R1:W-:Y:S04]  /*c1b0*/  ST.E.64 desc[UR36][R12.64], R10 ;  /* 0x0000000a0c007985 */ /* 0x0043e8000c101b24 */
[----:B------:R-:W2:Y:S01]  /*c1c0*/  LD.E.64 R14, desc[UR36][R4.64+0x8] ;  /* 0x00000824040e7980 */ /* 0x000ea2000c101b00 */
[----:B------:R-:W-:-:S05]  /*c1d0*/  IMAD.WIDE.U32 R20, R3, 0x8, R26 ;  /* 0x0000000803147825 */ /* 0x000fca00078e001a */
[----:B--2---:R2:W-:Y:S04]  /*c1e0*/  ST.E.64 desc[UR36][R20.64], R14 ;  /* 0x0000000e14007985 */ /* 0x0045e8000c101b24 */
[----:B------:R-:W3:Y:S01]  /*c1f0*/  LD.E.64 R38, desc[UR36][R4.64+0x10] ;  /* 0x0000102404267980 */ /* 0x000ee2000c101b00 */
        /* <DEDUP_REMOVED lines=13> */
[----:B---3--:R-:W2:Y:S01]  /*c2d0*/  LD.E.64 R38, desc[UR36][R4.64+0x30] ;  /* 0x0000302404267980 */ /* 0x008ea2000c101b00 */
[----:B------:R-:W-:-:S04]  /*c2e0*/  IMAD.WIDE.U32 R40, R3, 0x8, R28 ;  /* 0x0000000803287825 */ /* 0x000fc800078e001c */
[----:B------:R-:W-:Y:S01]  /*c2f0*/  VIADD R0, R0, 0x4 ;  /* 0x0000000400007836 */ /* 0x000fe20000000000 */
[----:B--2---:R0:W-:Y:S06]  /*c300*/  ST.E.64 desc[UR36][R40.64], R38 ;  /* 0x0000002628007985 */ /* 0x0041ec000c101b24 */
.L_x_221:
[----:B------:R-:W-:Y:S05]  /*c310*/  @!P1 BRA `(.L_x_218) ;  /* 0x0000000000749947 */ /* 0x000fea0003800000 */
[----:B------:R-:W-:-:S13]  /*c320*/  ISETP.NE.AND P0, PT, R19, 0x1, PT ;  /* 0x000000011300780c */ /* 0x000fda0003f05270 */
[----:B01----:R-:W-:-:S05]  /*c330*/  @P0 SHF.L.U32 R13, R0, 0x1, RZ ;  /* 0x00000001000d0819 */ /* 0x003fca00000006ff */
[----:B------:R-:W-:-:S05]  /*c340*/  @P0 IMAD.WIDE.U32 R12, R13, 0x8, R32 ;  /* 0x000000080d0c0825 */ /* 0x000fca00078e0020 */
[----:B------:R-:W2:Y:S01]  /*c350*/  @P0 LD.E.64 R4, desc[UR36][R12.64+-0x8] ;  /* 0xfffff8240c040980 */ /* 0x000ea2000c101b00 */
[----:B------:R-:W-:-:S04]  /*c360*/  @P0 IMAD R3, R47, R0, R36 ;  /* 0x000000002f030224 */ /* 0x000fc800078e0224 */
[----:B------:R-:W-:-:S05]  /*c370*/  @P0 IMAD.WIDE.U32 R14, R3, 0x8, R26 ;  /* 0x00000008030e0825 */ /* 0x000fca00078e001a */
[----:B--2---:R0:W-:Y:S04]  /*c380*/  @P0 ST.E.64 desc[UR36][R14.64], R4 ;  /* 0x000000040e000985 */ /* 0x0041e8000c101b24 */
[----:B------:R-:W2:Y:S01]  /*c390*/  @P0 LD.E.64 R6, desc[UR36][R12.64] ;  /* 0x000000240c060980 */ /* 0x000ea2000c101b00 */
[----:B------:R-:W-:-:S04]  /*c3a0*/  @P0 IMAD.WIDE.U32 R20, R3, 0x8, R28 ;  /* 0x0000000803140825 */ /* 0x000fc800078e001c */
[----:B------:R-:W-:Y:S01]  /*c3b0*/  @P0 IMAD.IADD R3, R47, 0x1, R3 ;  /* 0x000000012f030824 */ /* 0x000fe200078e0203 */
[----:B--2---:R1:W-:Y:S04]  /*c3c0*/  @P0 ST.E.64 desc[UR36][R20.64], R6 ;  /* 0x0000000614000985 */ /* 0x0043e8000c101b24 */
[----:B------:R-:W2:Y:S01]  /*c3d0*/  @P0 LD.E.64 R8, desc[UR36][R12.64+0x8] ;  /* 0x000008240c080980 */ /* 0x000ea2000c101b00 */
[----:B------:R-:W-:Y:S01]  /*c3e0*/  @P0 IMAD.WIDE.U32 R38, R3, 0x8, R26 ;  /* 0x0000000803260825 */ /* 0x000fe200078e001a */
[----:B------:R-:W-:-:S04]  /*c3f0*/  LOP3.LUT R19, R44, 0x1, RZ, 0xc0, !PT ;  /* 0x000000012c137812 */ /* 0x000fc800078ec0ff */
[----:B------:R-:W-:Y:S01]  /*c400*/  ISETP.NE.U32.AND P1, PT, R19, 0x1, PT ;  /* 0x000000011300780c */ /* 0x000fe20003f25070 */
[----:B------:R-:W-:Y:S01]  /*c410*/  @P0 VIADD R0, R0, 0x2 ;  /* 0x0000000200000836 */ /* 0x000fe20000000000 */
[----:B--2---:R2:W-:Y:S04]  /*c420*/  @P0 ST.E.64 desc[UR36][R38.64], R8 ;  /* 0x0000000826000985 */ /* 0x0045e8000c101b24 */
[----:B------:R-:W3:Y:S07]  /*c430*/  @P0 LD.E.64 R10, desc[UR36][R12.64+0x10] ;  /* 0x000010240c0a0980 */ /* 0x000eee000c101b00 */
[----:B0-----:R-:W-:Y:S01]  /*c440*/  @!P1 SHF.L.U32 R5, R0, 0x1, RZ ;  /* 0x0000000100059819 */ /* 0x001fe200000006ff */
[----:B------:R-:W-:-:S04]  /*c450*/  @P0 IMAD.WIDE.U32 R40, R3, 0x8, R28 ;  /* 0x0000000803280825 */ /* 0x000fc800078e001c */
[----:B------:R-:W-:Y:S01]  /*c460*/  @!P1 IMAD.WIDE.U32 R4, R5, 0x8, R32 ;  /* 0x0000000805049825 */ /* 0x000fe200078e0020 */
[----:B---3--:R3:W-:Y:S04]  /*c470*/  @P0 ST.E.64 desc[UR36][R40.64], R10 ;  /* 0x0000000a28000985 */ /* 0x0087e8000c101b24 */
[----:B-1----:R-:W4:Y:S01]  /*c480*/  @!P1 LD.E.64 R6, desc[UR36][R4.64+-0x8] ;  /* 0xfffff82404069980 */ /* 0x002f22000c101b00 */
[----:B------:R-:W-:-:S04]  /*c490*/  @!P1 IMAD R15, R47, R0, R36 ;  /* 0x000000002f0f9224 */ /* 0x000fc800078e0224 */
[----:B--2---:R-:W-:-:S05]  /*c4a0*/  @!P1 IMAD.WIDE.U32 R8, R15, 0x8, R26 ;  /* 0x000000080f089825 */ /* 0x004fca00078e001a */
[----:B----4-:R3:W-:Y:S04]  /*c4b0*/  @!P1 ST.E.64 desc[UR36][R8.64], R6 ;  /* 0x0000000608009985 */ /* 0x0107e8000c101b24 */
[----:B------:R-:W2:Y:S01]  /*c4c0*/  @!P1 LD.E.64 R12, desc[UR36][R4.64] ;  /* 0x00000024040c9980 */ /* 0x000ea2000c101b00 */
[----:B------:R-:W-:-:S05]  /*c4d0*/  @!P1 IMAD.WIDE.U32 R14, R15, 0x8, R28 ;  /* 0x000000080f0e9825 */ /* 0x000fca00078e001c */
[----:B--2---:R3:W-:Y:S02]  /*c4e0*/  @!P1 ST.E.64 desc[UR36][R14.64], R12 ;  /* 0x0000000c0e009985 */ /* 0x0047e4000c101b24 */
.L_x_218:
[C---:B------:R-:W-:Y:S01]  /*c4f0*/  ISETP.NE.AND P0, PT, R36.reuse, R45, PT ;  /* 0x0000002d2400720c */ /* 0x040fe20003f05270 */
[----:B------:R-:W-:-:S12]  /*c500*/  VIADD R36, R36, 0x1 ;  /* 0x0000000124247836 */ /* 0x000fd80000000000 */
[----:B------:R-:W-:Y:S05]  /*c510*/  @P0 BRA `(.L_x_222) ;  /* 0xffffffdc00600947 */ /* 0x000fea000383ffff */
[----:B------:R-:W-:Y:S05]  /*c520*/  BSYNC.RECONVERGENT B6 ;  /* 0x0000000000067941 */ /* 0x000fea0003800200 */
.L_x_190:
[----:B------:R-:W-:Y:S01]  /*c530*/  MOV R19, 0x10 ;  /* 0x0000001000137802 */ /* 0x000fe20000000f00 */
[----:B------:R-:W-:Y:S01]  /*c540*/  IMAD.MOV.U32 R4, RZ, RZ, R30 ;  /* 0x000000ffff047224 */ /* 0x000fe200078e001e */
[----:B------:R-:W-:Y:S02]  /*c550*/  MOV R5, R31 ;  /* 0x0000001f00057202 */ /* 0x000fe40000000f00 */
[----:B0--3--:R0:W2:Y:S05]  /*c560*/  LDC.64 R6, c[0x4][R19] ;  /* 0x0100000013067b82 */ /* 0x0090aa0000000a00 */
[----:B-1----:R-:W-:-:S07]  /*c570*/  LEPC R20, `(.L_x_223) ;  /* 0x000000001014794e */ /* 0x002fce0000000000 */
[----:B0-2---:R-:W-:Y:S05]  /*c580*/  CALL.ABS.NOINC R6 ;  /* 0x0000000006007343 */ /* 0x005fea0003c00000 */
.L_x_223:
[----:B------:R0:W1:Y:S01]  /*c590*/  LDC.64 R6, c[0x4][R19] ;  /* 0x0100000013067b82 */ /* 0x0000620000000a00 */
[----:B------:R-:W-:Y:S02]  /*c5a0*/  IMAD.MOV.U32 R4, RZ, RZ, R32 ;  /* 0x000000ffff047224 */ /* 0x000fe400078e0020 */
[----:B------:R-:W-:-:S07]  /*c5b0*/  IMAD.MOV.U32 R5, RZ, RZ, R33 ;  /* 0x000000ffff057224 */ /* 0x000fce00078e0021 */
[----:B------:R-:W-:-:S07]  /*c5c0*/  LEPC R20, `(.L_x_224) ;  /* 0x000000001014794e */ /* 0x000fce0000000000 */
[----:B01----:R-:W-:Y:S05]  /*c5d0*/  CALL.ABS.NOINC R6 ;  /* 0x0000000006007343 */ /* 0x003fea0003c00000 */
.L_x_224:
[----:B------:R0:W1:Y:S01]  /*c5e0*/  LDC.64 R6, c[0x4][R19] ;  /* 0x0100000013067b82 */ /* 0x0000620000000a00 */
[----:B------:R-:W-:Y:S01]  /*c5f0*/  MOV R5, R35 ;  /* 0x0000002300057202 */ /* 0x000fe20000000f00 */
[----:B------:R-:W-:-:S07]  /*c600*/  IMAD.MOV.U32 R4, RZ, RZ, R34 ;  /* 0x000000ffff047224 */ /* 0x000fce00078e0022 */
[----:B------:R-:W-:-:S07]  /*c610*/  LEPC R20, `(.L_x_225) ;  /* 0x000000001014794e */ /* 0x000fce0000000000 */
[----:B01----:R-:W-:Y:S05]  /*c620*/  CALL.ABS.NOINC R6 ;  /* 0x0000000006007343 */ /* 0x003fea0003c00000 */
.L_x_225:
        /* <DEDUP_REMOVED lines=8> */
.L_x_226:
[----:B------:R-:W0:Y:S02]  /*c6b0*/  LDC.64 R4, c[0x0][0x3b0] ;  /* 0x0000ec00ff047b82 */ /* 0x000e240000000a00 */
[----:B0-----:R-:W2:Y:S02]  /*c6c0*/  LDG.E R0, desc[UR36][R4.64+0x8] ;  /* 0x0000082404007981 */ /* 0x001ea4000c1e1900 */
[----:B--2---:R-:W-:-:S13]  /*c6d0*/  ISETP.GE.AND P0, PT, R0, 0x1, PT ;  /* 0x000000010000780c */ /* 0x004fda0003f06270 */
[----:B------:R-:W-:Y:S05]  /*c6e0*/  @!P0 BRA `(.L_x_227) ;  /* 0x0000000000b88947 */ /* 0x000fea0003800000 */
[----:B------:R0:W5:Y:S01]  /*c6f0*/  LDG.E R3, desc[UR36][R4.64+0xc] ;  /* 0x00000c2404037981 */ /* 0x000162000c1e1900 */
[----:B------:R-:W-:Y:S01]  /*c700*/  BSSY.RECONVERGENT B0, `(.L_x_227) ;  /* 0x000002c000007945 */ /* 0x000fe20003800200 */
[----:B------:R-:W-:-:S07]  /*c710*/  IMAD.MOV.U32 R19, RZ, RZ, 0x1 ;  /* 0x00000001ff137424 */ /* 0x000fce00078e00ff */
.L_x_232:
[----:B-----5:R-:W-:Y:S01]  /*c720*/  ISETP.GE.AND P0, PT, R3, 0x1, PT ;  /* 0x000000010300780c */ /* 0x020fe20003f06270 */
[----:B------:R-:W-:-:S12]  /*c730*/  BSSY.RECONVERGENT B1, `(.L_x_228) ;  /* 0x0000025000017945 */ /* 0x000fd80003800200 */
[----:B-1----:R-:W-:Y:S05]  /*c740*/  @!P0 BRA `(.L_x_229) ;  /* 0x00000000008c8947 */ /* 0x002fea0003800000 */
[----:B------:R-:W1:Y:S01]  /*c750*/  LDC.64 R6, c[0x0][0x3c8] ;  /* 0x0000f200ff067b82 */ /* 0x000e620000000a00 */
[----:B------:R-:W-:Y:S01]  /*c760*/  HFMA2 R0, -RZ, RZ, 0, 5.9604644775390625e-08 ;  /* 0x00000001ff007431 */ /* 0x000fe200000001ff */
[----:B------:R-:W-:Y:S01]  /*c770*/  BSSY.RECONVERGENT B2, `(.L_x_230) ;  /* 0x000001f000027945 */ /* 0x000fe20003800200 */
[----:B------:R-:W-:-:S05]  /*c780*/  VIADD R32, R19, 0xffffffff ;  /* 0xffffffff13207836 */ /* 0x000fca0000000000 */
[----:B------:R-:W2:Y:S08]  /*c790*/  LDC.64 R20, c[0x0][0x3b0] ;  /* 0x0000ec00ff147b82 */ /* 0x000eb00000000a00 */
[----:B------:R-:W3:Y:S02]  /*c7a0*/  LDC.64 R10, c[0x0][0x3d0] ;  /* 0x0000f400ff0a7b82 */ /* 0x000ee40000000a00 */
.L_x_231:
[----:B0-----:R-:W-:Y:S01]  /*c7b0*/  IMAD R5, R19, R3, R19 ;  /* 0x0000000313057224 */ /* 0x001fe200078e0213 */
[----:B-1----:R-:W4:Y:S03]  /*c7c0*/  LDG.E.64 R8, desc[UR36][R6.64] ;  /* 0x0000002406087981 */ /* 0x002f26000c1e1b00 */
[----:B------:R-:W-:-:S04]  /*c7d0*/  IMAD.IADD R5, R5, 0x1, R0 ;  /* 0x0000000105057824 */ /* 0x000fc800078e0200 */
[----:B------:R-:W-:-:S06]  /*c7e0*/  IMAD.WIDE R4, R5, 0x8, R26 ;  /* 0x0000000805047825 */ /* 0x000fcc00078e021a */
[----:B------:R-:W5:Y:S01]  /*c7f0*/  LD.E.64 R4, desc[UR36][R4.64] ;  /* 0x0000002404047980 */ /* 0x000f62000c101b00 */
[----:B------:R-:W-:-:S05]  /*c800*/  IMAD R3, R32, R3, RZ ;  /* 0x0000000320037224 */ /* 0x000fca00078e02ff */
[----:B------:R-:W-:-:S04]  /*c810*/  IADD3 R13, P0, PT, R3, R0, RZ ;  /* 0x00000000030d7210 */ /* 0x000fc80007f1e0ff */
[----:B------:R-:W-:Y:S02]  /*c820*/  LEA.HI.X.SX32 R3, R3, RZ, 0x1, P0 ;  /* 0x000000ff03037211 */ /* 0x000fe400000f0eff */
[----:B----4-:R-:W-:-:S04]  /*c830*/  LEA R14, P0, R13, R8, 0x3 ;  /* 0x000000080d0e7211 */ /* 0x010fc800078018ff */
[----:B------:R-:W-:-:S05]  /*c840*/  LEA.HI.X R15, R13, R9, R3, 0x3, P0 ;  /* 0x000000090d0f7211 */ /* 0x000fca00000f1c03 */
[----:B-----5:R4:W-:Y:S04]  /*c850*/  ST.E.64 desc[UR36][R14.64+-0x8], R4 ;  /* 0xfffff8040e007985 */ /* 0x0209e8000c101b24 */
[----:B--2---:R-:W2:Y:S04]  /*c860*/  LDG.E R30, desc[UR36][R20.64+0xc] ;  /* 0x00000c24141e7981 */ /* 0x004ea8000c1e1900 */
[----:B---3--:R-:W3:Y:S01]  /*c870*/  LDG.E.64 R12, desc[UR36][R10.64] ;  /* 0x000000240a0c7981 */ /* 0x008ee2000c1e1b00 */
[----:B--2---:R-:W-:-:S04]  /*c880*/  IMAD R3, R30, R19, R19 ;  /* 0x000000131e037224 */ /* 0x004fc800078e0213 */
[----:B------:R-:W-:-:S04]  /*c890*/  IMAD.IADD R3, R3, 0x1, R0 ;  /* 0x0000000103037824 */ /* 0x000fc800078e0200 */
[----:B------:R-:W-:-:S06]  /*c8a0*/  IMAD.WIDE R8, R3, 0x8, R28 ;  /* 0x0000000803087825 */ /* 0x000fcc00078e021c */
[----:B------:R-:W2:Y:S01]  /*c8b0*/  LD.E.64 R8, desc[UR36][R8.64] ;  /* 0x0000002408087980 */ /* 0x000ea2000c101b00 */
[----:B------:R-:W-:-:S05]  /*c8c0*/  IMAD R3, R32, R30, RZ ;  /* 0x0000001e20037224 */ /* 0x000fca00078e02ff */
[----:B------:R-:W-:-:S04]  /*c8d0*/  IADD3 R31, P0, PT, R3, R0, RZ ;  /* 0x00000000031f7210 */ /* 0x000fc80007f1e0ff */
[----:B------:R-:W-:Y:S02]  /*c8e0*/  LEA.HI.X.SX32 R3, R3, RZ, 0x1, P0 ;  /* 0x000000ff03037211 */ /* 0x000fe400000f0eff */
[----:B---3--:R-:W-:-:S04]  /*c8f0*/  LEA R12, P0, R31, R12, 0x3 ;  /* 0x0000000c1f0c7211 */ /* 0x008fc800078018ff */
[----:B------:R-:W-:-:S05]  /*c900*/  LEA.HI.X R13, R31, R13, R3, 0x3, P0 ;  /* 0x0000000d1f0d7211 */ /* 0x000fca00000f1c03 */
[----:B--2---:R4:W-:Y:S04]  /*c910*/  ST.E.64 desc[UR36][R12.64+-0x8], R8 ;  /* 0xfffff8080c007985 */ /* 0x0049e8000c101b24 */
[----:B------:R-:W2:Y:S02]  /*c920*/  LDG.E R3, desc[UR36][R20.64+0xc] ;  /* 0x00000c2414037981 */ /* 0x000ea4000c1e1900 */
[C---:B--2---:R-:W-:Y:S02]  /*c930*/  ISETP.GE.AND P0, PT, R0.reuse, R3, PT ;  /* 0x000000030000720c */ /* 0x044fe40003f06270 */
[----:B------:R-:W-:-:S11]  /*c940*/  IADD3 R0, PT, PT, R0, 0x1, RZ ;  /* 0x0000000100007810 */ /* 0x000fd60007ffe0ff */
[----:B----4-:R-:W-:Y:S05]  /*c950*/  @!P0 BRA `(.L_x_231) ;  /* 0xfffffffc00948947 */ /* 0x010fea000383ffff */
[----:B------:R-:W-:Y:S05]  /*c960*/  BSYNC.RECONVERGENT B2 ;  /* 0x0000000000027941 */ /* 0x000fea0003800200 */
.L_x_230:
[----:B------:R1:W5:Y:S02]  /*c970*/  LDG.E R0, desc[UR36][R20.64+0x8] ;  /* 0x0000082414007981 */ /* 0x000364000c1e1900 */
.L_x_229:
[----:B------:R-:W-:Y:S05]  /*c980*/  BSYNC.RECONVERGENT B1 ;  /* 0x0000000000017941 */ /* 0x000fea0003800200 */
.L_x_228:
[C---:B-----5:R-:W-:Y:S01]  /*c990*/  ISETP.GE.AND P0, PT, R19.reuse, R0, PT ;  /* 0x000000001300720c */ /* 0x060fe20003f06270 */
[----:B------:R-:W-:-:S12]  /*c9a0*/  VIADD R19, R19, 0x1 ;  /* 0x0000000113137836 */ /* 0x000fd80000000000 */
[----:B------:R-:W-:Y:S05]  /*c9b0*/  @!P0 BRA `(.L_x_232) ;  /* 0xfffffffc00588947 */ /* 0x000fea000383ffff */
[----:B------:R-:W-:Y:S05]  /*c9c0*/  BSYNC.RECONVERGENT B0 ;  /* 0x0000000000007941 */ /* 0x000fea0003800200 */
.L_x_227:
[----:B------:R-:W-:Y:S01]  /*c9d0*/  MOV R19, 0x10 ;  /* 0x0000001000137802 */ /* 0x000fe20000000f00 */
[----:B0-----:R-:W-:Y:S01]  /*c9e0*/  IMAD.MOV.U32 R4, RZ, RZ, R22 ;  /* 0x000000ffff047224 */ /* 0x001fe200078e0016 */
[----:B------:R-:W-:Y:S02]  /*c9f0*/  MOV R5, R23 ;  /* 0x0000001700057202 */ /* 0x000fe40000000f00 */
[----:B------:R0:W2:Y:S05]  /*ca00*/  LDC.64 R6, c[0x4][R19] ;  /* 0x0100000013067b82 */ /* 0x0000aa0000000a00 */
[----:B-1----:R-:W-:-:S07]  /*ca10*/  LEPC R20, `(.L_x_233) ;  /* 0x000000001014794e */ /* 0x002fce0000000000 */
[----:B0-2---:R-:W-:Y:S05]  /*ca20*/  CALL.ABS.NOINC R6 ;  /* 0x0000000006007343 */ /* 0x005fea0003c00000 */
.L_x_233:
[----:B------:R0:W1:Y:S01]  /*ca30*/  LDC.64 R6, c[0x4][R19] ;  /* 0x0100000013067b82 */ /* 0x0000620000000a00 */
[----:B------:R-:W-:Y:S02]  /*ca40*/  IMAD.MOV.U32 R4, RZ, RZ, R24 ;  /* 0x000000ffff047224 */ /* 0x000fe400078e0018 */
[----:B------:R-:W-:-:S07]  /*ca50*/  IMAD.MOV.U32 R5, RZ, RZ, R25 ;  /* 0x000000ffff057224 */ /* 0x000fce00078e0019 */
[----:B------:R-:W-:-:S07]  /*ca60*/  LEPC R20, `(.L_x_234) ;  /* 0x000000001014794e */ /* 0x000fce0000000000 */
[----:B01----:R-:W-:Y:S05]  /*ca70*/  CALL.ABS.NOINC R6 ;  /* 0x0000000006007343 */ /* 0x003fea0003c00000 */
.L_x_234:
[----:B------:R0:W1:Y:S01]  /*ca80*/  LDC.64 R6, c[0x4][R19] ;  /* 0x0100000013067b82 */ /* 0x0000620000000a00 */
[----:B------:R-:W-:Y:S01]  /*ca90*/  MOV R4, R26 ;  /* 0x0000001a00047202 */ /* 0x000fe20000000f00 */
[----:B------:R-:W-:-:S07]  /*caa0*/  IMAD.MOV.U32 R5, RZ, RZ, R27 ;  /* 0x000000ffff057224 */ /* 0x000fce00078e001b */
[----:B------:R-:W-:-:S07]  /*cab0*/  LEPC R20, `(.L_x_235) ;  /* 0x000000001014794e */ /* 0x000fce0000000000 */
[----:B01----:R-:W-:Y:S05]  /*cac0*/  CALL.ABS.NOINC R6 ;  /* 0x0000000006007343 */ /* 0x003fea0003c00000 */
.L_x_235:
[----:B------:R0:W1:Y:S01]  /*cad0*/  LDC.64 R6, c[0x4][R19] ;  /* 0x0100000013067b82 */ /* 0x0000620000000a00 */
[----:B------:R-:W-:Y:S01]  /*cae0*/  IMAD.MOV.U32 R4, RZ, RZ, R28 ;  /* 0x000000ffff047224 */ /* 0x000fe200078e001c */
[----:B------:R-:W-:-:S07]  /*caf0*/  MOV R5, R29 ;  /* 0x0000001d00057202 */ /* 0x000fce0000000f00 */
[----:B------:R-:W-:-:S07]  /*cb00*/  LEPC R20, `(.L_x_236) ;  /* 0x000000001014794e */ /* 0x000fce0000000000 */
[----:B01----:R-:W-:Y:S05]  /*cb10*/  CALL.ABS.NOINC R6 ;  /* 0x0000000006007343 */ /* 0x003fea0003c00000 */
.L_x_236:
        /* <DEDUP_REMOVED lines=8> */
.L_x_237:
[----:B------:R-:W-:Y:S01]  /*cba0*/  LOP3.LUT P0, RZ, R16, R17, RZ, 0xfc, !PT ;  /* 0x0000001110ff7212 */ /* 0x000fe2000780fcff */
[----:B------:R-:W-:-:S12]  /*cbb0*/  BSSY.RECONVERGENT B6, `(.L_x_238) ;  /* 0x0000080000067945 */ /* 0x000fd80003800200 */
[----:B------:R-:W-:Y:S05]  /*cbc0*/  @P0 BRA `(.L_x_239) ;  /* 0x0000000400f80947 */ /* 0x000fea0003800000 */
[----:B------:R-:W0:Y:S02]  /*cbd0*/  LDC.64 R4, c[0x0][0x3b0] ;  /* 0x0000ec00ff047b82 */ /* 0x000e240000000a00 */
[----:B0-----:R-:W2:Y:S01]  /*cbe0*/  LDG.E R0, desc[UR36][R4.64+0x8] ;  /* 0x0000082404007981 */ /* 0x001ea2000c1e1900 */
[----:B------:R-:W-:Y:S02]  /*cbf0*/  CS2R R8, SRZ ;  /* 0x0000000000087805 */ /* 0x000fe4000001ff00 */
[----:B--2---:R-:W-:-:S13]  /*cc00*/  ISETP.GE.AND P0, PT, R0, 0x1, PT ;  /* 0x000000010000780c */ /* 0x004fda0003f06270 */
[----:B------:R-:W-:Y:S05]  /*cc10*/  @!P0 BRA `(.L_x_240) ;  /* 0x0000000400bc8947 */ /* 0x000fea0003800000 */
[----:B------:R-:W2:Y:S01]  /*cc20*/  LDG.E R3, desc[UR36][R4.64+0xc] ;  /* 0x00000c2404037981 */ /* 0x000ea2000c1e1900 */
[----:B------:R-:W-:Y:S01]  /*cc30*/  BSSY.RECONVERGENT B0, `(.L_x_240) ;  /* 0x000006d000007945 */ /* 0x000fe20003800200 */
[----:B--2---:R-:W-:-:S13]  /*cc40*/  ISETP.GE.AND P0, PT, R3, 0x1, PT ;  /* 0x000000010300780c */ /* 0x004fda0003f06270 */
[----:B------:R-:W-:Y:S05]  /*cc50*/  @!P0 BRA `(.L_x_241) ;  /* 0x0000000400a88947 */ /* 0x000fea0003800000 */
[----:B------:R-:W5:Y:S01]  /*cc60*/  LDG.E.64 R4, desc[UR36][R4.64] ;  /* 0x0000002404047981 */ /* 0x000f62000c1e1b00 */
[----:B------:R-:W-:Y:S01]  /*cc70*/  HFMA2 R50, -RZ, RZ, 0, 0 ;  /* 0x00000000ff327431 */ /* 0x000fe200000001ff */
[C---:B------:R-:W-:Y:S02]  /*cc80*/  LOP3.LUT R19, R3.reuse, 0xf, RZ, 0xc0, !PT ;  /* 0x0000000f03137812 */ /* 0x040fe400078ec0ff */
[----:B------:R-:W-:Y:S02]  /*cc90*/  CS2R R8, SRZ ;  /* 0x0000000000087805 */ /* 0x000fe4000001ff00 */
[C---:B------:R-:W-:Y:S02]  /*cca0*/  LOP3.LUT R36, R3.reuse, 0x7ffffff0, RZ, 0xc0, !PT ;  /* 0x7ffffff003247812 */ /* 0x040fe400078ec0ff */
[C---:B------:R-:W-:Y:S02]  /*ccb0*/  LOP3.LUT R48, R3.reuse, 0x7, RZ, 0xc0, !PT ;  /* 0x0000000703307812 */ /* 0x040fe400078ec0ff */
[----:B------:R-:W-:-:S07]  /*ccc0*/  LOP3.LUT R49, R3, 0x3, RZ, 0xc0, !PT ;  /* 0x0000000303317812 */ /* 0x000fce00078ec0ff */
.L_x_248:
[C---:B------:R-:W-:Y:S01]  /*ccd0*/  ISETP.GE.U32.AND P1, PT, R3.reuse, 0x10, PT ;  /* 0x000000100300780c */ /* 0x040fe20003f26070 */
[----:B------:R-:W-:Y:S02]  /*cce0*/  IMAD R53, R3, R50, RZ ;  /* 0x0000003203357224 */ /* 0x000fe400078e02ff */
[----:B------:R-:W-:Y:S02]  /*ccf0*/  VIADD R50, R50, 0x1 ;  /* 0x0000000132327836 */ /* 0x000fe40000000000 */
[----:B------:R-:W-:-:S03]  /*cd00*/  IMAD.MOV.U32 R30, RZ, RZ, RZ ;  /* 0x000000ffff1e7224 */ /* 0x000fc600078e00ff */
[----:B------:R-:W-:-:S05]  /*cd10*/  ISETP.NE.AND P0, PT, R50, R0, PT ;  /* 0x000000003200720c */ /* 0x000fca0003f05270 */
[----:B------:R-:W-:Y:S08]  /*cd20*/  @!P1 BRA `(.L_x_242) ;  /* 0x0000000000a49947 */ /* 0x000ff00003800000 */
[----:B------:R-:W-:Y:S01]  /*cd30*/  BSSY.RECONVERGENT B1, `(.L_x_243) ;  /* 0x0000027000017945 */ /* 0x000fe20003800200 */
[----:B------:R-:W-:-:S07]  /*cd40*/  MOV R51, RZ ;  /* 0x000000ff00337202 */ /* 0x000fce0000000f00 */
.L_x_244:
[----:B------:R-:W-:-:S04]  /*cd50*/  IMAD.IADD R7, R53, 0x1, R51 ;  /* 0x0000000135077824 */ /* 0x000fc800078e0233 */
[----:B-----5:R-:W-:-:S05]  /*cd60*/  IMAD.WIDE.U32 R6, R7, 0x8, R4 ;  /* 0x0000000807067825 */ /* 0x020fca00078e0004 */
[----:B------:R-:W2:Y:S04]  /*cd70*/  LD.E.64 R10, desc[UR36][R6.64] ;  /* 0x00000024060a7980 */ /* 0x000ea8000c101b00 */
[----:B------:R-:W3:Y:S04]  /*cd80*/  LD.E.64 R12, desc[UR36][R6.64+0x8] ;  /* 0x00000824060c7980 */ /* 0x000ee8000c101b00 */
        /* <DEDUP_REMOVED lines=34> */
.L_x_243:
[----:B------:R-:W-:-:S07]  /*cfb0*/  MOV R30, R36 ;  /* 0x00000024001e7202 */ /* 0x000fce0000000f00 */
.L_x_242:
[----:B------:R-:W-:-:S13]  /*cfc0*/  ISETP.NE.AND P1, PT, R19, RZ, PT ;  /* 0x000000ff1300720c */ /* 0x000fda0003f25270 */
[----:B------:R-:W-:Y:S05]  /*cfd0*/  @!P1 BRA `(.L_x_245) ;  /* 0x0000000000c49947 */ /* 0x000fea0003800000 */
[----:B------:R-:W-:Y:S02]  /*cfe0*/  ISETP.GE.U32.AND P1, PT, R19, 0x8, PT ;  /* 0x000000081300780c */ /* 0x000fe40003f26070 */
[----:B------:R-:W-:-:S11]  /*cff0*/  ISETP.NE.AND P2, PT, R48, RZ, PT ;  /* 0x000000ff3000720c */ /* 0x000fd60003f45270 */
[----:B------:R-:W-:Y:S05]  /*d000*/  @!P1 BRA `(.L_x_246) ;  /* 0x00000000004c9947 */ /* 0x000fea0003800000 */
[----:B------:R-:W-:-:S04]  /*d010*/  IMAD.IADD R7, R53, 0x1, R30 ;  /* 0x0000000135077824 */ /* 0x000fc800078e021e */
[----:B-----5:R-:W-:-:S05]  /*d020*/  IMAD.WIDE R6, R7, 0x8, R4 ;  /* 0x0000000807067825 */ /* 0x020fca00078e0204 */
[----:B------:R-:W2:Y:S04]  /*d030*/  LD.E.64 R10, desc[UR36][R6.64] ;  /* 0x00000024060a7980 */ /* 0x000ea8000c101b00 */
[----:B------:R-:W3:Y:S04]  /*d040*/  LD.E.64 R12, desc[UR36][R6.64+0x8] ;  /* 0x00000824060c7980 */ /* 0x000ee8000c101b00 */
[----:B------:R-:W4:Y:S04]  /*d050*/  LD.E.64 R14, desc[UR36][R6.64+0x10] ;  /* 0x00001024060e7980 */ /* 0x000f28000c101b00 */
[----:B------:R-:W4:Y:S04]  /*d060*/  LD.E.64 R20, desc[UR36][R6.64+0x18] ;  /* 0x0000182406147980 */ /* 0x000f28000c101b00 */
[----:B------:R-:W4:Y:S04]  /*d070*/  LD.E.64 R22, desc[UR36][R6.64+0x20] ;  /* 0x0000202406167980 */ /* 0x000f28000c101b00 */
[----:B------:R-:W4:Y:S04]  /*d080*/  LD.E.64 R24, desc[UR36][R6.64+0x28] ;  /* 0x0000282406187980 */ /* 0x000f28000c101b00 */
[----:B------:R-:W4:Y:S04]  /*d090*/  LD.E.64 R26, desc[UR36][R6.64+0x30] ;  /* 0x00003024061a7980 */ /* 0x000f28000c101b00 */
[----:B------:R-:W4:Y:S01]  /*d0a0*/  LD.E.64 R28, desc[UR36][R6.64+0x38] ;  /* 0x00003824061c7980 */ /* 0x000f22000c101b00 */
[----:B------:R-:W-:Y:S01]  /*d0b0*/  VIADD R30, R30, 0x8 ;  /* 0x000000081e1e7836 */ /* 0x000fe20000000000 */
[----:B--2---:R-:W-:-:S08]  /*d0c0*/  DADD R10, R8, R10 ;  /* 0x00000000080a7229 */ /* 0x004fd0000000000a */
[----:B---3--:R-:W-:-:S08]  /*d0d0*/  DADD R10, R10, R12 ;  /* 0x000000000a0a7229 */ /* 0x008fd0000000000c */
[----:B----4-:R-:W-:-:S08]  /*d0e0*/  DADD R10, R10, R14 ;  /* 0x000000000a0a7229 */ /* 0x010fd0000000000e */
[----:B------:R-:W-:-:S08]  /*d0f0*/  DADD R10, R10, R20 ;  /* 0x000000000a0a7229 */ /* 0x000fd00000000014 */
[----:B------:R-:W-:-:S08]  /*d100*/  DADD R10, R10, R22 ;  /* 0x000000000a0a7229 */ /* 0x000fd00000000016 */
[----:B------:R-:W-:-:S08]  /*d110*/  DADD R10, R10, R24 ;  /* 0x000000000a0a7229 */ /* 0x000fd00000000018 */
[----:B------:R-:W-:-:S08]  /*d120*/  DADD R10, R10, R26 ;  /* 0x000000000a0a7229 */ /* 0x000fd0000000001a */
[----:B------:R-:W-:-:S11]  /*d130*/  DADD R8, R10, R28 ;  /* 0x000000000a087229 */ /* 0x000fd6000000001c */
.L_x_246:
[----:B------:R-:W-:Y:S05]  /*d140*/  @!P2 BRA `(.L_x_245) ;  /* 0x000000000068a947 */ /* 0x000fea0003800000 */
[----:B------:R-:W-:Y:S02]  /*d150*/  ISETP.GE.U32.AND P1, PT, R48, 0x4, PT ;  /* 0x000000043000780c */ /* 0x000fe40003f26070 */
[----:B------:R-:W-:-:S11]  /*d160*/  ISETP.NE.AND P2, PT, R49, RZ, PT ;  /* 0x000000ff3100720c */ /* 0x000fd60003f45270 */
[----:B------:R-:W-:Y:S05]  /*d170*/  @!P1 BRA `(.L_x_247) ;  /* 0x00000000002c9947 */ /* 0x000fea0003800000 */
[----:B------:R-:W-:-:S05]  /*d180*/  IADD3 R7, PT, PT, R53, R30, RZ ;  /* 0x0000001e35077210 */ /* 0x000fca0007ffe0ff */
[----:B-----5:R-:W-:-:S05]  /*d190*/  IMAD.WIDE R6, R7, 0x8, R4 ;  /* 0x0000000807067825 */ /* 0x020fca00078e0204 */
[----:B------:R-:W2:Y:S04]  /*d1a0*/  LD.E.64 R10, desc[UR36][R6.64] ;  /* 0x00000024060a7980 */ /* 0x000ea8000c101b00 */
[----:B------:R-:W3:Y:S04]  /*d1b0*/  LD.E.64 R12, desc[UR36][R6.64+0x8] ;  /* 0x00000824060c7980 */ /* 0x000ee8000c101b00 */
[----:B------:R-:W4:Y:S04]  /*d1c0*/  LD.E.64 R14, desc[UR36][R6.64+0x10] ;  /* 0x00001024060e7980 */ /* 0x000f28000c101b00 */
[----:B------:R-:W4:Y:S01]  /*d1d0*/  LD.E.64 R20, desc[UR36][R6.64+0x18] ;  /* 0x0000182406147980 */ /* 0x000f22000c101b00 */
[----:B------:R-:W-:Y:S01]  /*d1e0*/  VIADD R30, R30, 0x4 ;  /* 0x000000041e1e7836 */ /* 0x000fe20000000000 */
[----:B--2---:R-:W-:-:S08]  /*d1f0*/  DADD R10, R8, R10 ;  /* 0x00000000080a7229 */ /* 0x004fd0000000000a */
[----:B---3--:R-:W-:-:S08]  /*d200*/  DADD R10, R10, R12 ;  /* 0x000000000a0a7229 */ /* 0x008fd0000000000c */
[----:B----4-:R-:W-:-:S08]  /*d210*/  DADD R10, R10, R14 ;  /* 0x000000000a0a7229 */ /* 0x010fd0000000000e */
[----:B------:R-:W-:-:S11]  /*d220*/  DADD R8, R10, R20 ;  /* 0x000000000a087229 */ /* 0x000fd60000000014 */
.L_x_247:
[----:B------:R-:W-:Y:S05]  /*d230*/  @!P2 BRA `(.L_x_245) ;  /* 0x00000000002ca947 */ /* 0x000fea0003800000 */
[----:B------:R-:W-:-:S04]  /*d240*/  IMAD.IADD R13, R53, 0x1, R30 ;  /* 0x00000001350d7824 */ /* 0x000fc800078e021e */
[----:B-----5:R-:W-:-:S05]  /*d250*/  IMAD.WIDE R12, R13, 0x8, R4 ;  /* 0x000000080d0c7825 */ /* 0x020fca00078e0204 */
[----:B------:R-:W2:Y:S01]  /*d260*/  LD.E.64 R6, desc[UR36][R12.64] ;  /* 0x000000240c067980 */ /* 0x000ea2000c101b00 */
[----:B------:R-:W-:Y:S01]  /*d270*/  ISETP.NE.AND P1, PT, R49, 0x1, PT ;  /* 0x000000013100780c */ /* 0x000fe20003f25270 */
[----:B--2---:R-:W-:-:S12]  /*d280*/  DADD R8, R8, R6 ;  /* 0x0000000008087229 */ /* 0x004fd80000000006 */
[----:B------:R-:W-:Y:S05]  /*d290*/  @!P1 BRA `(.L_x_245) ;  /* 0x0000000000149947 */ /* 0x000fea0003800000 */
[----:B------:R-:W-:Y:S01]  /*d2a0*/  ISETP.NE.AND P1, PT, R49, 0x2, PT ;  /* 0x000000023100780c */ /* 0x000fe20003f25270 */
[----:B------:R-:W2:-:S12]  /*d2b0*/  LD.E.64 R6, desc[UR36][R12.64+0x8] ;  /* 0x000008240c067980 */ /* 0x000e98000c101b00 */
[----:B------:R-:W3:Y:S01]  /*d2c0*/  @P1 LD.E.64 R10, desc[UR36][R12.64+0x10] ;  /* 0x000010240c0a1980 */ /* 0x000ee2000c101b00 */
[----:B--2---:R-:W-:-:S08]  /*d2d0*/  DADD R8, R8, R6 ;  /* 0x0000000008087229 */ /* 0x004fd00000000006 */
[----:B---3--:R-:W-:-:S11]  /*d2e0*/  @P1 DADD R8, R8, R10 ;  /* 0x0000000008081229 */ /* 0x008fd6000000000a */
.L_x_245:
[----:B------:R-:W-:Y:S05]  /*d2f0*/  @P0 BRA `(.L_x_248) ;  /* 0xfffffff800740947 */ /* 0x000fea000383ffff */
.L_x_241:
[----:B------:R-:W-:Y:S05]  /*d300*/  BSYNC.RECONVERGENT B0 ;  /* 0x0000000000007941 */ /* 0x000fea0003800200 */
.L_x_240:
[----:B------:R-:W-:Y:S01]  /*d310*/  MOV R0, 0x0 ;  /* 0x0000000000007802 */ /* 0x000fe20000000f00 */
[----:B------:R0:W-:Y:S01]  /*d320*/  STL.64 [R1+0x10], R8 ;  /* 0x0000100801007387 */ /* 0x0001e20000100a00 */
[----:B------:R-:W1:Y:S01]  /*d330*/  LDCU.64 UR4, c[0x4][0xa0] ;  /* 0x01001400ff0477ac */ /* 0x000e620008000a00 */
[----:B------:R-:W-:Y:S01]  /*d340*/  IADD3 R6, P0, PT, R2, 0x10, RZ ;  /* 0x0000001002067810 */ /* 0x000fe20007f1e0ff */
[----:B------:R0:W2:Y:S04]  /*d350*/  LDC.64 R10, c[0x4][R0] ;  /* 0x01000000000a7b82 */ /* 0x0000a80000000a00 */
[----:B------:R-:W-:Y:S01]  /*d360*/  IMAD.X R7, RZ, RZ, R18, P0 ;  /* 0x000000ffff077224 */ /* 0x000fe200000e0612 */
[----:B-1---5:R-:W-:Y:S01]  /*d370*/  MOV R4, UR4 ;  /* 0x0000000400047c02 */ /* 0x022fe20008000f00 */
[----:B0-----:R-:W-:-:S07]  /*d380*/  IMAD.U32 R5, RZ, RZ, UR5 ;  /* 0x00000005ff057e24 */ /* 0x001fce000f8e00ff */
[----:B------:R-:W-:-:S07]  /*d390*/  LEPC R20, `(.L_x_239) ;  /* 0x000000001014794e */ /* 0x000fce0000000000 */
[----:B--2---:R-:W-:Y:S05]  /*d3a0*/  CALL.ABS.NOINC R10 ;  /* 0x000000000a007343 */ /* 0x004fea0003c00000 */
.L_x_239:
[----:B------:R-:W-:Y:S05]  /*d3b0*/  BSYNC.RECONVERGENT B6 ;  /* 0x0000000000067941 */ /* 0x000fea0003800200 */
.L_x_238:
[----:B------:R-:W0:Y:S02]  /*d3c0*/  LDC.64 R4, c[0x0][0x3d8] ;  /* 0x0000f600ff047b82 */ /* 0x000e240000000a00 */
[----:B0-----:R-:W2:Y:S02]  /*d3d0*/  LDG.E R0, desc[UR36][R4.64+0x8] ;  /* 0x0000082404007981 */ /* 0x001ea4000c1e1900 */
[----:B--2---:R-:W-:-:S13]  /*d3e0*/  ISETP.GE.AND P0, PT, R0, 0x1, PT ;  /* 0x000000010000780c */ /* 0x004fda0003f06270 */
[----:B------:R-:W-:Y:S05]  /*d3f0*/  @!P0 BRA `(.L_x_249) ;  /* 0x0000000000848947 */ /* 0x000fea0003800000 */
[----:B------:R0:W5:Y:S01]  /*d400*/  LDG.E R3, desc[UR36][R4.64+0xc] ;  /* 0x00000c2404037981 */ /* 0x000162000c1e1900 */
[----:B------:R-:W-:Y:S01]  /*d410*/  HFMA2 R19, -RZ, RZ, 0, 0 ;  /* 0x00000000ff137431 */ /* 0x000fe200000001ff */
[----:B------:R-:W-:Y:S06]  /*d420*/  BSSY.RECONVERGENT B0, `(.L_x_249) ;  /* 0x000001e000007945 */ /* 0x000fec0003800200 */
.L_x_254:
[----:B-----5:R-:W-:Y:S01]  /*d430*/  ISETP.GE.AND P0, PT, R3, 0x1, PT ;  /* 0x000000010300780c */ /* 0x020fe20003f06270 */
[----:B------:R-:W-:-:S12]  /*d440*/  BSSY.RECONVERGENT B1, `(.L_x_250) ;  /* 0x0000018000017945 */ /* 0x000fd80003800200 */
[----:B-1----:R-:W-:Y:S05]  /*d450*/  @!P0 BRA `(.L_x_251) ;  /* 0x0000000000588947 */ /* 0x002fea0003800000 */
[----:B------:R-:W1:Y:S01]  /*d460*/  LDC.64 R14, c[0x0][0x3c8] ;  /* 0x0000f200ff0e7b82 */ /* 0x000e620000000a00 */
[----:B------:R-:W-:Y:S01]  /*d470*/  BSSY.RECONVERGENT B2, `(.L_x_252) ;  /* 0x0000013000027945 */ /* 0x000fe20003800200 */
[----:B------:R-:W-:-:S06]  /*d480*/  IMAD.MOV.U32 R0, RZ, RZ, RZ ;  /* 0x000000ffff007224 */ /* 0x000fcc00078e00ff */
[----:B------:R-:W2:Y:S08]  /*d490*/  LDC.64 R6, c[0x0][0x3f8] ;  /* 0x0000fe00ff067b82 */ /* 0x000eb00000000a00 */
[----:B------:R-:W3:Y:S02]  /*d4a0*/  LDC.64 R20, c[0x0][0x3d8] ;  /* 0x0000f600ff147b82 */ /* 0x000ee40000000a00 */
.L_x_253:
[----:B01----:R-:W4:Y:S04]  /*d4b0*/  LDG.E.64 R4, desc[UR36][R14.64] ;  /* 0x000000240e047981 */ /* 0x003f28000c1e1b00 */
[----:B--2---:R-:W2:Y:S01]  /*d4c0*/  LDG.E.64 R8, desc[UR36][R6.64] ;  /* 0x0000002406087981 */ /* 0x004ea2000c1e1b00 */
[----:B------:R-:W-:-:S03]  /*d4d0*/  IMAD R3, R19, R3, R0 ;  /* 0x0000000313037224 */ /* 0x000fc600078e0200 */
[----:B---3--:R-:W3:Y:S01]  /*d4e0*/  LDG.E.64 R12, desc[UR36][R20.64] ;  /* 0x00000024140c7981 */ /* 0x008ee2000c1e1b00 */
[----:B----4-:R-:W-:-:S04]  /*d4f0*/  IMAD.WIDE R4, R3, 0x8, R4 ;  /* 0x0000000803047825 */ /* 0x010fc800078e0204 */
[C---:B--2---:R-:W-:Y:S02]  /*d500*/  IMAD.WIDE R8, R3.reuse, 0x8, R8 ;  /* 0x0000000803087825 */ /* 0x044fe400078e0208 */
[----:B------:R-:W2:Y:S04]  /*d510*/  LD.E.64 R4, desc[UR36][R4.64] ;  /* 0x0000002404047980 */ /* 0x000ea8000c101b00 */
[----:B------:R-:W2:Y:S01]  /*d520*/  LD.E.64 R8, desc[UR36][R8.64] ;  /* 0x0000002408087980 */ /* 0x000ea2000c101b00 */
[----:B---3--:R-:W-:Y:S01]  /*d530*/  IMAD.WIDE R12, R3, 0x8, R12 ;  /* 0x00000008030c7825 */ /* 0x008fe200078e020c */
[----:B--2---:R-:W-:-:S07]  /*d540*/  DMUL R10, R4, R8 ;  /* 0x00000008040a7228 */ /* 0x004fce0000000000 */
[----:B------:R4:W-:Y:S04]  /*d550*/  ST.E.64 desc[UR36][R12.64], R10 ;  /* 0x0000000a0c007985 */ /* 0x0009e8000c101b24 */
[----:B------:R-:W2:Y:S01]  /*d560*/  LDG.E R3, desc[UR36][R20.64+0xc] ;  /* 0x00000c2414037981 */ /* 0x000ea2000c1e1900 */
[----:B------:R-:W-:-:S05]  /*d570*/  VIADD R0, R0, 0x1 ;  /* 0x0000000100007836 */ /* 0x000fca0000000000 */
[----:B--2---:R-:W-:-:S13]  /*d580*/  ISETP.GE.AND P0, PT, R0, R3, PT ;  /* 0x000000030000720c */ /* 0x004fda0003f06270 */
[----:B----4-:R-:W-:Y:S05]  /*d590*/  @!P0 BRA `(.L_x_253) ;  /* 0xfffffffc00c48947 */ /* 0x010fea000383ffff */
[----:B------:R-:W-:Y:S05]  /*d5a0*/  BSYNC.RECONVERGENT B2 ;  /* 0x0000000000027941 */ /* 0x000fea0003800200 */
.L_x_252:
[----:B------:R1:W5:Y:S02]  /*d5b0*/  LDG.E R0, desc[UR36][R20.64+0x8] ;  /* 0x0000082414007981 */ /* 0x000364000c1e1900 */
.L_x_251:
[----:B------:R-:W-:Y:S05]  /*d5c0*/  BSYNC.RECONVERGENT B1 ;  /* 0x0000000000017941 */ /* 0x000fea0003800200 */
.L_x_250:
[----:B------:R-:W-:-:S04]  /*d5d0*/  IADD3 R19, PT, PT, R19, 0x1, RZ ;  /* 0x0000000113137810 */ /* 0x000fc80007ffe0ff */
[----:B-----5:R-:W-:-:S13]  /*d5e0*/  ISETP.GE.AND P0, PT, R19, R0, PT ;  /* 0x000000001300720c */ /* 0x020fda0003f06270 */
[----:B------:R-:W-:Y:S05]  /*d5f0*/  @!P0 BRA `(.L_x_254) ;  /* 0xfffffffc008c8947 */ /* 0x000fea000383ffff */
[----:B------:R-:W-:Y:S05]  /*d600*/  BSYNC.RECONVERGENT B0 ;  /* 0x0000000000007941 */ /* 0x000fea0003800200 */
.L_x_249:
[----:B0-----:R-:W0:Y:S02]  /*d610*/  LDC.64 R4, c[0x0][0x3e0] ;  /* 0x0000f800ff047b82 */ /* 0x001e240000000a00 */
[----:B0-----:R-:W2:Y:S02]  /*d620*/  LDG.E R0, desc[UR36][R4.64+0x8] ;  /* 0x0000082404007981 */ /* 0x001ea4000c1e1900 */
[----:B--2---:R-:W-:-:S13]  /*d630*/  ISETP.GE.AND P0, PT, R0, 0x1, PT ;  /* 0x000000010000780c */ /* 0x004fda0003f06270 */
[----:B------:R-:W-:Y:S05]  /*d640*/  @!P0 BRA `(.L_x_255) ;  /* 0x0000000000848947 */ /* 0x000fea0003800000 */
[----:B------:R0:W5:Y:S01]  /*d650*/  LDG.E R3, desc[UR36][R4.64+0xc] ;  /* 0x00000c2404037981 */ /* 0x000162000c1e1900 */
[----:B------:R-:W-:Y:S01]  /*d660*/  BSSY.RECONVERGENT B0, `(.L_x_255) ;  /* 0x000001f000007945 */ /* 0x000fe20003800200 */
[----:B------:R-:W-:-:S07]  /*d670*/  IMAD.MOV.U32 R19, RZ, RZ, RZ ;  /* 0x000000ffff137224 */ /* 0x000fce00078e00ff */
.L_x_260:
[----:B-----5:R-:W-:Y:S01]  /*d680*/  ISETP.GE.AND P0, PT, R3, 0x1, PT ;  /* 0x000000010300780c */ /* 0x020fe20003f06270 */
[----:B------:R-:W-:-:S12]  /*d690*/  BSSY.RECONVERGENT B1, `(.L_x_256) ;  /* 0x0000018000017945 */ /* 0x000fd80003800200 */
[----:B--2---:R-:W-:Y:S05]  /*d6a0*/  @!P0 BRA `(.L_x_257) ;  /* 0x0000000000588947 */ /* 0x004fea0003800000 */
[----:B------:R-:W2:Y:S01]  /*d6b0*/  LDC.64 R14, c[0x0][0x3d0] ;  /* 0x0000f400ff0e7b82 */ /* 0x000ea20000000a00 */
[----:B------:R-:W-:Y:S01]  /*d6c0*/  BSSY.RECONVERGENT B2, `(.L_x_258) ;  /* 0x0000013000027945 */ /* 0x000fe20003800200 */
[----:B------:R-:W-:-:S06]  /*d6d0*/  IMAD.MOV.U32 R0, RZ, RZ, RZ ;  /* 0x000000ffff007224 */ /* 0x000fcc00078e00ff */
[----:B------:R-:W3:Y:S08]  /*d6e0*/  LDC.64 R6, c[0x0][0x400] ;  /* 0x00010000ff067b82 */ /* 0x000ef00000000a00 */
[----:B-1----:R-:W1:Y:S02]  /*d6f0*/  LDC.64 R20, c[0x0][0x3e0] ;  /* 0x0000f800ff147b82 */ /* 0x002e640000000a00 */
.L_x_259:
[----:B0-2---:R-:W2:Y:S04]  /*d700*/  LDG.E.64 R4, desc[UR36][R14.64] ;  /* 0x000000240e047981 */ /* 0x005ea8000c1e1b00 */
[----:B---3--:R-:W3:Y:S01]  /*d710*/  LDG.E.64 R8, desc[UR36][R6.64] ;  /* 0x0000002406087981 */ /* 0x008ee2000c1e1b00 */
[----:B------:R-:W-:-:S03]  /*d720*/  IMAD R3, R19, R3, R0 ;  /* 0x0000000313037224 */ /* 0x000fc600078e0200 */
[----:B-1----:R-:W4:Y:S01]  /*d730*/  LDG.E.64 R12, desc[UR36][R20.64] ;  /* 0x00000024140c7981 */ /* 0x002f22000c1e1b00 */
[----:B--2---:R-:W-:-:S04]  /*d740*/  IMAD.WIDE R4, R3, 0x8, R4 ;  /* 0x0000000803047825 */ /* 0x004fc800078e0204 */
[C---:B---3--:R-:W-:Y:S02]  /*d750*/  IMAD.WIDE R8, R3.reuse, 0x8, R8 ;  /* 0x0000000803087825 */ /* 0x048fe400078e0208 */
[----:B------:R-:W2:Y:S04]  /*d760*/  LD.E.64 R4, desc[UR36][R4.64] ;  /* 0x0000002404047980 */ /* 0x000ea8000c101b00 */
[----:B------:R-:W2:Y:S01]  /*d770*/  LD.E.64 R8, desc[UR36][R8.64] ;  /* 0x0000002408087980 */ /* 0x000ea2000c101b00 */
[----:B----4-:R-:W-:Y:S01]  /*d780*/  IMAD.WIDE R12, R3, 0x8, R12 ;  /* 0x00000008030c7825 */ /* 0x010fe200078e020c */
[----:B--2---:R-:W-:-:S07]  /*d790*/  DMUL R10, R4, R8 ;  /* 0x00000008040a7228 */ /* 0x004fce0000000000 */
[----:B------:R4:W-:Y:S04]  /*d7a0*/  ST.E.64 desc[UR36][R12.64], R10 ;  /* 0x0000000a0c007985 */ /* 0x0009e8000c101b24 */
[----:B------:R-:W2:Y:S01]  /*d7b0*/  LDG.E R3, desc[UR36][R20.64+0xc] ;  /* 0x00000c2414037981 */ /* 0x000ea2000c1e1900 */
[----:B------:R-:W-:-:S04]  /*d7c0*/  IADD3 R0, PT, PT, R0, 0x1, RZ ;  /* 0x0000000100007810 */ /* 0x000fc80007ffe0ff */
[----:B--2---:R-:W-:-:S13]  /*d7d0*/  ISETP.GE.AND P0, PT, R0, R3, PT ;  /* 0x000000030000720c */ /* 0x004fda0003f06270 */
[----:B----4-:R-:W-:Y:S05]  /*d7e0*/  @!P0 BRA `(.L_x_259) ;  /* 0xfffffffc00c48947 */ /* 0x010fea000383ffff */
[----:B------:R-:W-:Y:S05]  /*d7f0*/  BSYNC.RECONVERGENT B2 ;  /* 0x0000000000027941 */ /* 0x000fea0003800200 */
.L_x_258:
[----:B------:R2:W5:Y:S02]  /*d800*/  LDG.E R0, desc[UR36][R20.64+0x8] ;  /* 0x0000082414007981 */ /* 0x000564000c1e1900 */
.L_x_257:
[----:B------:R-:W-:Y:S05]  /*d810*/  BSYNC.RECONVERGENT B1 ;  /* 0x0000000000017941 */ /* 0x000fea0003800200 */
.L_x_256:
[----:B------:R-:W-:-:S05]  /*d820*/  VIADD R19, R19, 0x1 ;  /* 0x0000000113137836 */ /* 0x000fca0000000000 */
[----:B-----5:R-:W-:-:S13]  /*d830*/  ISETP.GE.AND P0, PT, R19, R0, PT ;  /* 0x000000001300720c */ /* 0x020fda0003f06270 */
[----:B------:R-:W-:Y:S05]  /*d840*/  @!P0 BRA `(.L_x_260) ;  /* 0xfffffffc008c8947 */ /* 0x000fea000383ffff */
[----:B------:R-:W-:Y:S05]  /*d850*/  BSYNC.RECONVERGENT B0 ;  /* 0x0000000000007941 */ /* 0x000fea0003800200 */
.L_x_255:
[----:B0-----:R-:W0:Y:S02]  /*d860*/  LDC.64 R4, c[0x0][0x408] ;  /* 0x00010200ff047b82 */ /* 0x001e240000000a00 */
[----:B0-----:R-:W3:Y:S02]  /*d870*/  LDG.E R0, desc[UR36][R4.64+0x8] ;  /* 0x0000082404007981 */ /* 0x001ee4000c1e1900 */
[----:B---3--:R-:W-:-:S13]  /*d880*/  ISETP.GE.AND P0, PT, R0, 0x1, PT ;  /* 0x000000010000780c */ /* 0x008fda0003f06270 */
[----:B------:R-:W-:Y:S05]  /*d890*/  @!P0 BRA `(.L_x_261) ;  /* 0x0000000000848947 */ /* 0x000fea0003800000 */
[----:B------:R0:W5:Y:S01]  /*d8a0*/  LDG.E R3, desc[UR36][R4.64+0xc] ;  /* 0x00000c2404037981 */ /* 0x000162000c1e1900 */
[----:B------:R-:W-:Y:S01]  /*d8b0*/  BSSY.RECONVERGENT B0, `(.L_x_261) ;  /* 0x000001f000007945 */ /* 0x000fe20003800200 */
[----:B------:R-:W-:-:S07]  /*d8c0*/  IMAD.MOV.U32 R19, RZ, RZ, RZ ;  /* 0x000000ffff137224 */ /* 0x000fce00078e00ff */
.L_x_266:
[----:B-----5:R-:W-:Y:S01]  /*d8d0*/  ISETP.GE.AND P0, PT, R3, 0x1, PT ;  /* 0x000000010300780c */ /* 0x020fe20003f06270 */
[----:B------:R-:W-:-:S12]  /*d8e0*/  BSSY.RECONVERGENT B1, `(.L_x_262) ;  /* 0x0000018000017945 */ /* 0x000fd80003800200 */
[----:B---3--:R-:W-:Y:S05]  /*d8f0*/  @!P0 BRA `(.L_x_263) ;  /* 0x0000000000588947 */ /* 0x008fea0003800000 */
[----:B------:R-:W3:Y:S01]  /*d900*/  LDC.64 R12, c[0x0][0x3d8] ;  /* 0x0000f600ff0c7b82 */ /* 0x000ee20000000a00 */
[----:B------:R-:W-:Y:S01]  /*d910*/  HFMA2 R0, -RZ, RZ, 0, 0 ;  /* 0x00000000ff007431 */ /* 0x000fe200000001ff */
[----:B------:R-:W-:Y:S06]  /*d920*/  BSSY.RECONVERGENT B2, `(.L_x_264) ;  /* 0x0000012000027945 */ /* 0x000fec0003800200 */
[----:B------:R-:W4:Y:S08]  /*d930*/  LDC.64 R14, c[0x0][0x3e0] ;  /* 0x0000f800ff0e7b82 */ /* 0x000f300000000a00 */
[----:B-12---:R-:W1:Y:S02]  /*d940*/  LDC.64 R20, c[0x0][0x408] ;  /* 0x00010200ff147b82 */ /* 0x006e640000000a00 */
.L_x_265:
[----:B0--3--:R-:W2:Y:S04]  /*d950*/  LDG.E.64 R4, desc[UR36][R12.64] ;  /* 0x000000240c047981 */ /* 0x009ea8000c1e1b00 */
[----:B----4-:R-:W3:Y:S01]  /*d960*/  LDG.E.64 R6, desc[UR36][R14.64] ;  /* 0x000000240e067981 */ /* 0x010ee2000c1e1b00 */
[----:B------:R-:W-:-:S03]  /*d970*/  IMAD R3, R19, R3, R0 ;  /* 0x0000000313037224 */ /* 0x000fc600078e0200 */
[----:B-1----:R-:W4:Y:S01]  /*d980*/  LDG.E.64 R10, desc[UR36][R20.64] ;  /* 0x00000024140a7981 */ /* 0x002f22000c1e1b00 */
[----:B--2---:R-:W-:-:S04]  /*d990*/  IMAD.WIDE R4, R3, 0x8, R4 ;  /* 0x0000000803047825 */ /* 0x004fc800078e0204 */
[C---:B---3--:R-:W-:Y:S02]  /*d9a0*/  IMAD.WIDE R6, R3.reuse, 0x8, R6 ;  /* 0x0000000803067825 */ /* 0x048fe400078e0206 */
[----:B------:R-:W2:Y:S04]  /*d9b0*/  LD.E.64 R4, desc[UR36][R4.64] ;  /* 0x0000002404047980 */ /* 0x000ea8000c101b00 */
[----:B------:R-:W2:Y:S01]  /*d9c0*/  LD.E.64 R6, desc[UR36][R6.64] ;  /* 0x0000002406067980 */ /* 0x000ea2000c101b00 */
[----:B----4-:R-:W-:Y:S01]  /*d9d0*/  IMAD.WIDE R10, R3, 0x8, R10 ;  /* 0x00000008030a7825 */ /* 0x010fe200078e020a */
[----:B--2---:R-:W-:-:S07]  /*d9e0*/  DADD R8, R4, -R6 ;  /* 0x0000000004087229 */ /* 0x004fce0000000806 */
[----:B------:R2:W-:Y:S04]  /*d9f0*/  ST.E.64 desc[UR36][R10.64], R8 ;  /* 0x000000080a007985 */ /* 0x0005e8000c101b24 */
[----:B------:R-:W3:Y:S01]  /*da00*/  LDG.E R3, desc[UR36][R20.64+0xc] ;  /* 0x00000c2414037981 */ /* 0x000ee2000c1e1900 */
[----:B------:R-:W-:-:S05]  /*da10*/  VIADD R0, R0, 0x1 ;  /* 0x0000000100007836 */ /* 0x000fca0000000000 */
[----:B---3--:R-:W-:-:S13]  /*da20*/  ISETP.GE.AND P0, PT, R0, R3, PT ;  /* 0x000000030000720c */ /* 0x008fda0003f06270 */
[----:B--2---:R-:W-:Y:S05]  /*da30*/  @!P0 BRA `(.L_x_265) ;  /* 0xfffffffc00c48947 */ /* 0x004fea000383ffff */
[----:B------:R-:W-:Y:S05]  /*da40*/  BSYNC.RECONVERGENT B2 ;  /* 0x0000000000027941 */ /* 0x000fea0003800200 */
.L_x_264:
[----:B------:R3:W5:Y:S02]  /*da50*/  LDG.E R0, desc[UR36][R20.64+0x8] ;  /* 0x0000082414007981 */ /* 0x000764000c1e1900 */
.L_x_263:
[----:B------:R-:W-:Y:S05]  /*da60*/  BSYNC.RECONVERGENT B1 ;  /* 0x0000000000017941 */ /* 0x000fea0003800200 */
.L_x_262:
[----:B------:R-:W-:-:S05]  /*da70*/  VIADD R19, R19, 0x1 ;  /* 0x0000000113137836 */ /* 0x000fca0000000000 */
[----:B-----5:R-:W-:-:S13]  /*da80*/  ISETP.GE.AND P0, PT, R19, R0, PT ;  /* 0x000000001300720c */ /* 0x020fda0003f06270 */
[----:B------:R-:W-:Y:S05]  /*da90*/  @!P0 BRA `(.L_x_266) ;  /* 0xfffffffc008c8947 */ /* 0x000fea000383ffff */
[----:B------:R-:W-:Y:S05]  /*daa0*/  BSYNC.RECONVERGENT B0 ;  /* 0x0000000000007941 */ /* 0x000fea0003800200 */
.L_x_261:
[----:B0-----:R-:W0:Y:S02]  /*dab0*/  LDC.64 R4, c[0x0][0x3d8] ;  /* 0x0000f600ff047b82 */ /* 0x001e240000000a00 */
[----:B0-----:R-:W4:Y:S02]  /*dac0*/  LDG.E R0, desc[UR36][R4.64+0x8] ;  /* 0x0000082404007981 */ /* 0x001f24000c1e1900 */
[----:B----4-:R-:W-:-:S13]  /*dad0*/  ISETP.GE.AND P0, PT, R0, 0x1, PT ;  /* 0x000000010000780c */ /* 0x010fda0003f06270 */
[----:B------:R-:W-:Y:S05]  /*dae0*/  @!P0 BRA `(.L_x_267) ;  /* 0x0000000000848947 */ /* 0x000fea0003800000 */
[----:B------:R0:W5:Y:S01]  /*daf0*/  LDG.E R3, desc[UR36][R4.64+0xc] ;  /* 0x00000c2404037981 */ /* 0x000162000c1e1900 */
[----:B------:R-:W-:Y:S01]  /*db00*/  HFMA2 R19, -RZ, RZ, 0, 0 ;  /* 0x00000000ff137431 */ /* 0x000fe200000001ff */
[----:B------:R-:W-:Y:S06]  /*db10*/  BSSY.RECONVERGENT B0, `(.L_x_267) ;  /* 0x000001e000007945 */ /* 0x000fec0003800200 */
.L_x_272:
[----:B-----5:R-:W-:Y:S01]  /*db20*/  ISETP.GE.AND P0, PT, R3, 0x1, PT ;  /* 0x000000010300780c */ /* 0x020fe20003f06270 */
[----:B------:R-:W-:-:S12]  /*db30*/  BSSY.RECONVERGENT B1, `(.L_x_268) ;  /* 0x0000018000017945 */ /* 0x000fd80003800200 */
[----:B----4-:R-:W-:Y:S05]  /*db40*/  @!P0 BRA `(.L_x_269) ;  /* 0x0000000000588947 */ /* 0x010fea0003800000 */
[----:B------:R-:W4:Y:S01]  /*db50*/  LDC.64 R12, c[0x0][0x3c8] ;  /* 0x0000f200ff0c7b82 */ /* 0x000f220000000a00 */
[----:B------:R-:W-:Y:S01]  /*db60*/  BSSY.RECONVERGENT B2, `(.L_x_270) ;  /* 0x0000013000027945 */ /* 0x000fe20003800200 */
[----:B------:R-:W-:-:S06]  /*db70*/  IMAD.MOV.U32 R0, RZ, RZ, RZ ;  /* 0x000000ffff007224 */ /* 0x000fcc00078e00ff */
[----:B------:R-:W0:Y:S08]  /*db80*/  LDC.64 R14, c[0x0][0x400] ;  /* 0x00010000ff0e7b82 */ /* 0x000e300000000a00 */
[----:B-123--:R-:W1:Y:S02]  /*db90*/  LDC.64 R20, c[0x0][0x3d8] ;  /* 0x0000f600ff147b82 */ /* 0x00ee640000000a00 */
.L_x_271:
[----:B0---4-:R-:W2:Y:S04]  /*dba0*/  LDG.E.64 R4, desc[UR36][R12.64] ;  /* 0x000000240c047981 */ /* 0x011ea8000c1e1b00 */
[----:B------:R-:W3:Y:S01]  /*dbb0*/  LDG.E.64 R6, desc[UR36][R14.64] ;  /* 0x000000240e067981 */ /* 0x000ee2000c1e1b00 */
        /* <DEDUP_REMOVED lines=9> */
[----:B------:R-:W3:Y:S01]  /*dc50*/  LDG.E R3, desc[UR36][R20.64+0xc] ;  /* 0x00000c2414037981 */ /* 0x000ee2000c1e1900 */
[----:B------:R-:W-:-:S05]  /*dc60*/  VIADD R0, R0, 0x1 ;  /* 0x0000000100007836 */ /* 0x000fca0000000000 */
[----:B---3--:R-:W-:-:S13]  /*dc70*/  ISETP.GE.AND P0, PT, R0, R3, PT ;  /* 0x000000030000720c */ /* 0x008fda0003f06270 */
[----:B--2---:R-:W-:Y:S05]  /*dc80*/  @!P0 BRA `(.L_x_271) ;  /* 0xfffffffc00c48947 */ /* 0x004fea000383ffff */
[----:B------:R-:W-:Y:S05]  /*dc90*/  BSYNC.RECONVERGENT B2 ;  /* 0x0000000000027941 */ /* 0x000fea0003800200 */
.L_x_270:
[----:B------:R4:W5:Y:S02]  /*dca0*/  LDG.E R0, desc[UR36][R20.64+0x8] ;  /* 0x0000082414007981 */ /* 0x000964000c1e1900 */
.L_x_269:
[----:B------:R-:W-:Y:S05]  /*dcb0*/  BSYNC.RECONVERGENT B1 ;  /* 0x0000000000017941 */ /* 0x000fea0003800200 */
.L_x_268:
[----:B------:R-:W-:-:S04]  /*dcc0*/  IADD3 R19, PT, PT, R19, 0x1, RZ ;  /* 0x0000000113137810 */ /* 0x000fc80007ffe0ff */
[----:B-----5:R-:W-:-:S13]  /*dcd0*/  ISETP.GE.AND P0, PT, R19, R0, PT ;  /* 0x000000001300720c */ /* 0x020fda0003f06270 */
[----:B------:R-:W-:Y:S05]  /*dce0*/  @!P0 BRA `(.L_x_272) ;  /* 0xfffffffc008c8947 */ /* 0x000fea000383ffff */
[----:B------:R-:W-:Y:S05]  /*dcf0*/  BSYNC.RECONVERGENT B0 ;  /* 0x0000000000007941 */ /* 0x000fea0003800200 */
.L_x_267:
[----:B0-----:R-:W0:Y:S02]  /*dd00*/  LDC.64 R4, c[0x0][0x3e0] ;  /* 0x0000f800ff047b82 */ /* 0x001e240000000a00 */
[----:B0-----:R-:W5:Y:S02]  /*dd10*/  LDG.E R0, desc[UR36][R4.64+0x8] ;  /* 0x0000082404007981 */ /* 0x001f64000c1e1900 */
[----:B-----5:R-:W-:-:S13]  /*dd20*/  ISETP.GE.AND P0, PT, R0, 0x1, PT ;  /* 0x000000010000780c */ /* 0x020fda0003f06270 */
[----:B------:R-:W-:Y:S05]  /*dd30*/  @!P0 BRA `(.L_x_273) ;  /* 0x0000000000848947 */ /* 0x000fea0003800000 */
[----:B------:R0:W5:Y:S01]  /*dd40*/  LDG.E R3, desc[UR36][R4.64+0xc] ;  /* 0x00000c2404037981 */ /* 0x000162000c1e1900 */
[----:B------:R-:W-:Y:S01]  /*dd50*/  BSSY.RECONVERGENT B0, `(.L_x_273) ;  /* 0x000001f000007945 */ /* 0x000fe20003800200 */
[----:B------:R-:W-:-:S07]  /*dd60*/  IMAD.MOV.U32 R19, RZ, RZ, RZ ;  /* 0x000000ffff137224 */ /* 0x000fce00078e00ff */
.L_x_278:
[----:B-----5:R-:W-:Y:S01]  /*dd70*/  ISETP.GE.AND P0, PT, R3, 0x1, PT ;  /* 0x000000010300780c */ /* 0x020fe20003f06270 */
[----:B------:R-:W-:-:S12]  /*dd80*/  BSSY.RECONVERGENT B1, `(.L_x_274) ;  /* 0x0000018000017945 */ /* 0x000fd80003800200 */
[----:B0-----:R-:W-:Y:S05]  /*dd90*/  @!P0 BRA `(.L_x_275) ;  /* 0x0000000000588947 */ /* 0x001fea0003800000 */
[----:B------:R-:W0:Y:S01]  /*dda0*/  LDC.64 R12, c[0x0][0x3d0] ;  /* 0x0000f400ff0c7b82 */ /* 0x000e220000000a00 */
[----:B------:R-:W-:Y:S01]  /*ddb0*/  BSSY.RECONVERGENT B2, `(.L_x_276) ;  /* 0x0000013000027945 */ /* 0x000fe20003800200 */
[----:B------:R-:W-:-:S06]  /*ddc0*/  IMAD.MOV.U32 R0, RZ, RZ, RZ ;  /* 0x000000ffff007224 */ /* 0x000fcc00078e00ff */
[----:B------:R-:W0:Y:S08]  /*ddd0*/  LDC.64 R14, c[0x0][0x3f8] ;  /* 0x0000fe00ff0e7b82 */ /* 0x000e300000000a00 */
[----:B-1234-:R-:W1:Y:S02]  /*dde0*/  LDC.64 R20, c[0x0][0x3e0] ;  /* 0x0000f800ff147b82 */ /* 0x01ee640000000a00 */
.L_x_277:
[----:B0-----:R-:W2:Y:S04]  /*ddf0*/  LDG.E.64 R4, desc[UR36][R12.64] ;  /* 0x000000240c047981 */ /* 0x001ea8000c1e1b00 */
        /* <DEDUP_REMOVED lines=11> */
[----:B------:R-:W-:-:S04]  /*deb0*/  IADD3 R0, PT, PT, R0, 0x1, RZ ;  /* 0x0000000100007810 */ /* 0x000fc80007ffe0ff */
[----:B---3--:R-:W-:-:S13]  /*dec0*/  ISETP.GE.AND P0, PT, R0, R3, PT ;  /* 0x000000030000720c */ /* 0x008fda0003f06270 */
[----:B--2---:R-:W-:Y:S05]  /*ded0*/  @!P0 BRA `(.L_x_277) ;  /* 0xfffffffc00c48947 */ /* 0x004fea000383ffff */
[----:B------:R-:W-:Y:S05]  /*dee0*/  BSYNC.RECONVERGENT B2 ;  /* 0x0000000000027941 */ /* 0x000fea0003800200 */
.L_x_276:
[----:B------:R0:W5:Y:S02]  /*def0*/  LDG.E R0, desc[UR36][R20.64+0x8] ;  /* 0x0000082414007981 */ /* 0x000164000c1e1900 */
.L_x_275:
[----:B------:R-:W-:Y:S05]  /*df00*/  BSYNC.RECONVERGENT B1 ;  /* 0x0000000000017941 */ /* 0x000fea0003800200 */
.L_x_274:
[----:B------:R-:W-:-:S05]  /*df10*/  VIADD R19, R19, 0x1 ;  /* 0x0000000113137836 */ /* 0x000fca0000000000 */
[----:B-----5:R-:W-:-:S13]  /*df20*/  ISETP.GE.AND P0, PT, R19, R0, PT ;  /* 0x000000001300720c */ /* 0x020fda0003f06270 */
[----:B------:R-:W-:Y:S05]  /*df30*/  @!P0 BRA `(.L_x_278) ;  /* 0xfffffffc008c8947 */ /* 0x000fea000383ffff */
[----:B------:R-:W-:Y:S05]  /*df40*/  BSYNC.RECONVERGENT B0 ;  /* 0x0000000000007941 */ /* 0x000fea0003800200 */
.L_x_273:
[----:B0-----:R-:W0:Y:S02]  /*df50*/  LDC.64 R4, c[0x0][0x410] ;  /* 0x00010400ff047b82 */ /* 0x001e240000000a00 */
[----:B0-----:R-:W5:Y:S02]  /*df60*/  LDG.E R0, desc[UR36][R4.64+0x8] ;  /* 0x0000082404007981 */ /* 0x001f64000c1e1900 */
[----:B-----5:R-:W-:-:S13]  /*df70*/  ISETP.GE.AND P0, PT, R0, 0x1, PT ;  /* 0x000000010000780c */ /* 0x020fda0003f06270 */
[----:B------:R-:W-:Y:S05]  /*df80*/  @!P0 BRA `(.L_x_279) ;  /* 0x0000000000848947 */ /* 0x000fea0003800000 */
[----:B------:R0:W5:Y:S01]  /*df90*/  LDG.E R3, desc[UR36][R4.64+0xc] ;  /* 0x00000c2404037981 */ /* 0x000162000c1e1900 */
[----:B------:R-:W-:Y:S01]  /*dfa0*/  BSSY.RECONVERGENT B0, `(.L_x_279) ;  /* 0x000001f000007945 */ /* 0x000fe20003800200 */
[----:B------:R-:W-:-:S07]  /*dfb0*/  IMAD.MOV.U32 R19, RZ, RZ, RZ ;  /* 0x000000ffff137224 */ /* 0x000fce00078e00ff */
.L_x_284:
[----:B-----5:R-:W-:Y:S01]  /*dfc0*/  ISETP.GE.AND P0, PT, R3, 0x1, PT ;  /* 0x000000010300780c */ /* 0x020fe20003f06270 */
[----:B------:R-:W-:-:S12]  /*dfd0*/  BSSY.RECONVERGENT B1, `(.L_x_280) ;  /* 0x0000018000017945 */ /* 0x000fd80003800200 */
[----:B0-----:R-:W-:Y:S05]  /*dfe0*/  @!P0 BRA `(.L_x_281) ;  /* 0x0000000000588947 */ /* 0x001fea0003800000 */
[----:B------:R-:W0:Y:S01]  /*dff0*/  LDC.64 R12, c[0x0][0x3d8] ;  /* 0x0000f600ff0c7b82 */ /* 0x000e220000000a00 */
[----:B------:R-:W-:Y:S01]  /*e000*/  HFMA2 R0, -RZ, RZ, 0, 0 ;  /* 0x00000000ff007431 */ /* 0x000fe200000001ff */
[----:B------:R-:W-:Y:S06]  /*e010*/  BSSY.RECONVERGENT B2, `(.L_x_282) ;  /* 0x0000012000027945 */ /* 0x000fec0003800200 */
[----:B------:R-:W0:Y:S08]  /*e020*/  LDC.64 R14, c[0x0][0x3e0] ;  /* 0x0000f800ff0e7b82 */ /* 0x000e300000000a00 */
[----:B-1234-:R-:W1:Y:S02]  /*e030*/  LDC.64 R20, c[0x0][0x410] ;  /* 0x00010400ff147b82 */ /* 0x01ee640000000a00 */
.L_x_283:
        /* <DEDUP_REMOVED lines=9> */
[----:B--2---:R-:W-:-:S07]  /*e0d0*/  DADD R8, R4, R6 ;  /* 0x0000000004087229 */ /* 0x004fce0000000006 */
[----:B------:R2:W-:Y:S04]  /*e0e0*/  ST.E.64 desc[UR36][R10.64], R8 ;  /* 0x000000080a007985 */ /* 0x0005e8000c101b24 */
[----:B------:R-:W3:Y:S01]  /*e0f0*/  LDG.E R3, desc[UR36][R20.64+0xc] ;  /* 0x00000c2414037981 */ /* 0x000ee2000c1e1900 */
[----:B------:R-:W-:-:S05]  /*e100*/  VIADD R0, R0, 0x1 ;  /* 0x0000000100007836 */ /* 0x000fca0000000000 */
[----:B---3--:R-:W-:-:S13]  /*e110*/  ISETP.GE.AND P0, PT, R0, R3, PT ;  /* 0x000000030000720c */ /* 0x008fda0003f06270 */
[----:B--2---:R-:W-:Y:S05]  /*e120*/  @!P0 BRA `(.L_x_283) ;  /* 0xfffffffc00c48947 */ /* 0x004fea000383ffff */
[----:B------:R-:W-:Y:S05]  /*e130*/  BSYNC.RECONVERGENT B2 ;  /* 0x0000000000027941 */ /* 0x000fea0003800200 */
.L_x_282:
[----:B------:R0:W5:Y:S02]  /*e140*/  LDG.E R0, desc[UR36][R20.64+0x8] ;  /* 0x0000082414007981 */ /* 0x000164000c1e1900 */
.L_x_281:
[----:B------:R-:W-:Y:S05]  /*e150*/  BSYNC.RECONVERGENT B1 ;  /* 0x0000000000017941 */ /* 0x000fea0003800200 */
.L_x_280:
[----:B------:R-:W-:-:S05]  /*e160*/  VIADD R19, R19, 0x1 ;  /* 0x0000000113137836 */ /* 0x000fca0000000000 */
[----:B-----5:R-:W-:-:S13]  /*e170*/  ISETP.GE.AND P0, PT, R19, R0, PT ;  /* 0x000000001300720c */ /* 0x020fda0003f06270 */
[----:B------:R-:W-:Y:S05]  /*e180*/  @!P0 BRA `(.L_x_284) ;  /* 0xfffffffc008c8947 */ /* 0x000fea000383ffff */
[----:B------:R-:W-:Y:S05]  /*e190*/  BSYNC.RECONVERGENT B0 ;  /* 0x0000000000007941 */ /* 0x000fea0003800200 */
.L_x_279:
[----:B------:R-:W5:Y:S02]  /*e1a0*/  LDC.64 R44, c[0x0][0x408] ;  /* 0x00010200ff2c7b82 */ /* 0x000f640000000a00 */
[----:B-----5:R-:W5:Y:S01]  /*e1b0*/  LDG.E.64 R44, desc[UR36][R44.64+0x8] ;  /* 0x000008242c2c7981 */ /* 0x020f62000c1e1b00 */
[----:B------:R-:W-:-:S05]  /*e1c0*/  MOV R26, 0x8 ;  /* 0x00000008001a7802 */ /* 0x000fca0000000f00 */
[----:B------:R0:W0:Y:S01]  /*e1d0*/  LDC.64 R6, c[0x4][R26] ;  /* 0x010000001a067b82 */ /* 0x0000220000000a00 */
[----:B-----5:R-:W-:Y:S01]  /*e1e0*/  IADD3 R31, PT, PT, R44, 0x1, RZ ;  /* 0x000000012c1f7810 */ /* 0x020fe20007ffe0ff */
[----:B------:R-:W-:-:S04]  /*e1f0*/  VIADD R28, R45, 0x1 ;  /* 0x000000012d1c7836 */ /* 0x000fc80000000000 */
[----:B------:R-:W-:-:S04]  /*e200*/  IMAD.WIDE R28, R31, R28, RZ ;  /* 0x0000001c1f1c7225 */ /* 0x000fc800078e02ff */
[C---:B------:R-:W-:Y:S01]  /*e210*/  IMAD.SHL.U32 R19, R28.reuse, 0x8, RZ ;  /* 0x000000081c137824 */ /* 0x040fe200078e00ff */
[----:B------:R-:W-:-:S04]  /*e220*/  SHF.L.U64.HI R28, R28, 0x3, R29 ;  /* 0x000000031c1c7819 */ /* 0x000fc8000001021d */
[----:B0-----:R-:W-:Y:S01]  /*e230*/  MOV R4, R19 ;  /* 0x0000001300047202 */ /* 0x001fe20000000f00 */
[----:B------:R-:W-:-:S07]  /*e240*/  IMAD.MOV.U32 R5, RZ, RZ, R28 ;  /* 0x000000ffff057224 */ /* 0x000fce00078e001c */
[----:B-1234-:R-:W-:-:S07]  /*e250*/  LEPC R20, `(.L_x_285) ;  /* 0x000000001014794e */ /* 0x01efce0000000000 */
[----:B------:R-:W-:Y:S05]  /*e260*/  CALL.ABS.NOINC R6 ;  /* 0x0000000006007343 */ /* 0x000fea0003c00000 */
.L_x_285:
[----:B------:R0:W1:Y:S01]  /*e270*/  LDC.64 R6, c[0x4][R26] ;  /* 0x010000001a067b82 */ /* 0x0000620000000a00 */
[----:B------:R-:W-:Y:S01]  /*e280*/  IMAD.MOV.U32 R22, RZ, RZ, R4 ;  /* 0x000000ffff167224 */ /* 0x000fe200078e0004 */
[----:B------:R-:W-:Y:S01]  /*e290*/  MOV R23, R5 ;  /* 0x0000000500177202 */ /* 0x000fe20000000f00 */
[----:B------:R-:W-:Y:S02]  /*e2a0*/  IMAD.MOV.U32 R4, RZ, RZ, R19 ;  /* 0x000000ffff047224 */ /* 0x000fe400078e0013 */
[----:B------:R-:W-:-:S07]  /*e2b0*/  IMAD.MOV.U32 R5, RZ, RZ, R28 ;  /* 0x000000ffff057224 */ /* 0x000fce00078e001c */
[----:B------:R-:W-:-:S07]  /*e2c0*/  LEPC R20, `(.L_x_286) ;  /* 0x000000001014794e */ /* 0x000fce0000000000 */
[----:B01----:R-:W-:Y:S05]  /*e2d0*/  CALL.ABS.NOINC R6 ;  /* 0x0000000006007343 */ /* 0x003fea0003c00000 */
.L_x_286:
[----:B------:R0:W1:Y:S01]  /*e2e0*/  LDC.64 R6, c[0x4][R26] ;  /* 0x010000001a067b82 */ /* 0x0000620000000a00 */
[----:B------:R-:W-:Y:S01]  /*e2f0*/  MOV R24, R4 ;  /* 0x0000000400187202 */ /* 0x000fe20000000f00 */
[----:B------:R-:W-:Y:S01]  /*e300*/  IMAD.MOV.U32 R25, RZ, RZ, R5 ;  /* 0x000000ffff197224 */ /* 0x000fe200078e0005 */
[----:B------:R-:W-:Y:S01]  /*e310*/  MOV R5, R28 ;  /* 0x0000001c00057202 */ /* 0x000fe20000000f00 */
[----:B------:R-:W-:-:S07]  /*e320*/  IMAD.MOV.U32 R4, RZ, RZ, R19 ;  /* 0x000000ffff047224 */ /* 0x000fce00078e0013 */
[----:B------:R-:W-:-:S07]  /*e330*/  LEPC R20, `(.L_x_287) ;  /* 0x000000001014794e */ /* 0x000fce0000000000 */
[----:B01----:R-:W-:Y:S05]  /*e340*/  CALL.ABS.NOINC R6 ;  /* 0x0000000006007343 */ /* 0x003fea0003c00000 */
.L_x_287:
[----:B------:R0:W1:Y:S01]  /*e350*/  LDC.64 R6, c[0x4][R26] ;  /* 0x010000001a067b82 */ /* 0x0000620000000a00 */
[----:B------:R-:W-:Y:S02]  /*e360*/  IMAD.MOV.U32 R27, RZ, RZ, R5 ;  /* 0x000000ffff1b7224 */ /* 0x000fe400078e0005 */
[----:B------:R-:W-:Y:S02]  /*e370*/  IMAD.MOV.U32 R5, RZ, RZ, R28 ;  /* 0x000000ffff057224 */ /* 0x000fe400078e001c */
[----:B0-----:R-:W-:Y:S01]  /*e380*/  IMAD.MOV.U32 R26, RZ, RZ, R4 ;  /* 0x000000ffff1a7224 */ /* 0x001fe200078e0004 */
[----:B------:R-:W-:-:S07]  /*e390*/  MOV R4, R19 ;  /* 0x0000001300047202 */ /* 0x000fce0000000f00 */
[----:B------:R-:W-:-:S07]  /*e3a0*/  LEPC R20, `(.L_x_288) ;  /* 0x000000001014794e */ /* 0x000fce0000000000 */
[----:B-1----:R-:W-:Y:S05]  /*e3b0*/  CALL.ABS.NOINC R6 ;  /* 0x0000000006007343 */ /* 0x002fea0003c00000 */
.L_x_288:
        /* <DEDUP_REMOVED lines=11> */
.L_x_294:
[----:B-----5:R-:W-:Y:S01]  /*e470*/  ISETP.GE.AND P0, PT, R6, 0x1, PT ;  /* 0x000000010600780c */ /* 0x020fe20003f06270 */
[----:B------:R-:W-:-:S12]  /*e480*/  BSSY.RECONVERGENT B1, `(.L_x_290) ;  /* 0x0000024000017945 */ /* 0x000fd80003800200 */
[----:B-1----:R-:W-:Y:S05]  /*e490*/  @!P0 BRA `(.L_x_291) ;  /* 0x0000000000888947 */ /* 0x002fea0003800000 */
[----:B------:R-:W1:Y:S01]  /*e4a0*/  LDC.64 R10, c[0x0][0x408] ;  /* 0x00010200ff0a7b82 */ /* 0x000e620000000a00 */
[----:B------:R-:W-:Y:S01]  /*e4b0*/  BSSY.RECONVERGENT B2, `(.L_x_292) ;  /* 0x000001f000027945 */ /* 0x000fe20003800200 */
[----:B------:R-:W-:Y:S01]  /*e4c0*/  IADD3 R21, PT, PT, R3, -0x1, RZ ;  /* 0xffffffff03157810 */ /* 0x000fe20007ffe0ff */
[----:B------:R-:W-:-:S05]  /*e4d0*/  IMAD.MOV.U32 R15, RZ, RZ, 0x1 ;  /* 0x00000001ff0f7424 */ /* 0x000fca00078e00ff */
[----:B------:R-:W2:Y:S02]  /*e4e0*/  LDC.64 R12, c[0x0][0x410] ;  /* 0x00010400ff0c7b82 */ /* 0x000ea40000000a00 */
.L_x_293:
[----:B-1----:R-:W3:Y:S01]  /*e4f0*/  LDG.E.64 R4, desc[UR36][R10.64] ;  /* 0x000000240a047981 */ /* 0x002ee2000c1e1b00 */
[----:B------:R-:W-:-:S05]  /*e500*/  IMAD R0, R21, R6, RZ ;  /* 0x0000000615007224 */ /* 0x000fca00078e02ff */
[----:B0-----:R-:W-:-:S04]  /*e510*/  IADD3 R7, P0, PT, R0, R15, RZ ;  /* 0x0000000f00077210 */ /* 0x001fc80007f1e0ff */
[----:B------:R-:W-:Y:S02]  /*e520*/  LEA.HI.X.SX32 R0, R0, RZ, 0x1, P0 ;  /* 0x000000ff00007211 */ /* 0x000fe400000f0eff */
[----:B---3--:R-:W-:-:S04]  /*e530*/  LEA R4, P0, R7, R4, 0x3 ;  /* 0x0000000407047211 */ /* 0x008fc800078018ff */
[----:B------:R-:W-:-:S06]  /*e540*/  LEA.HI.X R5, R7, R5, R0, 0x3, P0 ;  /* 0x0000000507057211 */ /* 0x000fcc00000f1c00 */
[----:B------:R-:W3:Y:S01]  /*e550*/  LD.E.64 R4, desc[UR36][R4.64+-0x8] ;  /* 0xfffff82404047980 */ /* 0x000ee2000c101b00 */
[----:B------:R-:W-:-:S04]  /*e560*/  IMAD R6, R3, R6, R3 ;  /* 0x0000000603067224 */ /* 0x000fc800078e0203 */
[----:B------:R-:W-:-:S04]  /*e570*/  IMAD.IADD R7, R6, 0x1, R15 ;  /* 0x0000000106077824 */ /* 0x000fc800078e020f */
        /* <DEDUP_REMOVED lines=10> */
[----:B------:R-:W-:-:S05]  /*e620*/  IMAD R0, R0, R3, R3 ;  /* 0x0000000300007224 */ /* 0x000fca00078e0203 */
[----:B------:R-:W-:-:S05]  /*e630*/  IADD3 R19, PT, PT, R0, R15, RZ ;  /* 0x0000000f00137210 */ /* 0x000fca0007ffe0ff */
[----:B0-----:R-:W-:-:S05]  /*e640*/  IMAD.WIDE R4, R19, 0x8, R24 ;  /* 0x0000000813047825 */ /* 0x001fca00078e0218 */
[----:B--2---:R3:W-:Y:S04]  /*e650*/  ST.E.64 desc[UR36][R4.64], R8 ;  /* 0x0000000804007985 */ /* 0x0047e8000c101b24 */
[----:B------:R-:W2:Y:S02]  /*e660*/  LDG.E R6, desc[UR36][R10.64+0xc] ;  /* 0x00000c240a067981 */ /* 0x000ea4000c1e1900 */
[C---:B--2---:R-:W-:Y:S01]  /*e670*/  ISETP.GE.AND P0, PT, R15.reuse, R6, PT ;  /* 0x000000060f00720c */ /* 0x044fe20003f06270 */
[----:B------:R-:W-:-:S12]  /*e680*/  VIADD R15, R15, 0x1 ;  /* 0x000000010f0f7836 */ /* 0x000fd80000000000 */
[----:B---3--:R-:W-:Y:S05]  /*e690*/  @!P0 BRA `(.L_x_293) ;  /* 0xfffffffc00948947 */ /* 0x008fea000383ffff */
[----:B------:R-:W-:Y:S05]  /*e6a0*/  BSYNC.RECONVERGENT B2 ;  /* 0x0000000000027941 */ /* 0x000fea0003800200 */
.L_x_292:
[----:B------:R1:W5:Y:S02]  /*e6b0*/  LDG.E R0, desc[UR36][R10.64+0x8] ;  /* 0x000008240a007981 */ /* 0x000364000c1e1900 */
.L_x_291:
[----:B------:R-:W-:Y:S05]  /*e6c0*/  BSYNC.RECONVERGENT B1 ;  /* 0x0000000000017941 */ /* 0x000fea0003800200 */
.L_x_290:
[C---:B-----5:R-:W-:Y:S01]  /*e6d0*/  ISETP.GE.AND P0, PT, R3.reuse, R0, PT ;  /* 0x000000000300720c */ /* 0x060fe20003f06270 */
[----:B------:R-:W-:-:S12]  /*e6e0*/  VIADD R3, R3, 0x1 ;  /* 0x0000000103037836 */ /* 0x000fd80000000000 */
[----:B------:R-:W-:Y:S05]  /*e6f0*/  @!P0 BRA `(.L_x_294) ;  /* 0xfffffffc005c8947 */ /* 0x000fea000383ffff */
[----:B------:R-:W-:Y:S05]  /*e700*/  BSYNC.RECONVERGENT B0 ;  /* 0x0000000000007941 */ /* 0x000fea0003800200 */
.L_x_289:
        /* <DEDUP_REMOVED lines=8> */
.L_x_295:
[----:B------:R-:W-:Y:S01]  /*e790*/  MOV R34, 0x8 ;  /* 0x0000000800227802 */ /* 0x000fe20000000f00 */
[----:B------:R-:W-:-:S03]  /*e7a0*/  IMAD.IADD R4, R45, 0x1, R47 ;  /* 0x000000012d047824 */ /* 0x000fc600078e022f */
[----:B------:R0:W1:Y:S01]  /*e7b0*/  LDC.64 R6, c[0x4][R34] ;  /* 0x0100000022067b82 */ /* 0x0000620000000a00 */
[----:B------:R-:W-:-:S07]  /*e7c0*/  IMAD.WIDE R4, R4, 0x8, RZ ;  /* 0x0000000804047825 */ /* 0x000fce00078e02ff */
[----:B------:R-:W-:-:S07]  /*e7d0*/  LEPC R20, `(.L_x_296) ;  /* 0x000000001014794e */ /* 0x000fce0000000000 */
[----:B01----:R-:W-:Y:S05]  /*e7e0*/  CALL.ABS.NOINC R6 ;  /* 0x0000000006007343 */ /* 0x003fea0003c00000 */
.L_x_296:
[----:B------:R0:W1:Y:S01]  /*e7f0*/  LDC.64 R6, c[0x4][R34] ;  /* 0x0100000022067b82 */ /* 0x0000620000000a00 */
[----:B------:R-:W-:Y:S01]  /*e800*/  IADD3 R32, PT, PT, R44, R31, RZ ;  /* 0x0000001f2c207210 */ /* 0x000fe20007ffe0ff */
[----:B------:R-:W-:Y:S02]  /*e810*/  IMAD.MOV.U32 R30, RZ, RZ, R4 ;  /* 0x000000ffff1e7224 */ /* 0x000fe400078e0004 */
[----:B------:R-:W-:Y:S02]  /*e820*/  IMAD.MOV.U32 R31, RZ, RZ, R5 ;  /* 0x000000ffff1f7224 */ /* 0x000fe400078e0005 */
[----:B------:R-:W-:-:S04]  /*e830*/  IMAD.WIDE R32, R32, 0x8, RZ ;  /* 0x0000000820207825 */ /* 0x000fc800078e02ff */
[----:B------:R-:W-:Y:S01]  /*e840*/  IMAD.MOV.U32 R5, RZ, RZ, R33 ;  /* 0x000000ffff057224 */ /* 0x000fe200078e0021 */
[----:B0-----:R-:W-:-:S07]  /*e850*/  MOV R4, R32 ;  /* 0x0000002000047202 */ /* 0x001fce0000000f00 */
[----:B------:R-:W-:-:S07]  /*e860*/  LEPC R20, `(.L_x_297) ;  /* 0x000000001014794e */ /* 0x000fce0000000000 */
[----:B-1----:R-:W-:Y:S05]  /*e870*/  CALL.ABS.NOINC R6 ;  /* 0x0000000006007343 */ /* 0x002fea0003c00000 */
.L_x_297:
[----:B------:R-:W0:Y:S01]  /*e880*/  LDC.64 R34, c[0x4][R34] ;  /* 0x0100000022227b82 */ /* 0x000e220000000a00 */
[----:B------:R-:W-:Y:S01]  /*e890*/  IMAD R3, R33, R47, RZ ;  /* 0x0000002f21037224 */ /* 0x000fe200078e02ff */
[----:B------:R-:W-:Y:S01]  /*e8a0*/  MOV R33, R5 ;  /* 0x0000000500217202 */ /* 0x000fe20000000f00 */
[----:B------:R-:W-:-:S04]  /*e8b0*/  IMAD.WIDE.U32 R6, R32, R47, RZ ;  /* 0x0000002f20067225 */ /* 0x000fc800078e00ff */
[----:B------:R-:W-:Y:S02]  /*e8c0*/  IMAD R3, R32, R39, R3 ;  /* 0x0000002720037224 */ /* 0x000fe400078e0203 */
[----:B------:R-:W-:Y:S02]  /*e8d0*/  IMAD.MOV.U32 R32, RZ, RZ, R4 ;  /* 0x000000ffff207224 */ /* 0x000fe400078e0004 */
[----:B------:R-:W-:Y:S02]  /*e8e0*/  IMAD.MOV.U32 R4, RZ, RZ, R6 ;  /* 0x000000ffff047224 */ /* 0x000fe400078e0006 */
[----:B------:R-:W-:-:S07]  /*e8f0*/  IMAD.IADD R5, R7, 0x1, R3 ;  /* 0x0000000107057824 */ /* 0x000fce00078e0203 */
[----:B------:R-:W-:-:S07]  /*e900*/  LEPC R20, `(.L_x_298) ;  /* 0x000000001014794e */ /* 0x000fce0000000000 */
[----:B0-----:R-:W-:Y:S05]  /*e910*/  CALL.ABS.NOINC R34 ;  /* 0x0000000022007343 */ /* 0x001fea0003c00000 */
.L_x_298:
[----:B------:R0:W1:Y:S01]  /*e920*/  LDC.64 R8, c[0x4][R19] ;  /* 0x0100000013087b82 */ /* 0x0000620000000a00 */
[----:B------:R-:W2:Y:S01]  /*e930*/  LDCU.64 UR4, c[0x4][0x18] ;  /* 0x01000300ff0477ac */ /* 0x000ea20008000a00 */
[----:B------:R-:W-:Y:S01]  /*e940*/  MOV R34, R4 ;  /* 0x0000000400227202 */ /* 0x000fe20000000f00 */
[----:B------:R-:W-:Y:S01]  /*e950*/  IMAD.MOV.U32 R35, RZ, RZ, R5 ;  /* 0x000000ffff237224 */ /* 0x000fe200078e0005 */
[----:B------:R-:W-:Y:S01]  /*e960*/  CS2R R6, SRZ ;  /* 0x0000000000067805 */ /* 0x000fe2000001ff00 */
[----:B--2---:R-:W-:Y:S01]  /*e970*/  IMAD.U32 R4, RZ, RZ, UR4 ;  /* 0x00000004ff047e24 */ /* 0x004fe2000f8e00ff */
[----:B0-----:R-:W-:-:S07]  /*e980*/  MOV R5, UR5 ;  /* 0x0000000500057c02 */ /* 0x001fce0008000f00 */
[----:B------:R-:W-:-:S07]  /*e990*/  LEPC R20, `(.L_x_299) ;  /* 0x000000001014794e */ /* 0x000fce0000000000 */
[----:B-1----:R-:W-:Y:S05]  /*e9a0*/  CALL.ABS.NOINC R8 ;  /* 0x0000000008007343 */ /* 0x002fea0003c00000 */
.L_x_299:
        /* <DEDUP_REMOVED lines=9> */
.L_x_300:
        /* <DEDUP_REMOVED lines=9> */
.L_x_301:
[----:B------:R-:W0:Y:S01]  /*ead0*/  I2F.F64 R8, R4 ;  /* 0x0000000400087312 */ /* 0x000e220000201c00 */
[----:B------:R1:W2:Y:S01]  /*eae0*/  LDC.64 R10, c[0x4][R19] ;  /* 0x01000000130a7b82 */ /* 0x0002a20000000a00 */
[----:B------:R-:W3:Y:S01]  /*eaf0*/  LDCU.64 UR4, c[0x4][0x18] ;  /* 0x01000300ff0477ac */ /* 0x000ee20008000a00 */
[----:B------:R-:W-:Y:S01]  /*eb00*/  CS2R R6, SRZ ;  /* 0x0000000000067805 */ /* 0x000fe2000001ff00 */
[----:B0-----:R1:W-:Y:S01]  /*eb10*/  ST.E.64 desc[UR36][R34.64+0x10], R8 ;  /* 0x0000100822007985 */ /* 0x0013e2000c101b24 */
[----:B---3--:R-:W-:Y:S01]  /*eb20*/  IMAD.U32 R4, RZ, RZ, UR4 ;  /* 0x00000004ff047e24 */ /* 0x008fe2000f8e00ff */
[----:B------:R-:W-:-:S07]  /*eb30*/  MOV R5, UR5 ;  /* 0x0000000500057c02 */ /* 0x000fce0008000f00 */
[----:B------:R-:W-:-:S07]  /*eb40*/  LEPC R20, `(.L_x_302) ;  /* 0x000000001014794e */ /* 0x000fce0000000000 */
[----:B-12---:R-:W-:Y:S05]  /*eb50*/  CALL.ABS.NOINC R10 ;  /* 0x000000000a007343 */ /* 0x006fea0003c00000 */
.L_x_302:
        /* <DEDUP_REMOVED lines=9> */
.L_x_303:
        /* <DEDUP_REMOVED lines=9> */
.L_x_304:
        /* <DEDUP_REMOVED lines=9> */
.L_x_305:
        /* <DEDUP_REMOVED lines=9> */
.L_x_306:
        /* <DEDUP_REMOVED lines=9> */
.L_x_307:
        /* <DEDUP_REMOVED lines=9> */
.L_x_308:
[----:B------:R-:W0:Y:S01]  /*eec0*/  I2F.F64 R4, R4 ;  /* 0x0000000400047312 */ /* 0x000e220000201c00 */
[----:B------:R-:W-:Y:S01]  /*eed0*/  ISETP.GE.AND P0, PT, R44, 0x1, PT ;  /* 0x000000012c00780c */ /* 0x000fe20003f06270 */
[----:B0-----:R0:W-:-:S12]  /*eee0*/  ST.E.64 desc[UR36][R34.64+0x48], R4 ;  /* 0x0000480422007985 */ /* 0x0011d8000c101b24 */
[----:B------:R-:W-:Y:S05]  /*eef0*/  @!P0 BRA `(.L_x_309) ;  /* 0x00000034005c8947 */ /* 0x000fea0003800000 */
[----:B------:R-:W-:Y:S01]  /*ef00*/  BSSY.RECONVERGENT B6, `(.L_x_309) ;  /* 0x0000356000067945 */ /* 0x000fe20003800200 */
[C---:B------:R-:W-:Y:S01]  /*ef10*/  LOP3.LUT R51, R45.reuse, 0x7, RZ, 0xc0, !PT ;  /* 0x000000072d337812 */ /* 0x040fe200078ec0ff */
[----:B------:R-:W-:Y:S01]  /*ef20*/  IMAD.MOV.U32 R50, RZ, RZ, 0x1 ;  /* 0x00000001ff327424 */ /* 0x000fe200078e00ff */
[C---:B------:R-:W-:Y:S01]  /*ef30*/  LOP3.LUT R49, R45.reuse, 0x3, RZ, 0xc0, !PT ;  /* 0x000000032d317812 */ /* 0x040fe200078ec0ff */
[----:B------:R-:W-:-:S07]  /*ef40*/  IMAD.SHL.U32 R48, R45, 0x2, RZ ;  /* 0x000000022d307824 */ /* 0x000fce00078e00ff */
.L_x_374:
[----:B------:R-:W-:-:S13]  /*ef50*/  ISETP.GE.AND P0, PT, R45, 0x1, PT ;  /* 0x000000012d00780c */ /* 0x000fda0003f06270 */
[----:B0123--:R-:W-:Y:S05]  /*ef60*/  @!P0 BRA `(.L_x_310) ;  /* 0x0000000800088947 */ /* 0x00ffea0003800000 */
[----:B------:R-:W-:Y:S01]  /*ef70*/  ISETP.GE.U32.AND P0, PT, R45, 0x8, PT ;  /* 0x000000082d00780c */ /* 0x000fe20003f06070 */
[----:B------:R-:W-:Y:S02]  /*ef80*/  HFMA2 R0, -RZ, RZ, 0, 5.9604644775390625e-08 ;  /* 0x00000001ff007431 */ /* 0x000fe400000001ff */
[----:B------:R-:W-:-:S10]  /*ef90*/  IMAD R19, R47, R50, RZ ;  /* 0x000000322f137224 */ /* 0x000fd400078e02ff */
[----:B------:R-:W-:Y:S05]  /*efa0*/  @!P0 BRA `(.L_x_311) ;  /* 0x0000000000d48947 */ /* 0x000fea0003800000 */
[----:B------:R-:W-:Y:S01]  /*efb0*/  BSSY.RECONVERGENT B0, `(.L_x_311) ;  /* 0x0000034000007945 */ /* 0x000fe20003800200 */
[----:B------:R-:W-:Y:S01]  /*efc0*/  IMAD.MOV.U32 R0, RZ, RZ, 0x1 ;  /* 0x00000001ff007424 */ /* 0x000fe200078e00ff */
[----:B------:R-:W-:-:S07]  /*efd0*/  LOP3.LUT R36, R45, 0x7ffffff8, RZ, 0xc0, !PT ;  /* 0x7ffffff82d247812 */ /* 0x000fce00078ec0ff */
.L_x_312:
        /* <DEDUP_REMOVED lines=12> */
[----:B------:R-:W-:-:S04]  /*f0a0*/  IADD3 R10, P0, PT, R22, R15, RZ ;  /* 0x0000000f160a7210 */ /* 0x000fc80007f1e0ff */
[----:B------:R-:W-:Y:S01]  /*f0b0*/  IADD3.X R11, PT, PT, R23, R3, RZ, P0, !PT ;  /* 0x00000003170b7210 */ /* 0x000fe200007fe4ff */
        /* <DEDUP_REMOVED lines=30> */
[C---:B------:R-:W-:Y:S01]  /*f2a0*/  VIADD R3, R0.reuse, 0x7 ;  /* 0x0000000700037836 */ /* 0x040fe20000000000 */
[----:B------:R-:W-:-:S04]  /*f2b0*/  IADD3 R0, PT, PT, R0, 0x8, RZ ;  /* 0x0000000800007810 */ /* 0x000fc80007ffe0ff */
[----:B------:R-:W-:Y:S01]  /*f2c0*/  ISETP.NE.AND P0, PT, R3, R36, PT ;  /* 0x000000240300720c */ /* 0x000fe20003f05270 */
[----:B--2---:R3:W-:-:S12]  /*f2d0*/  ST.E.64 desc[UR36][R6.64+0x70], R4 ;  /* 0x0000700406007985 */ /* 0x0047d8000c101b24 */
[----:B------:R-:W-:Y:S05]  /*f2e0*/  @P0 BRA `(.L_x_312) ;  /* 0xfffffffc003c0947 */ /* 0x000fea000383ffff */
[----:B------:R-:W-:Y:S05]  /*f2f0*/  BSYNC.RECONVERGENT B0 ;  /* 0x0000000000007941 */ /* 0x000fea0003800200 */
.L_x_311:
[----:B------:R-:W-:-:S13]  /*f300*/  ISETP.NE.AND P0, PT, R51, RZ, PT ;  /* 0x000000ff3300720c */ /* 0x000fda0003f05270 */
[----:B------:R-:W-:Y:S05]  /*f310*/  @!P0 BRA `(.L_x_310) ;  /* 0x00000004001c8947 */ /* 0x000fea0003800000 */
[----:B------:R-:W-:Y:S01]  /*f320*/  VIADD R3, R51, 0xffffffff ;  /* 0xffffffff33037836 */ /* 0x000fe20000000000 */
[----:B------:R-:W-:-:S04]  /*f330*/  ISETP.NE.AND P1, PT, R49, RZ, PT ;  /* 0x000000ff3100720c */ /* 0x000fc80003f25270 */
[----:B------:R-:W-:-:S13]  /*f340*/  ISETP.GE.U32.AND P0, PT, R3, 0x3, PT ;  /* 0x000000030300780c */ /* 0x000fda0003f06070 */
[----:B------:R-:W-:Y:S05]  /*f350*/  @!P0 BRA `(.L_x_313) ;  /* 0x0000000000788947 */ /* 0x000fea0003800000 */
        /* <DEDUP_REMOVED lines=30> */
.L_x_313:
[----:B------:R-:W-:Y:S05]  /*f540*/  @!P1 BRA `(.L_x_310) ;  /* 0x0000000000909947 */ /* 0x000fea0003800000 */
[----:B------:R-:W-:Y:S02]  /*f550*/  ISETP.NE.AND P0, PT, R49, 0x1, PT ;  /* 0x000000013100780c */ /* 0x000fe40003f05270 */
[----:B------:R-:W-:-:S04]  /*f560*/  LOP3.LUT R3, R45, 0x1, RZ, 0xc0, !PT ;  /* 0x000000012d037812 */ /* 0x000fc800078ec0ff */
[----:B------:R-:W-:-:S07]  /*f570*/  ISETP.NE.U32.AND P1, PT, R3, 0x1, PT ;  /* 0x000000010300780c */ /* 0x000fce0003f25070 */
[----:B------:R-:W-:Y:S06]  /*f580*/  @!P0 BRA `(.L_x_314) ;  /* 0x0000000000588947 */ /* 0x000fec0003800000 */
[----:B--23--:R-:W-:-:S05]  /*f590*/  IADD3 R7, PT, PT, R19, R0, RZ ;  /* 0x0000000013077210 */ /* 0x00cfca0007ffe0ff */
[----:B0-----:R-:W-:-:S06]  /*f5a0*/  IMAD.WIDE.U32 R4, R7, 0x8, R22 ;  /* 0x0000000807047825 */ /* 0x001fcc00078e0016 */
[----:B------:R-:W2:Y:S01]  /*f5b0*/  LD.E.64 R4, desc[UR36][R4.64] ;  /* 0x0000002404047980 */ /* 0x000ea2000c101b00 */
[----:B------:R-:W-:Y:S02]  /*f5c0*/  IMAD.SHL.U32 R11, R0, 0x2, RZ ;  /* 0x00000002000b7824 */ /* 0x000fe400078e00ff */
[----:B------:R-:W-:-:S04]  /*f5d0*/  IMAD.WIDE.U32 R6, R7, 0x8, R24 ;  /* 0x0000000807067825 */ /* 0x000fc800078e0018 */
[----:B------:R-:W-:Y:S01]  /*f5e0*/  IMAD.WIDE.U32 R10, R11, 0x8, R30 ;  /* 0x000000080b0a7825 */ /* 0x000fe200078e001e */
[----:B------:R-:W-:-:S05]  /*f5f0*/  IADD3 R3, P0, PT, R19, R0, RZ ;  /* 0x0000000013037210 */ /* 0x000fca0007f1e0ff */
[----:B------:R-:W-:Y:S01]  /*f600*/  IMAD.X R8, RZ, RZ, RZ, P0 ;  /* 0x000000ffff087224 */ /* 0x000fe200000e06ff */
[----:B--2---:R0:W-:Y:S04]  /*f610*/  ST.E.64 desc[UR36][R10.64+-0x8], R4 ;  /* 0xfffff8040a007985 */ /* 0x0041e8000c101b24 */
[----:B------:R-:W2:Y:S01]  /*f620*/  LD.E.64 R6, desc[UR36][R6.64] ;  /* 0x0000002406067980 */ /* 0x000ea2000c101b00 */
[C---:B------:R-:W-:Y:S02]  /*f630*/  SHF.L.U32 R13, R3.reuse, 0x3, RZ ;  /* 0x00000003030d7819 */ /* 0x040fe400000006ff */
        /* <DEDUP_REMOVED lines=11> */
.L_x_314:
        /* <DEDUP_REMOVED lines=10> */
.L_x_310:
[----:B------:R-:W-:Y:S01]  /*f790*/  MOV R19, 0x0 ;  /* 0x0000000000137802 */ /* 0x000fe20000000f00 */
[----:B------:R-:W0:Y:S01]  /*f7a0*/  LDCU.64 UR4, c[0x4][0x40] ;  /* 0x01000800ff0477ac */ /* 0x000e220008000a00 */
[----:B------:R-:W-:Y:S02]  /*f7b0*/  ISETP.GE.AND P0, PT, R48, 0x2, PT ;  /* 0x000000023000780c */ /* 0x000fe40003f06270 */
[----:B-1234-:R-:W-:Y:S01]  /*f7c0*/  CS2R R6, SRZ ;  /* 0x0000000000067805 */ /* 0x01efe2000001ff00 */
[----:B------:R1:W2:Y:S01]  /*f7d0*/  LDC.64 R8, c[0x4][R19] ;  /* 0x0100000013087b82 */ /* 0x0002a20000000a00 */
[----:B------:R-:W-:Y:S02]  /*f7e0*/  P2R R0, PR, RZ, 0x1 ;  /* 0x00000001ff007803 */ /* 0x000fe40000000000 */
[----:B0-----:R-:W-:Y:S01]  /*f7f0*/  MOV R4, UR4 ;  /* 0x0000000400047c02 */ /* 0x001fe20008000f00 */
[----:B-1----:R-:W-:-:S07]  /*f800*/  IMAD.U32 R5, RZ, RZ, UR5 ;  /* 0x00000005ff057e24 */ /* 0x002fce000f8e00ff */
[----:B------:R-:W-:-:S07]  /*f810*/  LEPC R20, `(.L_x_315) ;  /* 0x000000001014794e */ /* 0x000fce0000000000 */
[----:B--2---:R-:W-:Y:S05]  /*f820*/  CALL.ABS.NOINC R8 ;  /* 0x0000000008007343 */ /* 0x004fea0003c00000 */
.L_x_315:
[----:B------:R0:W1:Y:S01]  /*f830*/  LDC.64 R8, c[0x4][R19] ;  /* 0x0100000013087b82 */ /* 0x0000620000000a00 */
[----:B------:R-:W2:Y:S01]  /*f840*/  LDCU.64 UR4, c[0x4][0x28] ;  /* 0x01000500ff0477ac */ /* 0x000ea20008000a00 */
[----:B------:R-:W-:Y:S01]  /*f850*/  CS2R R6, SRZ ;  /* 0x0000000000067805 */ /* 0x000fe2000001ff00 */
[----:B--2---:R-:W-:Y:S01]  /*f860*/  IMAD.U32 R4, RZ, RZ, UR4 ;  /* 0x00000004ff047e24 */ /* 0x004fe2000f8e00ff */
[----:B0-----:R-:W-:-:S07]  /*f870*/  MOV R5, UR5 ;  /* 0x0000000500057c02 */ /* 0x001fce0008000f00 */
[----:B------:R-:W-:-:S07]  /*f880*/  LEPC R20, `(.L_x_316) ;  /* 0x000000001014794e */ /* 0x000fce0000000000 */
[----:B-1----:R-:W-:Y:S05]  /*f890*/  CALL.ABS.NOINC R8 ;  /* 0x0000000008007343 */ /* 0x002fea0003c00000 */
.L_x_316:
[----:B------:R-:W-:-:S13]  /*f8a0*/  ISETP.GE.AND P6, PT, R48, 0x2, PT ;  /* 0x000000023000780c */ /* 0x000fda0003fc6270 */
[----:B------:R-:W-:Y:S05]  /*f8b0*/  @!P6 BRA `(.L_x_317) ;  /* 0x000000000080e947 */ /* 0x000fea0003800000 */
[----:B------:R-:W-:Y:S01]  /*f8c0*/  BSSY.RECONVERGENT B0, `(.L_x_317) ;  /* 0x000001f000007945 */ /* 0x000fe20003800200 */
[----:B------:R-:W-:Y:S02]  /*f8d0*/  IMAD.MOV.U32 R3, RZ, RZ, 0x1 ;  /* 0x00000001ff037424 */ /* 0x000fe400078e00ff */
[----:B------:R-:W-:-:S07]  /*f8e0*/  IMAD.MOV.U32 R0, RZ, RZ, 0x1 ;  /* 0x00000001ff007424 */ /* 0x000fce00078e00ff */
.L_x_322:
        /* <DEDUP_REMOVED lines=13> */
.L_x_319:
[----:B------:R-:W-:Y:S05]  /*f9c0*/  BSYNC.RECONVERGENT B1 ;  /* 0x0000000000017941 */ /* 0x000fea0003800200 */
.L_x_318:
[----:B------:R-:W-:Y:S01]  /*f9d0*/  BSSY.RECONVERGENT B1, `(.L_x_320) ;  /* 0x0000009000017945 */ /* 0x000fe20003800200 */
[----:B0-----:R-:W-:-:S07]  /*f9e0*/  MOV R4, R48 ;  /* 0x0000003000047202 */ /* 0x001fce0000000f00 */
.L_x_321:
        /* <DEDUP_REMOVED lines=8> */
.L_x_320:
[----:B------:R-:W-:Y:S02]  /*fa70*/  VIADD R3, R3, 0x2 ;  /* 0x0000000203037836 */ /* 0x000fe40000000000 */
[----:B------:R-:W-:-:S03]  /*fa80*/  IMAD.IADD R0, R7, 0x1, R5 ;  /* 0x0000000107007824 */ /* 0x000fc600078e0205 */
[----:B------:R-:W-:-:S13]  /*fa90*/  ISETP.GE.AND P0, PT, R3, R48, PT ;  /* 0x000000300300720c */ /* 0x000fda0003f06270 */
[----:B------:R-:W-:Y:S05]  /*faa0*/  @!P0 BRA `(.L_x_322) ;  /* 0xfffffffc00908947 */ /* 0x000fea000383ffff */
[----:B------:R-:W-:Y:S05]  /*fab0*/  BSYNC.RECONVERGENT B0 ;  /* 0x0000000000007941 */ /* 0x000fea0003800200 */
.L_x_317:
[----:B------:R-:W-:-:S13]  /*fac0*/  ISETP.GE.AND P0, PT, R48, 0x3, PT ;  /* 0x000000033000780c */ /* 0x000fda0003f06270 */
[----:B------:R-:W-:Y:S05]  /*fad0*/  @!P0 BRA `(.L_x_323) ;  /* 0x0000000c00048947 */ /* 0x000fea0003800000 */
[----:B------:R-:W-:Y:S01]  /*fae0*/  HFMA2 R3, -RZ, RZ, 0, 1.1920928955078125e-07 ;  /* 0x00000002ff037431 */ /* 0x000fe200000001ff */
[----:B------:R-:W-:Y:S06]  /*faf0*/  BSSY.RECONVERGENT B2, `(.L_x_323) ;  /* 0x00000bf000027945 */ /* 0x000fec0003800200 */
.L_x_336:
[--C-:B------:R-:W-:Y:S01]  /*fb00*/  IMAD.MOV R12, RZ, RZ, -R3.reuse ;  /* 0x000000ffff0c7224 */ /* 0x100fe200078e0a03 */
[----:B------:R-:W-:Y:S01]  /*fb10*/  UMOV UR4, 0x54442d1c ;  /* 0x54442d1c00047882 */ /* 0x000fe20000000000 */
[----:B------:R-:W-:Y:S01]  /*fb20*/  IMAD.MOV.U32 R4, RZ, RZ, 0x1 ;  /* 0x00000001ff047424 */ /* 0x000fe200078e00ff */
[----:B------:R-:W-:Y:S01]  /*fb30*/  UMOV UR5, 0x401921fb ;  /* 0x401921fb00057882 */ /* 0x000fe20000000000 */
[----:B------:R-:W-:Y:S01]  /*fb40*/  BSSY.RECONVERGENT B1, `(.L_x_324) ;  /* 0x0000019000017945 */ /* 0x000fe20003800200 */
[----:B------:R-:W-:Y:S01]  /*fb50*/  IMAD.MOV.U32 R10, RZ, RZ, R3 ;  /* 0x000000ffff0a7224 */ /* 0x000fe200078e0003 */
[----:B------:R-:W0:Y:S08]  /*fb60*/  I2F.F64 R12, R12 ;  /* 0x0000000c000c7312 */ /* 0x000e300000201c00 */
        /* <DEDUP_REMOVED lines=14> */
[----:B------:R-:W-:Y:S01]  /*fc50*/  MOV R6, R12 ;  /* 0x0000000c00067202 */ /* 0x000fe20000000f00 */
[----:B------:R-:W-:Y:S01]  /*fc60*/  IMAD.MOV.U32 R7, RZ, RZ, R13 ;  /* 0x000000ffff077224 */ /* 0x000fe200078e000d */
[----:B------:R-:W-:Y:S01]  /*fc70*/  MOV R15, 0x401921fb ;  /* 0x401921fb000f7802 */ /* 0x000fe20000000f00 */
[----:B------:R-:W-:Y:S01]  /*fc80*/  IMAD.MOV.U32 R14, RZ, RZ, 0x54442d1c ;  /* 0x54442d1cff0e7424 */ /* 0x000fe200078e00ff */
[----:B------:R-:W-:-:S07]  /*fc90*/  MOV R0, 0xfcb0 ;  /* 0x0000fcb000007802 */ /* 0x000fce0000000f00 */
[----:B------:R-:W-:Y:S05]  /*fca0*/  CALL.REL.NOINC `($__internal_1_$__cuda_sm20_div_rn_f64_full) ;  /* 0x000000a400d87944 */ /* 0x000fea0003c00000 */
[----:B------:R-:W-:Y:S02]  /*fcb0*/  IMAD.MOV.U32 R8, RZ, RZ, R38 ;  /* 0x000000ffff087224 */ /* 0x000fe400078e0026 */
[----:B------:R-:W-:-:S07]  /*fcc0*/  IMAD.MOV.U32 R9, RZ, RZ, R39 ;  /* 0x000000ffff097224 */ /* 0x000fce00078e0027 */
.L_x_325:
[----:B------:R-:W-:Y:S05]  /*fcd0*/  BSYNC.RECONVERGENT B1 ;  /* 0x0000000000017941 */ /* 0x000fea0003800200 */
.L_x_324:
[----:B------:R-:W-:Y:S01]  /*fce0*/  DMUL R42, R8, 0.5 ;  /* 0x3fe00000082a7828 */ /* 0x000fe20000000000 */
[----:B------:R-:W-:Y:S07]  /*fcf0*/  BSSY.RECONVERGENT B3, `(.L_x_326) ;  /* 0x0000017000037945 */ /* 0x000fee0003800200 */
[----:B------:R-:W-:-:S14]  /*fd00*/  DSETP.NEU.AND P0, PT, |R42|, +INF , PT ;  /* 0x7ff000002a00742a */ /* 0x000fdc0003f0d200 */
[----:B------:R-:W-:Y:S01]  /*fd10*/  @!P0 DMUL R4, RZ, R42 ;  /* 0x0000002aff048228 */ /* 0x000fe20000000000 */
[----:B------:R-:W-:Y:S01]  /*fd20*/  @!P0 MOV R0, RZ ;  /* 0x000000ff00008202 */ /* 0x000fe20000000f00 */
        /* <DEDUP_REMOVED lines=19> */
.L_x_327:
[----:B------:R-:W-:Y:S05]  /*fe60*/  BSYNC.RECONVERGENT B3 ;  /* 0x0000000000037941 */ /* 0x000fea0003800200 */
.L_x_326:
        /* <DEDUP_REMOVED lines=54> */
[----:B------:R-:W-:Y:S01]  /*101d0*/  IMAD.MOV.U32 R6, RZ, RZ, R4 ;  /* 0x000000ffff067224 */ /* 0x000fe200078e0004 */
[----:B------:R-:W-:-:S07]  /*101e0*/  MOV R7, R5 ;  /* 0x0000000500077202 */ /* 0x000fce0000000f00 */
.L_x_329:
[----:B------:R-:W-:Y:S05]  /*101f0*/  BSYNC.RECONVERGENT B3 ;  /* 0x0000000000037941 */ /* 0x000fea0003800200 */
.L_x_328:
        /* <DEDUP_REMOVED lines=8> */
[----:B------:R-:W-:Y:S01]  /*10280*/  LOP3.LUT R8, R0, 0x1, RZ, 0xc0, !PT ;  /* 0x0000000100087812 */ /* 0x000fe200078ec0ff */
[----:B------:R-:W-:Y:S01]  /*10290*/  HFMA2 R20, -RZ, RZ, 0.00974273681640625, -2.12192535400390625e-05 ;  /* 0x20fd8164ff147431 */ /* 0x000fe200000001ff */
[----:B------:R-:W-:Y:S01]  /*102a0*/  ISETP.GE.AND P1, PT, R10, 0x2, PT ;  /* 0x000000020a00780c */ /* 0x000fe20003f26270 */
[----:B------:R-:W-:Y:S01]  /*102b0*/  BSSY.RECONVERGENT B0, `(.L_x_330) ;  /* 0x0000040000007945 */ /* 0x000fe20003800200 */
        /* <DEDUP_REMOVED lines=26> */
.L_x_335:
[----:B------:R-:W-:Y:S01]  /*10460*/  ISETP.GT.AND P0, PT, R11, R48, PT ;  /* 0x000000300b00720c */ /* 0x000fe20003f04270 */
[----:B------:R-:W-:-:S12]  /*10470*/  BSSY.RECONVERGENT B1, `(.L_x_332) ;  /* 0x000001a000017945 */ /* 0x000fd80003800200 */
[----:B------:R-:W-:Y:S05]  /*10480*/  @P0 BRA `(.L_x_333) ;  /* 0x0000000000600947 */ /* 0x000fea0003800000 */
[----:B------:R-:W-:-:S07]  /*10490*/  IMAD.MOV.U32 R19, RZ, RZ, R11 ;  /* 0x000000ffff137224 */ /* 0x000fce00078e000b */
.L_x_334:
        /* <DEDUP_REMOVED lines=23> */
.L_x_333:
[----:B------:R-:W-:Y:S05]  /*10610*/  BSYNC.RECONVERGENT B1 ;  /* 0x0000000000017941 */ /* 0x000fea0003800200 */
.L_x_332:
        /* <DEDUP_REMOVED lines=9> */
.L_x_331:
[----:B------:R-:W-:Y:S05]  /*106b0*/  BSYNC.RECONVERGENT B0 ;  /* 0x0000000000007941 */ /* 0x000fea0003800200 */
.L_x_330:
[----:B------:R-:W-:-:S13]  /*106c0*/  ISETP.GT.AND P0, PT, R48, R3, PT ;  /* 0x000000033000720c */ /* 0x000fda0003f04270 */
[----:B------:R-:W-:Y:S05]  /*106d0*/  @P0 BRA `(.L_x_336) ;  /* 0xfffffff400080947 */ /* 0x000fea000383ffff */
[----:B------:R-:W-:Y:S05]  /*106e0*/  BSYNC.RECONVERGENT B2 ;  /* 0x0000000000027941 */ /* 0x000fea0003800200 */
.L_x_323:
[----:B------:R-:W-:Y:S01]  /*106f0*/  MOV R19, 0x0 ;  /* 0x0000000000137802 */ /* 0x000fe20000000f00 */
[----:B------:R-:W0:Y:S01]  /*10700*/  LDCU.64 UR4, c[0x4][0x30] ;  /* 0x01000600ff0477ac */ /* 0x000e220008000a00 */
[----:B------:R-:W-:Y:S02]  /*10710*/  ISETP.GE.AND P0, PT, R45, 0x1, PT ;  /* 0x000000012d00780c */ /* 0x000fe40003f06270 */
[----:B------:R-:W-:Y:S01]  /*10720*/  CS2R R6, SRZ ;  /* 0x0000000000067805 */ /* 0x000fe2000001ff00 */
[----:B------:R1:W2:Y:S01]  /*10730*/  LDC.64 R8, c[0x4][R19] ;  /* 0x0100000013087b82 */ /* 0x0002a20000000a00 */
[----:B------:R-:W-:Y:S02]  /*10740*/  P2R R0, PR, RZ, 0x1 ;  /* 0x00000001ff007803 */ /* 0x000fe40000000000 */
[----:B0-----:R-:W-:Y:S01]  /*10750*/  MOV R4, UR4 ;  /* 0x0000000400047c02 */ /* 0x001fe20008000f00 */
[----:B-1----:R-:W-:-:S07]  /*10760*/  IMAD.U32 R5, RZ, RZ, UR5 ;  /* 0x00000005ff057e24 */ /* 0x002fce000f8e00ff */
[----:B------:R-:W-:-:S07]  /*10770*/  LEPC R20, `(.L_x_337) ;  /* 0x000000001014794e */ /* 0x000fce0000000000 */
[----:B--2---:R-:W-:Y:S05]  /*10780*/  CALL.ABS.NOINC R8 ;  /* 0x0000000008007343 */ /* 0x004fea0003c00000 */
.L_x_337:
[----:B------:R0:W1:Y:S01]  /*10790*/  LDC.64 R8, c[0x4][R19] ;  /* 0x0100000013087b82 */ /* 0x0000620000000a00 */
[----:B------:R-:W2:Y:S01]  /*107a0*/  LDCU.64 UR4, c[0x4][0x48] ;  /* 0x01000900ff0477ac */ /* 0x000ea20008000a00 */
[----:B------:R-:W-:Y:S01]  /*107b0*/  CS2R R6, SRZ ;  /* 0x0000000000067805 */ /* 0x000fe2000001ff00 */
[----:B--2---:R-:W-:Y:S01]  /*107c0*/  IMAD.U32 R4, RZ, RZ, UR4 ;  /* 0x00000004ff047e24 */ /* 0x004fe2000f8e00ff */
[----:B0-----:R-:W-:-:S07]  /*107d0*/  MOV R5, UR5 ;  /* 0x0000000500057c02 */ /* 0x001fce0008000f00 */
[----:B------:R-:W-:-:S07]  /*107e0*/  LEPC R20, `(.L_x_338) ;  /* 0x000000001014794e */ /* 0x000fce0000000000 */
[----:B-1----:R-:W-:Y:S05]  /*107f0*/  CALL.ABS.NOINC R8 ;  /* 0x0000000008007343 */ /* 0x002fea0003c00000 */
.L_x_338:
[----:B------:R-:W-:-:S13]  /*10800*/  ISETP.GE.AND P6, PT, R45, 0x1, PT ;  /* 0x000000012d00780c */ /* 0x000fda0003fc6270 */
[----:B------:R-:W-:Y:S05]  /*10810*/  @!P6 BRA `(.L_x_339) ;  /* 0x0000001c0004e947 */ /* 0x000fea0003800000 */
[----:B------:R-:W-:Y:S01]  /*10820*/  ISETP.GE.U32.AND P0, PT, R45, 0x8, PT ;  /* 0x000000082d00780c */ /* 0x000fe20003f06070 */
[----:B------:R-:W-:Y:S02]  /*10830*/  IMAD R53, R47, R50, RZ ;  /* 0x000000322f357224 */ /* 0x000fe400078e02ff */
[----:B------:R-:W-:Y:S02]  /*10840*/  IMAD.MOV.U32 R36, RZ, RZ, 0x1 ;  /* 0x00000001ff247424 */ /* 0x000fe400078e00ff */
[----:B------:R-:W-:-:S08]  /*10850*/  IMAD.SHL.U32 R53, R53, 0x2, RZ ;  /* 0x0000000235357824 */ /* 0x000fd000078e00ff */
[----:B------:R-:W-:Y:S05]  /*10860*/  @!P0 BRA `(.L_x_340) ;  /* 0x0000000c00808947 */ /* 0x000fea0003800000 */
[----:B------:R-:W-:Y:S01]  /*10870*/  HFMA2 R36, -RZ, RZ, 0, 5.9604644775390625e-08 ;  /* 0x00000001ff247431 */ /* 0x000fe200000001ff */
[----:B------:R-:W-:Y:S06]  /*10880*/  BSSY.RECONVERGENT B7, `(.L_x_340) ;  /* 0x00000de000077945 */ /* 0x000fec0003800200 */
.L_x_357:
        /* <DEDUP_REMOVED lines=10> */
.L_x_341:
[----:B------:R-:W2:Y:S01]  /*10930*/  LD.E.64 R8, desc[UR36][R34.64] ;  /* 0x0000002422087980 */ /* 0x000ea2000c101b00 */
[----:B------:R-:W-:Y:S01]  /*10940*/  IMAD.IADD R19, R53, 0x1, R36 ;  /* 0x0000000135137824 */ /* 0x000fe200078e0224 */
[----:B------:R0:W1:Y:S01]  /*10950*/  LDC.64 R10, c[0x4][R52] ;  /* 0x01000000340a7b82 */ /* 0x0000620000000a00 */
[----:B------:R-:W3:Y:S01]  /*10960*/  LDCU.64 UR4, c[0x4][0x58] ;  /* 0x01000b00ff0477ac */ /* 0x000ee20008000a00 */
[----:B------:R-:W-:Y:S01]  /*10970*/  IMAD.MOV.U32 R6, RZ, RZ, R2 ;  /* 0x000000ffff067224 */ /* 0x000fe200078e0002 */
[----:B------:R-:W-:Y:S01]  /*10980*/  MOV R7, R18 ;  /* 0x0000001200077202 */ /* 0x000fe20000000f00 */
[----:B------:R0:W-:Y:S01]  /*10990*/  STL [R1], R19 ;  /* 0x0000001301007387 */ /* 0x0001e20000100800 */
[----:B---3--:R-:W-:Y:S01]  /*109a0*/  MOV R4, UR4 ;  /* 0x0000000400047c02 */ /* 0x008fe20008000f00 */
[----:B------:R-:W-:Y:S02]  /*109b0*/  IMAD.U32 R5, RZ, RZ, UR5 ;  /* 0x00000005ff057e24 */ /* 0x000fe4000f8e00ff */
[----:B-12---:R0:W-:Y:S05]  /*109c0*/  STL.64 [R1+0x8], R8 ;  /* 0x0000080801007387 */ /* 0x0061ea0000100a00 */
[----:B------:R-:W-:-:S07]  /*109d0*/  LEPC R20, `(.L_x_342) ;  /* 0x000000001014794e */ /* 0x000fce0000000000 */
[----:B0-----:R-:W-:Y:S05]  /*109e0*/  CALL.ABS.NOINC R10 ;  /* 0x000000000a007343 */ /* 0x001fea0003c00000 */
.L_x_342:
        /* <DEDUP_REMOVED lines=12> */
[----:B------:R-:W-:Y:S01]  /*10ab0*/  IMAD.U32 R5, RZ, RZ, UR5 ;  /* 0x00000005ff057e24 */ /* 0x000fe2000f8e00ff */
[----:B------:R-:W-:Y:S01]  /*10ac0*/  MOV R7, R18 ;  /* 0x0000001200077202 */ /* 0x000fe20000000f00 */
[----:B------:R-:W-:Y:S01]  /*10ad0*/  IMAD.MOV.U32 R6, RZ, RZ, R2 ;  /* 0x000000ffff067224 */ /* 0x000fe200078e0002 */
[----:B--2---:R1:W-:Y:S04]  /*10ae0*/  ST.E.64 desc[UR36][R12.64], R10 ;  /* 0x0000000a0c007985 */ /* 0x0043e8000c101b24 */
[----:B---3--:R1:W-:Y:S02]  /*10af0*/  STL [R1], R0 ;  /* 0x0000000001007387 */ /* 0x0083e40000100800 */
[----:B------:R-:W-:-:S07]  /*10b00*/  LEPC R20, `(.L_x_343) ;  /* 0x000000001014794e */ /* 0x000fce0000000000 */
[----:B-1----:R-:W-:Y:S05]  /*10b10*/  CALL.ABS.NOINC R14 ;  /* 0x000000000e007343 */ /* 0x002fea0003c00000 */
.L_x_343:
        /* <DEDUP_REMOVED lines=12> */
.L_x_344:
[----:B------:R-:W2:Y:S01]  /*10be0*/  LD.E.64 R4, desc[UR36][R40.64+0x8] ;  /* 0x0000082428047980 */ /* 0x000ea2000c101b00 */
[----:B------:R-:W-:Y:S01]  /*10bf0*/  IADD3 R3, P0, PT, R53, R36, RZ ;  /* 0x0000002435037210 */ /* 0x000fe20007f1e0ff */
[----:B------:R-:W0:Y:S03]  /*10c00*/  LDCU.64 UR4, c[0x4][0x50] ;  /* 0x01000a00ff0477ac */ /* 0x000e260008000a00 */
[----:B------:R-:W-:Y:S02]  /*10c10*/  IADD3.X R0, PT, PT, RZ, RZ, RZ, P0, !PT ;  /* 0x000000ffff007210 */ /* 0x000fe400007fe4ff */
        /* <DEDUP_REMOVED lines=14> */
.L_x_345:
[----:B------:R-:W2:Y:S01]  /*10d00*/  LD.E.64 R8, desc[UR36][R34.64] ;  /* 0x0000002422087980 */ /* 0x000ea2000c101b00 */
[----:B------:R-:W-:Y:S01]  /*10d10*/  IADD3 R0, PT, PT, R19, 0x2, RZ ;  /* 0x0000000213007810 */ /* 0x000fe20007ffe0ff */
        /* <DEDUP_REMOVED lines=10> */
.L_x_346:
[----:B------:R-:W2:Y:S01]  /*10dc0*/  LD.E.64 R8, desc[UR36][R40.64+0x18] ;  /* 0x0000182428087980 */ /* 0x000ea2000c101b00 */
[----:B------:R-:W-:Y:S01]  /*10dd0*/  VIADD R0, R36, 0x3 ;  /* 0x0000000324007836 */ /* 0x000fe20000000000 */
[----:B------:R-:W0:Y:S02]  /*10de0*/  LDCU.64 UR4, c[0x4][0x50] ;  /* 0x01000a00ff0477ac */ /* 0x000e240008000a00 */
[----:B--2---:R1:W-:Y:S04]  /*10df0*/  ST.E.64 desc[UR36][R38.64+0x10], R8 ;  /* 0x0000100826007985 */ /* 0x0043e8000c101b24 */
[----:B------:R-:W2:Y:S01]  /*10e00*/  LD.E.64 R10, desc[UR36][R40.64+0x20] ;  /* 0x00002024280a7980 */ /* 0x000ea2000c101b00 */
        /* <DEDUP_REMOVED lines=9> */
.L_x_347:
        /* <DEDUP_REMOVED lines=12> */
.L_x_348:
        /* <DEDUP_REMOVED lines=14> */
.L_x_349:
[----:B------:R-:W2:Y:S01]  /*11040*/  LD.E.64 R8, desc[UR36][R34.64] ;  /* 0x0000002422087980 */ /* 0x000ea2000c101b00 */
[----:B------:R-:W-:Y:S01]  /*11050*/  VIADD R0, R19, 0x4 ;  /* 0x0000000413007836 */ /* 0x000fe20000000000 */
        /* <DEDUP_REMOVED lines=10> */
.L_x_350:
[----:B------:R-:W2:Y:S01]  /*11100*/  LD.E.64 R8, desc[UR36][R40.64+0x38] ;  /* 0x0000382428087980 */ /* 0x000ea2000c101b00 */
[----:B------:R-:W-:Y:S01]  /*11110*/  VIADD R0, R36, 0x5 ;  /* 0x0000000524007836 */ /* 0x000fe20000000000 */
[----:B------:R-:W0:Y:S02]  /*11120*/  LDCU.64 UR4, c[0x4][0x50] ;  /* 0x01000a00ff0477ac */ /* 0x000e240008000a00 */
[----:B--2---:R1:W-:Y:S04]  /*11130*/  ST.E.64 desc[UR36][R38.64+0x20], R8 ;  /* 0x0000200826007985 */ /* 0x0043e8000c101b24 */
[----:B------:R-:W2:Y:S01]  /*11140*/  LD.E.64 R10, desc[UR36][R40.64+0x40] ;  /* 0x00004024280a7980 */ /* 0x000ea2000c101b00 */
[----:B------:R1:W3:Y:S01]  /*11150*/  LDC.64 R12, c[0x4][R52] ;  /* 0x01000000340c7b82 */ /* 0x0002e20000000a00 */
[----:B0-----:R-:W-:Y:S01]  /*11160*/  IMAD.U32 R4, RZ, RZ, UR4 ;  /* 0x00000004ff047e24 */ /* 0x001fe2000f8e00ff */
[----:B------:R-:W-:Y:S01]  /*11170*/  MOV R5, UR5 ;  /* 0x0000000500057c02 */ /* 0x000fe20008000f00 */
[----:B------:R-:W-:-:S02]  /*11180*/  IMAD.MOV.U32 R6, RZ, RZ, R2 ;  /* 0x000000ffff067224 */ /* 0x000fc400078e0002 */
[----:B------:R-:W-:Y:S01]  /*11190*/  IMAD.MOV.U32 R7, RZ, RZ, R18 ;  /* 0x000000ffff077224 */ /* 0x000fe200078e0012 */
[----:B--2---:R1:W-:Y:S04]  /*111a0*/  ST.E.64 desc[UR36][R42.64+0x20], R10 ;  /* 0x0000200a2a007985 */ /* 0x0043e8000c101b24 */
[----:B---3--:R1:W-:Y:S02]  /*111b0*/  STL [R1], R0 ;  /* 0x0000000001007387 */ /* 0x0083e40000100800 */
[----:B------:R-:W-:-:S07]  /*111c0*/  LEPC R20, `(.L_x_351) ;  /* 0x000000001014794e */ /* 0x000fce0000000000 */
[----:B-1----:R-:W-:Y:S05]  /*111d0*/  CALL.ABS.NOINC R12 ;  /* 0x000000000c007343 */ /* 0x002fea0003c00000 */
.L_x_351:
        /* <DEDUP_REMOVED lines=12> */
.L_x_352:
        /* <DEDUP_REMOVED lines=14> */
.L_x_353:
        /* <DEDUP_REMOVED lines=12> */
.L_x_354:
        /* <DEDUP_REMOVED lines=14> */
.L_x_355:
        /* <DEDUP_REMOVED lines=12> */
.L_x_356:
        /* <DEDUP_REMOVED lines=9> */
.L_x_340:
[----:B------:R-:W-:-:S13]  /*11670*/  ISETP.NE.AND P0, PT, R51, RZ, PT ;  /* 0x000000ff3300720c */ /* 0x000fda0003f05270 */
[----:B------:R-:W-:Y:S05]  /*11680*/  @!P0 BRA `(.L_x_339) ;  /* 0x0000000c00688947 */ /* 0x000fea0003800000 */
[----:B------:R-:W-:Y:S01]  /*11690*/  VIADD R0, R51, 0xffffffff ;  /* 0xffffffff33007836 */ /* 0x000fe20000000000 */
[----:B------:R-:W-:-:S04]  /*116a0*/  IADD3 R55, PT, PT, -R47, R53, RZ ;  /* 0x000000352f377210 */ /* 0x000fc80007ffe1ff */
[----:B------:R-:W-:-:S13]  /*116b0*/  ISETP.GE.U32.AND P0, PT, R0, 0x3, PT ;  /* 0x000000030000780c */ /* 0x000fda0003f06070 */
[----:B------:R-:W-:Y:S05]  /*116c0*/  @!P0 BRA `(.L_x_358) ;  /* 0x0000000400c88947 */ /* 0x000fea0003800000 */
[----:B------:R-:W-:Y:S01]  /*116d0*/  MOV R46, 0x0 ;  /* 0x00000000002e7802 */ /* 0x000fe20000000f00 */
[----:B------:R1:W-:Y:S01]  /*116e0*/  STL [R1], R36 ;  /* 0x0000002401007387 */ /* 0x0003e20000100800 */
[----:B------:R-:W2:Y:S01]  /*116f0*/  LDCU.64 UR4, c[0x4][0x50] ;  /* 0x01000a00ff0477ac */ /* 0x000ea20008000a00 */
[----:B0-----:R-:W-:Y:S01]  /*11700*/  MOV R6, R2 ;  /* 0x0000000200067202 */ /* 0x001fe20000000f00 */
[----:B------:R1:W0:Y:S01]  /*11710*/  LDC.64 R8, c[0x4][R46] ;  /* 0x010000002e087b82 */ /* 0x0002220000000a00 */
[----:B------:R-:W-:Y:S02]  /*11720*/  IMAD.MOV.U32 R7, RZ, RZ, R18 ;  /* 0x000000ffff077224 */ /* 0x000fe400078e0012 */
[----:B--2---:R-:W-:Y:S02]  /*11730*/  IMAD.U32 R4, RZ, RZ, UR4 ;  /* 0x00000004ff047e24 */ /* 0x004fe4000f8e00ff */
[----:B-1----:R-:W-:-:S07]  /*11740*/  IMAD.U32 R5, RZ, RZ, UR5 ;  /* 0x00000005ff057e24 */ /* 0x002fce000f8e00ff */
[----:B------:R-:W-:-:S07]  /*11750*/  LEPC R20, `(.L_x_359) ;  /* 0x000000001014794e */ /* 0x000fce0000000000 */
[----:B0-----:R-:W-:Y:S05]  /*11760*/  CALL.ABS.NOINC R8 ;  /* 0x0000000008007343 */ /* 0x001fea0003c00000 */
.L_x_359:
        /* <DEDUP_REMOVED lines=12> */
.L_x_360:
[C---:B------:R-:W-:Y:S02]  /*11830*/  IMAD.SHL.U32 R39, R36.reuse, 0x2, RZ ;  /* 0x0000000224277824 */ /* 0x040fe400078e00ff */
[C---:B------:R-:W-:Y:S01]  /*11840*/  IMAD.IADD R41, R36.reuse, 0x1, R55 ;  /* 0x0000000124297824 */ /* 0x040fe200078e0237 */
[----:B------:R-:W-:Y:S01]  /*11850*/  IADD3 R0, PT, PT, R36, 0x1, RZ ;  /* 0x0000000124007810 */ /* 0x000fe20007ffe0ff */
[----:B------:R-:W-:Y:S01]  /*11860*/  IMAD.WIDE.U32 R38, R39, 0x8, R30 ;  /* 0x0000000827267825 */ /* 0x000fe200078e001e */
[----:B------:R-:W0:Y:S04]  /*11870*/  LDCU.64 UR4, c[0x4][0x50] ;  /* 0x01000a00ff0477ac */ /* 0x000e280008000a00 */
[----:B------:R-:W2:Y:S01]  /*11880*/  LD.E.64 R8, desc[UR36][R38.64+-0x8] ;  /* 0xfffff82426087980 */ /* 0x000ea2000c101b00 */
[----:B------:R-:W-:-:S05]  /*11890*/  IMAD.WIDE R40, R41, 0x8, R34 ;  /* 0x0000000829287825 */ /* 0x000fca00078e0222 */
[----:B--2---:R1:W-:Y:S04]  /*118a0*/  ST.E.64 desc[UR36][R40.64], R8 ;  /* 0x0000000828007985 */ /* 0x0043e8000c101b24 */
[----:B------:R-:W2:Y:S01]  /*118b0*/  LD.E.64 R10, desc[UR36][R38.64] ;  /* 0x00000024260a7980 */ /* 0x000ea2000c101b00 */
[----:B------:R-:W-:Y:S01]  /*118c0*/  IMAD.WIDE.U32 R12, R19, 0x8, R34 ;  /* 0x00000008130c7825 */ /* 0x000fe200078e0022 */
[----:B------:R1:W3:Y:S01]  /*118d0*/  LDC.64 R14, c[0x4][R46] ;  /* 0x010000002e0e7b82 */ /* 0x0002e20000000a00 */
[----:B------:R-:W-:Y:S02]  /*118e0*/  MOV R6, R2 ;  /* 0x0000000200067202 */ /* 0x000fe40000000f00 */
[----:B0-----:R-:W-:Y:S02]  /*118f0*/  IMAD.U32 R4, RZ, RZ, UR4 ;  /* 0x00000004ff047e24 */ /* 0x001fe4000f8e00ff */
[----:B------:R-:W-:-:S02]  /*11900*/  IMAD.U32 R5, RZ, RZ, UR5 ;  /* 0x00000005ff057e24 */ /* 0x000fc4000f8e00ff */
[----:B------:R-:W-:Y:S01]  /*11910*/  IMAD.MOV.U32 R7, RZ, RZ, R18 ;  /* 0x000000ffff077224 */ /* 0x000fe200078e0012 */
[----:B--2---:R1:W-:Y:S04]  /*11920*/  ST.E.64 desc[UR36][R12.64], R10 ;  /* 0x0000000a0c007985 */ /* 0x0043e8000c101b24 */
[----:B---3--:R1:W-:Y:S02]  /*11930*/  STL [R1], R0 ;  /* 0x0000000001007387 */ /* 0x0083e40000100800 */
[----:B------:R-:W-:-:S07]  /*11940*/  LEPC R20, `(.L_x_361) ;  /* 0x000000001014794e */ /* 0x000fce0000000000 */
[----:B-1----:R-:W-:Y:S05]  /*11950*/  CALL.ABS.NOINC R14 ;  /* 0x000000000e007343 */ /* 0x002fea0003c00000 */
.L_x_361:
        /* <DEDUP_REMOVED lines=12> */
.L_x_362:
        /* <DEDUP_REMOVED lines=10> */
[----:B------:R-:W-:Y:S01]  /*11ac0*/  IMAD.MOV.U32 R6, RZ, RZ, R2 ;  /* 0x000000ffff067224 */ /* 0x000fe200078e0002 */
[----:B------:R-:W-:-:S02]  /*11ad0*/  MOV R7, R18 ;  /* 0x0000001200077202 */ /* 0x000fc40000000f00 */
[----:B0-----:R-:W-:Y:S01]  /*11ae0*/  MOV R4, UR4 ;  /* 0x0000000400047c02 */ /* 0x001fe20008000f00 */
[----:B------:R-:W-:Y:S01]  /*11af0*/  IMAD.U32 R5, RZ, RZ, UR5 ;  /* 0x00000005ff057e24 */ /* 0x000fe2000f8e00ff */
[----:B--2---:R1:W-:Y:S04]  /*11b00*/  ST.E.64 desc[UR36][R42.64+0x8], R8 ;  /* 0x000008082a007985 */ /* 0x0043e8000c101b24 */
[----:B---3--:R1:W-:Y:S02]  /*11b10*/  STL [R1], R0 ;  /* 0x0000000001007387 */ /* 0x0083e40000100800 */
[----:B------:R-:W-:-:S07]  /*11b20*/  LEPC R20, `(.L_x_363) ;  /* 0x000000001014794e */ /* 0x000fce0000000000 */
[----:B-1----:R-:W-:Y:S05]  /*11b30*/  CALL.ABS.NOINC R10 ;  /* 0x000000000a007343 */ /* 0x002fea0003c00000 */
.L_x_363:
        /* <DEDUP_REMOVED lines=12> */
.L_x_364:
        /* <DEDUP_REMOVED lines=14> */
.L_x_365:
        /* <DEDUP_REMOVED lines=12> */
.L_x_366:
[----:B------:R-:W2:Y:S04]  /*11da0*/  LD.E.64 R4, desc[UR36][R38.64+0x28] ;  /* 0x0000282426047980 */ /* 0x000ea8000c101b00 */
[----:B--2---:R1:W-:Y:S04]  /*11db0*/  ST.E.64 desc[UR36][R40.64+0x18], R4 ;  /* 0x0000180428007985 */ /* 0x0043e8000c101b24 */
[----:B------:R-:W2:Y:S01]  /*11dc0*/  LD.E.64 R6, desc[UR36][R38.64+0x30] ;  /* 0x0000302426067980 */ /* 0x000ea2000c101b00 */
[----:B------:R-:W-:-:S03]  /*11dd0*/  VIADD R36, R36, 0x4 ;  /* 0x0000000424247836 */ /* 0x000fc60000000000 */
[----:B--2---:R1:W-:Y:S04]  /*11de0*/  ST.E.64 desc[UR36][R42.64+0x18], R6 ;  /* 0x000018062a007985 */ /* 0x0043e8000c101b24 */
.L_x_358:
[----:B------:R-:W-:-:S13]  /*11df0*/  ISETP.NE.AND P0, PT, R49, RZ, PT ;  /* 0x000000ff3100720c */ /* 0x000fda0003f05270 */
        /* <DEDUP_REMOVED lines=13> */
.L_x_368:
[----:B------:R-:W2:Y:S01]  /*11ed0*/  LD.E.64 R8, desc[UR36][R34.64] ;  /* 0x0000002422087980 */ /* 0x000ea2000c101b00 */
[----:B------:R-:W-:Y:S01]  /*11ee0*/  IADD3 R38, PT, PT, R53, R36, RZ ;  /* 0x0000002435267210 */ /* 0x000fe20007ffe0ff */
        /* <DEDUP_REMOVED lines=10> */
.L_x_369:
[C---:B------:R-:W-:Y:S01]  /*11f90*/  IMAD.SHL.U32 R41, R36.reuse, 0x2, RZ ;  /* 0x0000000224297824 */ /* 0x040fe200078e00ff */
[----:B------:R-:W-:Y:S01]  /*11fa0*/  IADD3 R43, PT, PT, R36, R55, RZ ;  /* 0x00000037242b7210 */ /* 0x000fe20007ffe0ff */
        /* <DEDUP_REMOVED lines=10> */
[----:B------:R-:W-:Y:S01]  /*12050*/  MOV R5, UR5 ;  /* 0x0000000500057c02 */ /* 0x000fe20008000f00 */
[----:B------:R-:W-:Y:S02]  /*12060*/  IMAD.MOV.U32 R6, RZ, RZ, R2 ;  /* 0x000000ffff067224 */ /* 0x000fe400078e0002 */
[----:B------:R-:W-:Y:S01]  /*12070*/  IMAD.MOV.U32 R7, RZ, RZ, R18 ;  /* 0x000000ffff077224 */ /* 0x000fe200078e0012 */
[----:B--2---:R1:W-:Y:S04]  /*12080*/  ST.E.64 desc[UR36][R12.64], R10 ;  /* 0x0000000a0c007985 */ /* 0x0043e8000c101b24 */
[----:B---3--:R1:W-:Y:S02]  /*12090*/  STL [R1], R0 ;  /* 0x0000000001007387 */ /* 0x0083e40000100800 */
[----:B------:R-:W-:-:S07]  /*120a0*/  LEPC R20, `(.L_x_370) ;  /* 0x000000001014794e */ /* 0x000fce0000000000 */
[----:B-1----:R-:W-:Y:S05]  /*120b0*/  CALL.ABS.NOINC R14 ;  /* 0x000000000e007343 */ /* 0x002fea0003c00000 */
.L_x_370:
        /* <DEDUP_REMOVED lines=12> */
.L_x_371:
        /* <DEDUP_REMOVED lines=9> */
.L_x_367:
[----:B------:R-:W-:-:S04]  /*12210*/  LOP3.LUT R0, R45, 0x1, RZ, 0xc0, !PT ;  /* 0x000000012d007812 */ /* 0x000fc800078ec0ff */
[----:B------:R-:W-:-:S13]  /*12220*/  ISETP.NE.U32.AND P0, PT, R0, 0x1, PT ;  /* 0x000000010000780c */ /* 0x000fda0003f05070 */
[----:B------:R-:W-:Y:S05]  /*12230*/  @P0 BRA `(.L_x_339) ;  /* 0x00000000007c0947 */ /* 0x000fea0003800000 */
[----:B0-----:R-:W-:Y:S01]  /*12240*/  MOV R38, 0x0 ;  /* 0x0000000000267802 */ /* 0x001fe20000000f00 */
[----:B------:R0:W-:Y:S01]  /*12250*/  STL [R1], R36 ;  /* 0x0000002401007387 */ /* 0x0001e20000100800 */
[----:B------:R-:W3:Y:S01]  /*12260*/  LDCU.64 UR4, c[0x4][0x50] ;  /* 0x01000a00ff0477ac */ /* 0x000ee20008000a00 */
[----:B-12---:R-:W-:Y:S01]  /*12270*/  MOV R6, R2 ;  /* 0x0000000200067202 */ /* 0x006fe20000000f00 */
[----:B------:R0:W1:Y:S01]  /*12280*/  LDC.64 R8, c[0x4][R38] ;  /* 0x0100000026087b82 */ /* 0x0000620000000a00 */
[----:B------:R-:W-:Y:S02]  /*12290*/  IMAD.MOV.U32 R7, RZ, RZ, R18 ;  /* 0x000000ffff077224 */ /* 0x000fe400078e0012 */
[----:B---3--:R-:W-:Y:S02]  /*122a0*/  IMAD.U32 R4, RZ, RZ, UR4 ;  /* 0x00000004ff047e24 */ /* 0x008fe4000f8e00ff */
[----:B0-----:R-:W-:-:S07]  /*122b0*/  IMAD.U32 R5, RZ, RZ, UR5 ;  /* 0x00000005ff057e24 */ /* 0x001fce000f8e00ff */
[----:B------:R-:W-:-:S07]  /*122c0*/  LEPC R20, `(.L_x_372) ;  /* 0x000000001014794e */ /* 0x000fce0000000000 */
[----:B-1----:R-:W-:Y:S05]  /*122d0*/  CALL.ABS.NOINC R8 ;  /* 0x0000000008007343 */ /* 0x002fea0003c00000 */
.L_x_372:
[----:B------:R-:W2:Y:S01]  /*122e0*/  LD.E.64 R8, desc[UR36][R34.64] ;  /* 0x0000002422087980 */ /* 0x000ea2000c101b00 */
[----:B------:R-:W-:Y:S01]  /*122f0*/  IMAD.IADD R19, R53, 0x1, R36 ;  /* 0x0000000135137824 */ /* 0x000fe200078e0224 */
[----:B------:R-:W0:Y:S01]  /*12300*/  LDC.64 R38, c[0x4][R38] ;  /* 0x0100000026267b82 */ /* 0x000e220000000a00 */
[----:B------:R-:W1:Y:S01]  /*12310*/  LDCU.64 UR4, c[0x4][0x58] ;  /* 0x01000b00ff0477ac */ /* 0x000e620008000a00 */
[----:B------:R-:W-:Y:S01]  /*12320*/  IMAD.MOV.U32 R6, RZ, RZ, R2 ;  /* 0x000000ffff067224 */ /* 0x000fe200078e0002 */
[----:B------:R-:W-:Y:S01]  /*12330*/  MOV R7, R18 ;  /* 0x0000001200077202 */ /* 0x000fe20000000f00 */
[----:B------:R3:W-:Y:S01]  /*12340*/  STL [R1], R19 ;  /* 0x0000001301007387 */ /* 0x0007e20000100800 */
[----:B-1----:R-:W-:Y:S01]  /*12350*/  MOV R4, UR4 ;  /* 0x0000000400047c02 */ /* 0x002fe20008000f00 */
[----:B------:R-:W-:Y:S02]  /*12360*/  IMAD.U32 R5, RZ, RZ, UR5 ;  /* 0x00000005ff057e24 */ /* 0x000fe4000f8e00ff */
[----:B0-2---:R3:W-:Y:S05]  /*12370*/  STL.64 [R1+0x8], R8 ;  /* 0x0000080801007387 */ /* 0x0057ea0000100a00 */
[----:B------:R-:W-:-:S07]  /*12380*/  LEPC R20, `(.L_x_373) ;  /* 0x000000001014794e */ /* 0x000fce0000000000 */
[----:B---3--:R-:W-:Y:S05]  /*12390*/  CALL.ABS.NOINC R38 ;  /* 0x0000000026007343 */ /* 0x008fea0003c00000 */
.L_x_373:
[----:B------:R-:W-:-:S04]  /*123a0*/  IMAD.SHL.U32 R5, R36, 0x2, RZ ;  /* 0x0000000224057824 */ /* 0x000fc800078e00ff */
[----:B------:R-:W-:-:S05]  /*123b0*/  IMAD.WIDE.U32 R4, R5, 0x8, R30 ;  /* 0x0000000805047825 */ /* 0x000fca00078e001e */
[----:B------:R-:W2:Y:S01]  /*123c0*/  LD.E.64 R6, desc[UR36][R4.64+-0x8] ;  /* 0xfffff82404067980 */ /* 0x000ea2000c101b00 */
[----:B------:R-:W-:-:S04]  /*123d0*/  IMAD.IADD R9, R55, 0x1, R36 ;  /* 0x0000000137097824 */ /* 0x000fc800078e0224 */
[----:B------:R-:W-:-:S05]  /*123e0*/  IMAD.WIDE R8, R9, 0x8, R34 ;  /* 0x0000000809087825 */ /* 0x000fca00078e0222 */
[----:B--2---:R3:W-:Y:S04]  /*123f0*/  ST.E.64 desc[UR36][R8.64], R6 ;  /* 0x0000000608007985 */ /* 0x0047e8000c101b24 */
[----:B------:R-:W2:Y:S01]  /*12400*/  LD.E.64 R10, desc[UR36][R4.64] ;  /* 0x00000024040a7980 */ /* 0x000ea2000c101b00 */
[----:B------:R-:W-:-:S05]  /*12410*/  IMAD.WIDE.U32 R12, R19, 0x8, R34 ;  /* 0x00000008130c7825 */ /* 0x000fca00078e0022 */
[----:B--2---:R3:W-:Y:S02]  /*12420*/  ST.E.64 desc[UR36][R12.64], R10 ;  /* 0x0000000a0c007985 */ /* 0x0047e4000c101b24 */
.L_x_339:
[C---:B------:R-:W-:Y:S02]  /*12430*/  ISETP.NE.AND P0, PT, R50.reuse, R44, PT ;  /* 0x0000002c3200720c */ /* 0x040fe40003f05270 */
[----:B------:R-:W-:-:S11]  /*12440*/  IADD3 R50, PT, PT, R50, 0x1, RZ ;  /* 0x0000000132327810 */ /* 0x000fd60007ffe0ff */
[----:B------:R-:W-:Y:S05]  /*12450*/  @P0 BRA `(.L_x_374) ;  /* 0xffffffc800bc0947 */ /* 0x000fea000383ffff */
[----:B------:R-:W-:Y:S05]  /*12460*/  BSYNC.RECONVERGENT B6 ;  /* 0x0000000000067941 */ /* 0x000fea0003800200 */
.L_x_309:
[----:B------:R-:W-:Y:S01]  /*12470*/  MOV R0, 0x0 ;  /* 0x0000000000007802 */ /* 0x000fe20000000f00 */
[----:B------:R-:W4:Y:S01]  /*12480*/  LDCU.64 UR4, c[0x4][0x60] ;  /* 0x01000c00ff0477ac */ /* 0x000f220008000a00 */
[----:B0123--:R-:W-:Y:S02]  /*12490*/  CS2R R6, SRZ ;  /* 0x0000000000067805 */ /* 0x00ffe4000001ff00 */
[----:B------:R0:W1:Y:S01]  /*124a0*/  LDC.64 R2, c[0x4][R0] ;  /* 0x0100000000027b82 */ /* 0x0000620000000a00 */
[----:B----4-:R-:W-:Y:S02]  /*124b0*/  IMAD.U32 R4, RZ, RZ, UR4 ;  /* 0x00000004ff047e24 */ /* 0x010fe4000f8e00ff */
[----:B0-----:R-:W-:-:S07]  /*124c0*/  IMAD.U32 R5, RZ, RZ, UR5 ;  /* 0x00000005ff057e24 */ /* 0x001fce000f8e00ff */
[----:B------:R-:W-:-:S07]  /*124d0*/  LEPC R20, `(.L_x_375) ;  /* 0x000000001014794e */ /* 0x000fce0000000000 */
[----:B-1----:R-:W-:Y:S05]  /*124e0*/  CALL.ABS.NOINC R2 ;  /* 0x0000000002007343 */ /* 0x002fea0003c00000 */
.L_x_375:
[----:B------:R-:W-:-:S13]  /*124f0*/  ISETP.GE.AND P0, PT, R45, 0x1, PT ;  /* 0x000000012d00780c */ /* 0x000fda0003f06270 */
[----:B------:R-:W-:Y:S05]  /*12500*/  @!P0 BRA `(.L_x_376) ;  /* 0x0000002000b48947 */ /* 0x000fea0003800000 */
[C---:B------:R-:W-:Y:S01]  /*12510*/  LOP3.LUT R48, R44.reuse, 0x7, RZ, 0xc0, !PT ;  /* 0x000000072c307812 */ /* 0x040fe200078ec0ff */
[----:B------:R-:W-:Y:S01]  /*12520*/  HFMA2 R36, -RZ, RZ, 0, 5.9604644775390625e-08 ;  /* 0x00000001ff247431 */ /* 0x000fe200000001ff */
[C---:B------:R-:W-:Y:S01]  /*12530*/  LOP3.LUT R49, R44.reuse, 0x3, RZ, 0xc0, !PT ;  /* 0x000000032c317812 */ /* 0x040fe200078ec0ff */
[----:B------:R-:W-:Y:S01]  /*12540*/  BSSY.RECONVERGENT B6, `(.L_x_376) ;  /* 0x0000229000067945 */ /* 0x000fe20003800200 */
[C---:B------:R-:W-:Y:S01]  /*12550*/  LOP3.LUT R18, R44.reuse, 0x7ffffff8, RZ, 0xc0, !PT ;  /* 0x7ffffff82c127812 */ /* 0x040fe200078ec0ff */
[C---:B------:R-:W-:Y:S01]  /*12560*/  IMAD.SHL.U32 R46, R44.reuse, 0x2, RZ ;  /* 0x000000022c2e7824 */ /* 0x040fe200078e00ff */
[----:B------:R-:W-:Y:S01]  /*12570*/  LOP3.LUT R50, R44, 0x1, RZ, 0xc0, !PT ;  /* 0x000000012c327812 */ /* 0x000fe200078ec0ff */
[----:B------:R-:W-:Y:S01]  /*12580*/  VIADD R51, R48, 0xffffffff ;  /* 0xffffffff30337836 */ /* 0x000fe20000000000 */
[----:B------:R-:W-:-:S07]  /*12590*/  IADD3 R53, PT, PT, R49, -0x1, RZ ;  /* 0xffffffff31357810 */ /* 0x000fce0007ffe0ff */
.L_x_408:
[----:B------:R-:W-:-:S13]  /*125a0*/  ISETP.GE.AND P0, PT, R44, 0x1, PT ;  /* 0x000000012c00780c */ /* 0x000fda0003f06270 */
[----:B01-3--:R-:W-:Y:S05]  /*125b0*/  @!P0 BRA `(.L_x_377) ;  /* 0x0000000800788947 */ /* 0x00bfea0003800000 */
[----:B------:R-:W-:Y:S01]  /*125c0*/  ISETP.GE.U32.AND P0, PT, R44, 0x8, PT ;  /* 0x000000082c00780c */ /* 0x000fe20003f06070 */
[----:B------:R-:W-:Y:S01]  /*125d0*/  IMAD.MOV.U32 R0, RZ, RZ, 0x1 ;  /* 0x00000001ff007424 */ /* 0x000fe200078e00ff */
[----:B------:R-:W-:-:S11]  /*125e0*/  ISETP.NE.AND P1, PT, R48, RZ, PT ;  /* 0x000000ff3000720c */ /* 0x000fd60003f25270 */
[----:B------:R-:W-:Y:S05]  /*125f0*/  @!P0 BRA `(.L_x_378) ;  /* 0x0000000400308947 */ /* 0x000fea0003800000 */
[----:B------:R-:W-:Y:S01]  /*12600*/  BSSY.RECONVERGENT B0, `(.L_x_378) ;  /* 0x000004b000007945 */ /* 0x000fe20003800200 */
[----:B------:R-:W-:-:S07]  /*12610*/  IMAD.MOV.U32 R0, RZ, RZ, 0x1 ;  /* 0x00000001ff007424 */ /* 0x000fce00078e00ff */
.L_x_379:
[----:B------:R-:W-:-:S05]  /*12620*/  SHF.L.U32 R15, R0, 0x1, RZ ;  /* 0x00000001000f7819 */ /* 0x000fca00000006ff */
[----:B------:R-:W-:-:S04]  /*12630*/  VIADD R2, R15, 0xffffffff ;  /* 0xffffffff0f027836 */ /* 0x000fc80000000000 */
[----:B-1----:R-:W-:-:S04]  /*12640*/  IMAD R4, R47, R2, R36 ;  /* 0x000000022f047224 */ /* 0x002fc800078e0224 */
[----:B------:R-:W-:-:S06]  /*12650*/  IMAD.WIDE R2, R4, 0x8, R34 ;  /* 0x0000000804027825 */ /* 0x000fcc00078e0222 */
[----:B------:R-:W2:Y:S01]  /*12660*/  LD.E.64 R2, desc[UR36][R2.64] ;  /* 0x0000002402027980 */ /* 0x000ea2000c101b00 */
[----:B------:R-:W-:Y:S02]  /*12670*/  IMAD.IADD R8, R47, 0x1, R4 ;  /* 0x000000012f087824 */ /* 0x000fe400078e0204 */
[----:B------:R-:W-:-:S04]  /*12680*/  IMAD.WIDE R4, R15, 0x8, R32 ;  /* 0x000000080f047825 */ /* 0x000fc800078e0220 */
[----:B------:R-:W-:Y:S01]  /*12690*/  IMAD.WIDE.U32 R6, R8, 0x8, R34 ;  /* 0x0000000808067825 */ /* 0x000fe200078e0022 */
[----:B------:R-:W-:Y:S01]  /*126a0*/  IADD3 R12, PT, PT, R47, R8, RZ ;  /* 0x000000082f0c7210 */ /* 0x000fe20007ffe0ff */
[----:B--2---:R0:W-:Y:S04]  /*126b0*/  ST.E.64 desc[UR36][R4.64+-0x8], R2 ;  /* 0xfffff80204007985 */ /* 0x0041e8000c101b24 */
[----:B------:R-:W2:Y:S01]  /*126c0*/  LD.E.64 R6, desc[UR36][R6.64] ;  /* 0x0000002406067980 */ /* 0x000ea2000c101b00 */
        /* <DEDUP_REMOVED lines=18> */
[C---:B------:R-:W-:Y:S01]  /*127f0*/  IMAD.IADD R14, R47.reuse, 0x1, R14 ;  /* 0x000000012f0e7824 */ /* 0x040fe200078e020e */
[----:B---3--:R2:W-:Y:S04]  /*12800*/  ST.E.64 desc[UR36][R8.64+0x20], R6 ;  /* 0x0000200608007985 */ /* 0x0085e8000c101b24 */
[----:B------:R-:W3:Y:S01]  /*12810*/  LD.E.64 R10, desc[UR36][R10.64] ;  /* 0x000000240a0a7980 */ /* 0x000ee2000c101b00 */
[--C-:B0-----:R-:W-:Y:S01]  /*12820*/  IMAD.WIDE.U32 R12, R14, 0x8, R34.reuse ;  /* 0x000000080e0c7825 */ /* 0x101fe200078e0022 */
[----:B------:R-:W-:Y:S02]  /*12830*/  IADD3 R14, PT, PT, R47, R14, RZ ;  /* 0x0000000e2f0e7210 */ /* 0x000fe40007ffe0ff */
[----:B---3--:R0:W-:Y:S04]  /*12840*/  ST.E.64 desc[UR36][R4.64+0x28], R10 ;  /* 0x0000280a04007985 */ /* 0x0081e8000c101b24 */
[----:B------:R-:W3:Y:S01]  /*12850*/  LD.E.64 R12, desc[UR36][R12.64] ;  /* 0x000000240c0c7980 */ /* 0x000ee2000c101b00 */
[----:B-1----:R-:W-:-:S04]  /*12860*/  IMAD.WIDE R2, R14, 0x8, R34 ;  /* 0x000000080e027825 */ /* 0x002fc800078e0222 */
[----:B------:R-:W-:Y:S01]  /*12870*/  IMAD.IADD R14, R47, 0x1, R14 ;  /* 0x000000012f0e7824 */ /* 0x000fe200078e020e */
[----:B---3--:R1:W-:Y:S04]  /*12880*/  ST.E.64 desc[UR36][R8.64+0x30], R12 ;  /* 0x0000300c08007985 */ /* 0x0083e8000c101b24 */
[----:B------:R-:W3:Y:S01]  /*12890*/  LD.E.64 R2, desc[UR36][R2.64] ;  /* 0x0000002402027980 */ /* 0x000ee2000c101b00 */
[----:B--2---:R-:W-:-:S04]  /*128a0*/  IMAD.WIDE.U32 R6, R14, 0x8, R34 ;  /* 0x000000080e067825 */ /* 0x004fc800078e0022 */
[C---:B------:R-:W-:Y:S01]  /*128b0*/  IMAD.IADD R14, R47.reuse, 0x1, R14 ;  /* 0x000000012f0e7824 */ /* 0x040fe200078e020e */
[----:B---3--:R2:W-:Y:S04]  /*128c0*/  ST.E.64 desc[UR36][R4.64+0x38], R2 ;  /* 0x0000380204007985 */ /* 0x0085e8000c101b24 */
[----:B------:R-:W3:Y:S01]  /*128d0*/  LD.E.64 R6, desc[UR36][R6.64] ;  /* 0x0000002406067980 */ /* 0x000ee2000c101b00 */
[--C-:B0-----:R-:W-:Y:S01]  /*128e0*/  IMAD.WIDE R10, R14, 0x8, R34.reuse ;  /* 0x000000080e0a7825 */ /* 0x101fe200078e0222 */
[----:B------:R-:W-:Y:S02]  /*128f0*/  IADD3 R14, PT, PT, R47, R14, RZ ;  /* 0x0000000e2f0e7210 */ /* 0x000fe40007ffe0ff */
        /* <DEDUP_REMOVED lines=21> */
[----:B------:R-:W-:-:S05]  /*12a50*/  IMAD.IADD R0, R15, 0x1, -R0 ;  /* 0x000000010f007824 */ /* 0x000fca00078e0a00 */
[C---:B0-----:R-:W-:Y:S01]  /*12a60*/  IADD3 R3, PT, PT, R0.reuse, 0x7, RZ ;  /* 0x0000000700037810 */ /* 0x041fe20007ffe0ff */
[----:B------:R-:W-:-:S03]  /*12a70*/  VIADD R0, R0, 0x8 ;  /* 0x0000000800007836 */ /* 0x000fc60000000000 */
[----:B------:R-:W-:Y:S01]  /*12a80*/  ISETP.NE.AND P0, PT, R3, R18, PT ;  /* 0x000000120300720c */ /* 0x000fe20003f05270 */
[----:B--2---:R1:W-:-:S12]  /*12a90*/  ST.E.64 desc[UR36][R8.64+0x70], R12 ;  /* 0x0000700c08007985 */ /* 0x0043d8000c101b24 */
[----:B------:R-:W-:Y:S05]  /*12aa0*/  @P0 BRA `(.L_x_379) ;  /* 0xfffffff800dc0947 */ /* 0x000fea000383ffff */
[----:B------:R-:W-:Y:S05]  /*12ab0*/  BSYNC.RECONVERGENT B0 ;  /* 0x0000000000007941 */ /* 0x000fea0003800200 */
.L_x_378:
[----:B------:R-:W-:Y:S05]  /*12ac0*/  @!P1 BRA `(.L_x_377) ;  /* 0x0000000400349947 */ /* 0x000fea0003800000 */
[----:B------:R-:W-:Y:S02]  /*12ad0*/  ISETP.GE.U32.AND P0, PT, R51, 0x3, PT ;  /* 0x000000033300780c */ /* 0x000fe40003f06070 */
[----:B------:R-:W-:-:S11]  /*12ae0*/  ISETP.NE.AND P1, PT, R49, RZ, PT ;  /* 0x000000ff3100720c */ /* 0x000fd60003f25270 */
        /* <DEDUP_REMOVED lines=17> */
[----:B------:R-:W-:-:S04]  /*12c00*/  IMAD.WIDE.U32 R12, R14, 0x8, R34 ;  /* 0x000000080e0c7825 */ /* 0x000fc800078e0022 */
[----:B------:R-:W-:Y:S01]  /*12c10*/  IMAD.IADD R14, R47, 0x1, R14 ;  /* 0x000000012f0e7824 */ /* 0x000fe200078e020e */
[----:B--2---:R2:W-:Y:S04]  /*12c20*/  ST.E.64 desc[UR36][R4.64+0x8], R10 ;  /* 0x0000080a04007985 */ /* 0x0045e8000c101b24 */
[----:B------:R-:W3:Y:S01]  /*12c30*/  LD.E.64 R12, desc[UR36][R12.64] ;  /* 0x000000240c0c7980 */ /* 0x000ee2000c101b00 */
[----:B0-----:R-:W-:-:S04]  /*12c40*/  IMAD.WIDE R2, R14, 0x8, R34 ;  /* 0x000000080e027825 */ /* 0x001fc800078e0222 */
[C---:B------:R-:W-:Y:S01]  /*12c50*/  IMAD.IADD R14, R47.reuse, 0x1, R14 ;  /* 0x000000012f0e7824 */ /* 0x040fe200078e020e */
[----:B---3--:R0:W-:Y:S04]  /*12c60*/  ST.E.64 desc[UR36][R8.64+0x10], R12 ;  /* 0x0000100c08007985 */ /* 0x0081e8000c101b24 */
[----:B------:R-:W3:Y:S01]  /*12c70*/  LD.E.64 R2, desc[UR36][R2.64] ;  /* 0x0000002402027980 */ /* 0x000ee2000c101b00 */
[--C-:B-1----:R-:W-:Y:S01]  /*12c80*/  IMAD.WIDE.U32 R6, R14, 0x8, R34.reuse ;  /* 0x000000080e067825 */ /* 0x102fe200078e0022 */
[----:B------:R-:W-:Y:S02]  /*12c90*/  IADD3 R14, PT, PT, R47, R14, RZ ;  /* 0x0000000e2f0e7210 */ /* 0x000fe40007ffe0ff */
        /* <DEDUP_REMOVED lines=11> */
.L_x_380:
[----:B------:R-:W-:Y:S05]  /*12d50*/  @!P1 BRA `(.L_x_377) ;  /* 0x0000000000909947 */ /* 0x000fea0003800000 */
[----:B------:R-:W-:Y:S02]  /*12d60*/  ISETP.NE.AND P0, PT, R53, RZ, PT ;  /* 0x000000ff3500720c */ /* 0x000fe40003f05270 */
[----:B------:R-:W-:-:S11]  /*12d70*/  ISETP.NE.AND P1, PT, R50, RZ, PT ;  /* 0x000000ff3200720c */ /* 0x000fd60003f25270 */
[----:B------:R-:W-:Y:S05]  /*12d80*/  @!P0 BRA `(.L_x_381) ;  /* 0x0000000000548947 */ /* 0x000fea0003800000 */
[----:B------:R-:W-:-:S05]  /*12d90*/  IMAD.SHL.U32 R15, R0, 0x2, RZ ;  /* 0x00000002000f7824 */ /* 0x000fca00078e00ff */
[----:B---3--:R-:W-:-:S05]  /*12da0*/  IADD3 R2, PT, PT, R15, -0x1, RZ ;  /* 0xffffffff0f027810 */ /* 0x008fca0007ffe0ff */
        /* <DEDUP_REMOVED lines=19> */
.L_x_381:
[----:B------:R-:W-:Y:S05]  /*12ee0*/  @!P1 BRA `(.L_x_377) ;  /* 0x00000000002c9947 */ /* 0x000fea0003800000 */
[----:B01-3--:R-:W-:-:S04]  /*12ef0*/  IMAD.SHL.U32 R5, R0, 0x2, RZ ;  /* 0x0000000200057824 */ /* 0x00bfc800078e00ff */
[----:B------:R-:W-:-:S04]  /*12f00*/  VIADD R0, R5, 0xffffffff ;  /* 0xffffffff05007836 */ /* 0x000fc80000000000 */
[----:B------:R-:W-:-:S04]  /*12f10*/  IMAD R0, R47, R0, R36 ;  /* 0x000000002f007224 */ /* 0x000fc800078e0224 */
[----:B------:R-:W-:-:S06]  /*12f20*/  IMAD.WIDE R2, R0, 0x8, R34 ;  /* 0x0000000800027825 */ /* 0x000fcc00078e0222 */
[----:B------:R-:W2:Y:S01]  /*12f30*/  LD.E.64 R2, desc[UR36][R2.64] ;  /* 0x0000002402027980 */ /* 0x000ea2000c101b00 */
[----:B------:R-:W-:Y:S01]  /*12f40*/  IADD3 R7, PT, PT, R47, R0, RZ ;  /* 0x000000002f077210 */ /* 0x000fe20007ffe0ff */
[----:B------:R-:W-:-:S04]  /*12f50*/  IMAD.WIDE.U32 R4, R5, 0x8, R32 ;  /* 0x0000000805047825 */ /* 0x000fc800078e0020 */
[----:B------:R-:W-:Y:S01]  /*12f60*/  IMAD.WIDE.U32 R6, R7, 0x8, R34 ;  /* 0x0000000807067825 */ /* 0x000fe200078e0022 */
[----:B--2---:R2:W-:Y:S05]  /*12f70*/  ST.E.64 desc[UR36][R4.64+-0x8], R2 ;  /* 0xfffff80204007985 */ /* 0x0045ea000c101b24 */
[----:B------:R-:W3:Y:S04]  /*12f80*/  LD.E.64 R6, desc[UR36][R6.64] ;  /* 0x0000002406067980 */ /* 0x000ee8000c101b00 */
[----:B---3--:R2:W-:Y:S02]  /*12f90*/  ST.E.64 desc[UR36][R4.64], R6 ;  /* 0x0000000604007985 */ /* 0x0085e4000c101b24 */
.L_x_377:
[----:B------:R-:W4:Y:S01]  /*12fa0*/  LDCU.64 UR4, c[0x4][0x28] ;  /* 0x01000500ff0477ac */ /* 0x000f220008000a00 */
[----:B------:R-:W-:Y:S02]  /*12fb0*/  MOV R0, 0x0 ;  /* 0x0000000000007802 */ /* 0x000fe40000000f00 */
[----:B0123--:R-:W-:Y:S02]  /*12fc0*/  CS2R R6, SRZ ;  /* 0x0000000000067805 */ /* 0x00ffe4000001ff00 */
[----:B------:R-:W-:Y:S01]  /*12fd0*/  ISETP.GE.AND P0, PT, R46, 0x2, PT ;  /* 0x000000022e00780c */ /* 0x000fe20003f06270 */
[----:B------:R0:W1:Y:S03]  /*12fe0*/  LDC.64 R2, c[0x4][R0] ;  /* 0x0100000000027b82 */ /* 0x0000660000000a00 */
[----:B0-----:R-:W-:Y:S01]  /*12ff0*/  P2R R0, PR, RZ, 0x1 ;  /* 0x00000001ff007803 */ /* 0x001fe20000000000 */
[----:B----4-:R-:W-:-:S02]  /*13000*/  IMAD.U32 R4, RZ, RZ, UR4 ;  /* 0x00000004ff047e24 */ /* 0x010fc4000f8e00ff */
[----:B------:R-:W-:-:S07]  /*13010*/  IMAD.U32 R5, RZ, RZ, UR5 ;  /* 0x00000005ff057e24 */ /* 0x000fce000f8e00ff */
[----:B------:R-:W-:-:S07]  /*13020*/  LEPC R20, `(.L_x_382) ;  /* 0x000000001014794e */ /* 0x000fce0000000000 */
[----:B-1----:R-:W-:Y:S05]  /*13030*/  CALL.ABS.NOINC R2 ;  /* 0x0000000002007343 */ /* 0x002fea0003c00000 */
.L_x_382:
[----:B------:R-:W-:-:S13]  /*13040*/  ISETP.GE.AND P6, PT, R46, 0x2, PT ;  /* 0x000000022e00780c */ /* 0x000fda0003fc6270 */
[----:B------:R-:W-:Y:S05]  /*13050*/  @!P6 BRA `(.L_x_383) ;  /* 0x000000000080e947 */ /* 0x000fea0003800000 */
[----:B------:R-:W-:Y:S01]  /*13060*/  HFMA2 R15, -RZ, RZ, 0, 5.9604644775390625e-08 ;  /* 0x00000001ff0f7431 */ /* 0x000fe200000001ff */
[----:B------:R-:W-:Y:S01]  /*13070*/  BSSY.RECONVERGENT B0, `(.L_x_383) ;  /* 0x000001e000007945 */ /* 0x000fe20003800200 */
[----:B------:R-:W-:-:S07]  /*13080*/  IMAD.MOV.U32 R0, RZ, RZ, 0x1 ;  /* 0x00000001ff007424 */ /* 0x000fce00078e00ff */
.L_x_388:
        /* <DEDUP_REMOVED lines=13> */
.L_x_385:
[----:B------:R-:W-:Y:S05]  /*13160*/  BSYNC.RECONVERGENT B1 ;  /* 0x0000000000017941 */ /* 0x000fea0003800200 */
.L_x_384:
[----:B------:R-:W-:Y:S01]  /*13170*/  BSSY.RECONVERGENT B1, `(.L_x_386) ;  /* 0x0000009000017945 */ /* 0x000fe20003800200 */
[----:B0-----:R-:W-:-:S07]  /*13180*/  IMAD.MOV.U32 R2, RZ, RZ, R46 ;  /* 0x000000ffff027224 */ /* 0x001fce00078e002e */
.L_x_387:
[----:B------:R-:W-:Y:S02]  /*13190*/  SHF.R.U32.HI R5, RZ, 0x1, R2 ;  /* 0x00000001ff057819 */ /* 0x000fe40000011602 */
[----:B------:R-:W-:Y:S02]  /*131a0*/  ISETP.GT.U32.AND P1, PT, R2, 0x3, PT ;  /* 0x000000030200780c */ /* 0x000fe40003f24070 */
[C---:B------:R-:W-:Y:S01]  /*131b0*/  ISETP.GT.AND P0, PT, R0.reuse, R5, PT ;  /* 0x000000050000720c */ /* 0x040fe20003f04270 */
[--C-:B------:R-:W-:Y:S01]  /*131c0*/  IMAD.MOV.U32 R2, RZ, RZ, R5.reuse ;  /* 0x000000ffff027224 */ /* 0x100fe200078e0005 */
[----:B------:R-:W-:Y:S01]  /*131d0*/  MOV R3, R0 ;  /* 0x0000000000037202 */ /* 0x000fe20000000f00 */
[----:B------:R-:W-:-:S10]  /*131e0*/  IMAD.IADD R0, R0, 0x1, -R5 ;  /* 0x0000000100007824 */ /* 0x000fd400078e0a05 */
[----:B------:R-:W-:Y:S05]  /*131f0*/  @P0 BRA P1, `(.L_x_387) ;  /* 0xfffffffc00e40947 */ /* 0x000fea000083ffff */
[----:B------:R-:W-:Y:S05]  /*13200*/  BSYNC.RECONVERGENT B1 ;  /* 0x0000000000017941 */ /* 0x000fea0003800200 */
.L_x_386:
[----:B------:R-:W-:Y:S01]  /*13210*/  IADD3 R15, PT, PT, R15, 0x2, RZ ;  /* 0x000000020f0f7810 */ /* 0x000fe20007ffe0ff */
[----:B------:R-:W-:-:S03]  /*13220*/  IMAD.IADD R0, R5, 0x1, R3 ;  /* 0x0000000105007824 */ /* 0x000fc600078e0203 */
[----:B------:R-:W-:-:S13]  /*13230*/  ISETP.GE.AND P0, PT, R15, R46, PT ;  /* 0x0000002e0f00720c */ /* 0x000fda0003f06270 */
[----:B------:R-:W-:Y:S05]  /*13240*/  @!P0 BRA `(.L_x_388) ;  /* 0xfffffffc00908947 */ /* 0x000fea000383ffff */
[----:B------:R-:W-:Y:S05]  /*13250*/  BSYNC.RECONVERGENT B0 ;  /* 0x0000000000007941 */ /* 0x000fea0003800200 */
.L_x_383:
[----:B------:R-:W-:-:S13]  /*13260*/  ISETP.GE.AND P0, PT, R46, 0x3, PT ;  /* 0x000000032e00780c */ /* 0x000fda0003f06270 */
[----:B------:R-:W-:Y:S05]  /*13270*/  @!P0 BRA `(.L_x_389) ;  /* 0x0000000c00048947 */ /* 0x000fea0003800000 */
[----:B------:R-:W-:Y:S01]  /*13280*/  BSSY.RECONVERGENT B2, `(.L_x_389) ;  /* 0x00000c0000027945 */ /* 0x000fe20003800200 */
[----:B------:R-:W-:-:S07]  /*13290*/  IMAD.MOV.U32 R9, RZ, RZ, 0x2 ;  /* 0x00000002ff097424 */ /* 0x000fce00078e00ff */
.L_x_402:
[----:B------:R-:W-:Y:S01]  /*132a0*/  IADD3 R10, PT, PT, -R9, RZ, RZ ;  /* 0x000000ff090a7210 */ /* 0x000fe20007ffe1ff */
[----:B------:R-:W-:Y:S01]  /*132b0*/  IMAD.MOV.U32 R2, RZ, RZ, 0x1 ;  /* 0x00000001ff027424 */ /* 0x000fe200078e00ff */
[----:B------:R-:W-:Y:S01]  /*132c0*/  UMOV UR4, 0x54442d1c ;  /* 0x54442d1c00047882 */ /* 0x000fe20000000000 */
[----:B------:R-:W-:Y:S01]  /*132d0*/  UMOV UR5, 0x401921fb ;  /* 0x401921fb00057882 */ /* 0x000fe20000000000 */
[----:B------:R-:W-:Y:S01]  /*132e0*/  BSSY.RECONVERGENT B1, `(.L_x_390) ;  /* 0x0000019000017945 */ /* 0x000fe20003800200 */
[----:B------:R-:W-:Y:S01]  /*132f0*/  MOV R8, R9 ;  /* 0x0000000900087202 */ /* 0x000fe20000000f00 */
        /* <DEDUP_REMOVED lines=15> */
[----:B------:R-:W-:Y:S01]  /*133f0*/  IMAD.MOV.U32 R6, RZ, RZ, R10 ;  /* 0x000000ffff067224 */ /* 0x000fe200078e000a */
[----:B------:R-:W-:Y:S01]  /*13400*/  MOV R7, R11 ;  /* 0x0000000b00077202 */ /* 0x000fe20000000f00 */
[----:B------:R-:W-:Y:S01]  /*13410*/  IMAD.MOV.U32 R14, RZ, RZ, 0x54442d1c ;  /* 0x54442d1cff0e7424 */ /* 0x000fe200078e00ff */
[----:B------:R-:W-:Y:S01]  /*13420*/  MOV R0, 0x13450 ;  /* 0x0001345000007802 */ /* 0x000fe20000000f00 */
[----:B------:R-:W-:-:S07]  /*13430*/  IMAD.MOV.U32 R15, RZ, RZ, 0x401921fb ;  /* 0x401921fbff0f7424 */ /* 0x000fce00078e00ff */
[----:B------:R-:W-:Y:S05]  /*13440*/  CALL.REL.NOINC `($__internal_1_$__cuda_sm20_div_rn_f64_full) ;  /* 0x0000006c00f07944 */ /* 0x000fea0003c00000 */
[----:B------:R-:W-:Y:S01]  /*13450*/  MOV R2, R38 ;  /* 0x0000002600027202 */ /* 0x000fe20000000f00 */
[----:B------:R-:W-:-:S07]  /*13460*/  IMAD.MOV.U32 R3, RZ, RZ, R39 ;  /* 0x000000ffff037224 */ /* 0x000fce00078e0027 */
.L_x_391:
[----:B------:R-:W-:Y:S05]  /*13470*/  BSYNC.RECONVERGENT B1 ;  /* 0x0000000000017941 */ /* 0x000fea0003800200 */
.L_x_390:
        /* <DEDUP_REMOVED lines=24> */
.L_x_393:
[----:B------:R-:W-:Y:S05]  /*13600*/  BSYNC.RECONVERGENT B3 ;  /* 0x0000000000037941 */ /* 0x000fea0003800200 */
.L_x_392:
[----:B------:R-:W0:Y:S01]  /*13610*/  LDCU.64 UR4, c[0x4][0xb0] ;  /* 0x01001600ff0477ac */ /* 0x000e220008000a00 */
[----:B------:R-:W-:-:S04]  /*13620*/  SHF.L.U32 R6, R0, 0x6, RZ ;  /* 0x0000000600067819 */ /* 0x000fc800000006ff */
[----:B------:R-:W-:-:S04]  /*13630*/  LOP3.LUT R6, R6, 0x40, RZ, 0xc0, !PT ;  /* 0x0000004006067812 */ /* 0x000fc800078ec0ff */
[----:B0-----:R-:W-:-:S05]  /*13640*/  IADD3 R6, P0, PT, R6, UR4, RZ ;  /* 0x0000000406067c10 */ /* 0x001fca000ff1e0ff */
[----:B------:R-:W-:-:S05]  /*13650*/  IMAD.X R7, RZ, RZ, UR5, P0 ;  /* 0x00000005ff077e24 */ /* 0x000fca00080e06ff */
[----:B------:R-:W2:Y:S04]  /*13660*/  LDG.E.128.CONSTANT R12, desc[UR36][R6.64] ;  /* 0x00000024060c7981 */ /* 0x000ea8000c1e9d00 */
[----:B------:R-:W3:Y:S04]  /*13670*/  LDG.E.128.CONSTANT R40, desc[UR36][R6.64+0x10] ;  /* 0x0000102406287981 */ /* 0x000ee8000c1e9d00 */
[----:B------:R0:W4:Y:S01]  /*13680*/  LDG.E.128.CONSTANT R56, desc[UR36][R6.64+0x20] ;  /* 0x0000202406387981 */ /* 0x000122000c1e9d00 */
[----:B------:R-:W-:Y:S01]  /*13690*/  LOP3.LUT R10, R0, 0x1, RZ, 0xc0, !PT ;  /* 0x00000001000a7812 */ /* 0x000fe200078ec0ff */
[----:B------:R-:W-:Y:S01]  /*136a0*/  IMAD.MOV.U32 R20, RZ, RZ, 0x20fd8164 ;  /* 0x20fd8164ff147424 */ /* 0x000fe200078e00ff */
[----:B------:R-:W-:Y:S01]  /*136b0*/  DSETP.NEU.AND P1, PT, |R2|, +INF , PT ;  /* 0x7ff000000200742a */ /* 0x000fe20003f2d200 */
[----:B------:R-:W-:Y:S01]  /*136c0*/  BSSY.RECONVERGENT B3, `(.L_x_394) ;  /* 0x000002d000037945 */ /* 0x000fe20003800200 */
[----:B------:R-:W-:-:S02]  /*136d0*/  ISETP.NE.U32.AND P0, PT, R10, 0x1, PT ;  /* 0x000000010a00780c */ /* 0x000fc40003f05070 */
[----:B------:R-:W-:Y:S02]  /*136e0*/  MOV R10, 0x3da8ff83 ;  /* 0x3da8ff83000a7802 */ /* 0x000fe40000000f00 */
[----:B------:R-:W-:Y:S02]  /*136f0*/  FSEL R20, R20, -8.06006814911005101289e+34, !P0 ;  /* 0xf9785eba14147808 */ /* 0x000fe40004000000 */
[----:B------:R-:W-:Y:S01]  /*13700*/  FSEL R21, -R10, 0.11223486810922622681, !P0 ;  /* 0x3de5db650a157808 */ /* 0x000fe20004000100 */
[----:B------:R-:W-:-:S05]  /*13710*/  DMUL R10, R4, R4 ;  /* 0x00000004040a7228 */ /* 0x000fca0000000000 */
[----:B0-----:R-:W-:-:S03]  /*13720*/  @!P1 DMUL R6, RZ, R2 ;  /* 0x00000002ff069228 */ /* 0x001fc60000000000 */
        /* <DEDUP_REMOVED lines=38> */
.L_x_395:
[----:B------:R-:W-:Y:S05]  /*13990*/  BSYNC.RECONVERGENT B3 ;  /* 0x0000000000037941 */ /* 0x000fea0003800200 */
.L_x_394:
        /* <DEDUP_REMOVED lines=11> */
[----:B------:R-:W-:Y:S01]  /*13a50*/  BSSY.RECONVERGENT B0, `(.L_x_396) ;  /* 0x0000040000007945 */ /* 0x000fe20003800200 */
[----:B------:R-:W-:-:S02]  /*13a60*/  ISETP.NE.U32.AND P0, PT, R4, 0x1, PT ;  /* 0x000000010400780c */ /* 0x000fc40003f05070 */
        /* <DEDUP_REMOVED lines=23> */
[----:B------:R-:W-:Y:S01]  /*13be0*/  IMAD.MOV.U32 R2, RZ, RZ, 0x0 ;  /* 0x00000000ff027424 */ /* 0x000fe200078e00ff */
[----:B------:R-:W-:-:S09]  /*13bf0*/  MOV R3, 0x3ff00000 ;  /* 0x3ff0000000037802 */ /* 0x000fd20000000f00 */
.L_x_401:
[----:B------:R-:W-:Y:S01]  /*13c00*/  ISETP.GT.AND P0, PT, R19, R46, PT ;  /* 0x0000002e1300720c */ /* 0x000fe20003f04270 */
[----:B------:R-:W-:-:S12]  /*13c10*/  BSSY.RECONVERGENT B1, `(.L_x_398) ;  /* 0x000001a000017945 */ /* 0x000fd80003800200 */
[----:B------:R-:W-:Y:S05]  /*13c20*/  @P0 BRA `(.L_x_399) ;  /* 0x0000000000600947 */ /* 0x000fea0003800000 */
[----:B------:R-:W-:-:S07]  /*13c30*/  IMAD.MOV.U32 R15, RZ, RZ, R19 ;  /* 0x000000ffff0f7224 */ /* 0x000fce00078e0013 */
.L_x_400:
[----:B------:R-:W-:-:S04]  /*13c40*/  IMAD.IADD R59, R15, 0x1, R8 ;  /* 0x000000010f3b7824 */ /* 0x000fc800078e0208 */
[----:B0-----:R-:W-:-:S05]  /*13c50*/  IMAD.WIDE.U32 R6, R59, 0x8, R32 ;  /* 0x000000083b067825 */ /* 0x001fca00078e0020 */
[----:B------:R-:W2:Y:S01]  /*13c60*/  LD.E.64 R12, desc[UR36][R6.64+0x8] ;  /* 0x00000824060c7980 */ /* 0x000ea2000c101b00 */
[----:B------:R-:W-:-:S03]  /*13c70*/  IMAD.WIDE.U32 R20, R15, 0x8, R32 ;  /* 0x000000080f147825 */ /* 0x000fc600078e0020 */
[----:B------:R-:W3:Y:S04]  /*13c80*/  LD.E.64 R10, desc[UR36][R6.64] ;  /* 0x00000024060a7980 */ /* 0x000ee8000c101b00 */
[----:B------:R-:W4:Y:S01]  /*13c90*/  LD.E.64 R38, desc[UR36][R20.64] ;  /* 0x0000002414267980 */ /* 0x000f22000c101b00 */
[----:B--2---:R-:W-:-:S08]  /*13ca0*/  DMUL R14, R12, R4 ;  /* 0x000000040c0e7228 */ /* 0x004fd00000000000 */
[C---:B---3--:R-:W-:Y:S02]  /*13cb0*/  DFMA R14, R10.reuse, R2, -R14 ;  /* 0x000000020a0e722b */ /* 0x048fe4000000080e */
[----:B------:R-:W-:-:S06]  /*13cc0*/  DMUL R10, R10, R4 ;  /* 0x000000040a0a7228 */ /* 0x000fcc0000000000 */
[----:B----4-:R-:W-:Y:S02]  /*13cd0*/  DADD R38, -R14, R38 ;  /* 0x000000000e267229 */ /* 0x010fe40000000126 */
[----:B------:R-:W-:-:S05]  /*13ce0*/  DFMA R10, R12, R2, R10 ;  /* 0x000000020c0a722b */ /* 0x000fca000000000a */
[----:B------:R0:W-:Y:S04]  /*13cf0*/  ST.E.64 desc[UR36][R6.64], R38 ;  /* 0x0000002606007985 */ /* 0x0001e8000c101b24 */
[----:B------:R-:W2:Y:S02]  /*13d00*/  LD.E.64 R12, desc[UR36][R20.64+0x8] ;  /* 0x00000824140c7980 */ /* 0x000ea4000c101b00 */
[----:B--2---:R-:W-:-:S07]  /*13d10*/  DADD R40, -R10, R12 ;  /* 0x000000000a287229 */ /* 0x004fce000000010c */
[----:B------:R0:W-:Y:S04]  /*13d20*/  ST.E.64 desc[UR36][R6.64+0x8], R40 ;  /* 0x0000082806007985 */ /* 0x0001e8000c101b24 */
[----:B------:R-:W2:Y:S01]  /*13d30*/  LD.E.64 R42, desc[UR36][R20.64] ;  /* 0x00000024142a7980 */ /* 0x000ea2000c101b00 */
[----:B------:R-:W-:-:S07]  /*13d40*/  DADD R10, R10, R12 ;  /* 0x000000000a0a7229 */ /* 0x000fce000000000c */
[----:B------:R0:W-:Y:S01]  /*13d50*/  ST.E.64 desc[UR36][R20.64+0x8], R10 ;  /* 0x0000080a14007985 */ /* 0x0001e2000c101b24 */
[----:B--2---:R-:W-:Y:S01]  /*13d60*/  DADD R42, R14, R42 ;  /* 0x000000000e2a7229 */ /* 0x004fe2000000002a */
[----:B------:R-:W-:-:S04]  /*13d70*/  IADD3 R15, PT, PT, R59, R8, RZ ;  /* 0x000000083b0f7210 */ /* 0x000fc80007ffe0ff */
[----:B------:R-:W-:Y:S02]  /*13d80*/  ISETP.GT.AND P0, PT, R15, R46, PT ;  /* 0x0000002e0f00720c */ /* 0x000fe40003f04270 */
[----:B------:R0:W-:Y:S11]  /*13d90*/  ST.E.64 desc[UR36][R20.64], R42 ;  /* 0x0000002a14007985 */ /* 0x0001f6000c101b24 */
[----:B------:R-:W-:Y:S05]  /*13da0*/  @!P0 BRA `(.L_x_400) ;  /* 0xfffffffc00a48947 */ /* 0x000fea000383ffff */
.L_x_399:
[----:B------:R-:W-:Y:S05]  /*13db0*/  BSYNC.RECONVERGENT B1 ;  /* 0x0000000000017941 */ /* 0x000fea0003800200 */
.L_x_398:
        /* <DEDUP_REMOVED lines=9> */
.L_x_397:
[----:B------:R-:W-:Y:S05]  /*13e50*/  BSYNC.RECONVERGENT B0 ;  /* 0x0000000000007941 */ /* 0x000fea0003800200 */
.L_x_396:
[----:B------:R-:W-:-:S13]  /*13e60*/  ISETP.GT.AND P0, PT, R46, R9, PT ;  /* 0x000000092e00720c */ /* 0x000fda0003f04270 */
[----:B------:R-:W-:Y:S05]  /*13e70*/  @P0 BRA `(.L_x_402) ;  /* 0xfffffff400080947 */ /* 0x000fea000383ffff */
[----:B------:R-:W-:Y:S05]  /*13e80*/  BSYNC.RECONVERGENT B2 ;  /* 0x0000000000027941 */ /* 0x000fea0003800200 */
.L_x_389:
[----:B------:R-:W0:Y:S01]  /*13e90*/  LDCU.64 UR4, c[0x4][0x30] ;  /* 0x01000600ff0477ac */ /* 0x000e220008000a00 */
[----:B------:R-:W-:Y:S02]  /*13ea0*/  MOV R0, 0x0 ;  /* 0x0000000000007802 */ /* 0x000fe40000000f00 */
[----:B------:R-:W-:Y:S02]  /*13eb0*/  CS2R R6, SRZ ;  /* 0x0000000000067805 */ /* 0x000fe4000001ff00 */
[----:B------:R-:W-:Y:S01]  /*13ec0*/  ISETP.GE.AND P0, PT, R44, 0x1, PT ;  /* 0x000000012c00780c */ /* 0x000fe20003f06270 */
[----:B------:R1:W2:Y:S03]  /*13ed0*/  LDC.64 R2, c[0x4][R0] ;  /* 0x0100000000027b82 */ /* 0x0002a60000000a00 */
[----:B-1----:R-:W-:Y:S01]  /*13ee0*/  P2R R0, PR, RZ, 0x1 ;  /* 0x00000001ff007803 */ /* 0x002fe20000000000 */
[----:B0-----:R-:W-:Y:S01]  /*13ef0*/  IMAD.U32 R4, RZ, RZ, UR4 ;  /* 0x00000004ff047e24 */ /* 0x001fe2000f8e00ff */
[----:B------:R-:W-:-:S07]  /*13f00*/  MOV R5, UR5 ;  /* 0x0000000500057c02 */ /* 0x000fce0008000f00 */
[----:B------:R-:W-:-:S07]  /*13f10*/  LEPC R20, `(.L_x_403) ;  /* 0x000000001014794e */ /* 0x000fce0000000000 */
[----:B--2---:R-:W-:Y:S05]  /*13f20*/  CALL.ABS.NOINC R2 ;  /* 0x0000000002007343 */ /* 0x004fea0003c00000 */
.L_x_403:
[----:B------:R-:W-:-:S13]  /*13f30*/  ISETP.GE.AND P6, PT, R44, 0x1, PT ;  /* 0x000000012c00780c */ /* 0x000fda0003fc6270 */
[----:B------:R-:W-:Y:S05]  /*13f40*/  @!P6 BRA `(.L_x_404) ;  /* 0x000000080014e947 */ /* 0x000fea0003800000 */
[----:B------:R-:W-:Y:S01]  /*13f50*/  ISETP.GE.U32.AND P0, PT, R44, 0x8, PT ;  /* 0x000000082c00780c */ /* 0x000fe20003f06070 */
[----:B------:R-:W-:-:S12]  /*13f60*/  IMAD.MOV.U32 R0, RZ, RZ, 0x1 ;  /* 0x00000001ff007424 */ /* 0x000fd800078e00ff */
[----:B------:R-:W-:Y:S05]  /*13f70*/  @!P0 BRA `(.L_x_405) ;  /* 0x0000000400048947 */ /* 0x000fea0003800000 */
[----:B------:R-:W-:Y:S01]  /*13f80*/  BSSY.RECONVERGENT B0, `(.L_x_405) ;  /* 0x0000040000007945 */ /* 0x000fe20003800200 */
[----:B------:R-:W-:-:S07]  /*13f90*/  IMAD.MOV.U32 R0, RZ, RZ, 0x1 ;  /* 0x00000001ff007424 */ /* 0x000fce00078e00ff */
.L_x_406:
[----:B------:R-:W-:-:S05]  /*13fa0*/  SHF.L.U32 R3, R0, 0x1, RZ ;  /* 0x0000000100037819 */ /* 0x000fca00000006ff */
[----:B------:R-:W-:-:S05]  /*13fb0*/  IMAD.WIDE.U32 R2, R3, 0x8, R32 ;  /* 0x0000000803027825 */ /* 0x000fca00078e0020 */
[----:B------:R-:W2:Y:S01]  /*13fc0*/  LD.E.64 R4, desc[UR36][R2.64+-0x8] ;  /* 0xfffff82402047980 */ /* 0x000ea2000c101b00 */
[----:B-1----:R-:W-:-:S04]  /*13fd0*/  IMAD R15, R47, R0, R36 ;  /* 0x000000002f0f7224 */ /* 0x002fc800078e0224 */
[----:B------:R-:W-:-:S05]  /*13fe0*/  IMAD.WIDE.U32 R6, R15, 0x8, R26 ;  /* 0x000000080f067825 */ /* 0x000fca00078e001a */
[----:B--2---:R0:W-:Y:S04]  /*13ff0*/  ST.E.64 desc[UR36][R6.64], R4 ;  /* 0x0000000406007985 */ /* 0x0041e8000c101b24 */
[----:B------:R-:W2:Y:S01]  /*14000*/  LD.E.64 R8, desc[UR36][R2.64] ;  /* 0x0000002402087980 */ /* 0x000ea2000c101b00 */
[----:B------:R-:W-:-:S04]  /*14010*/  IMAD.WIDE.U32 R10, R15, 0x8, R28 ;  /* 0x000000080f0a7825 */ /* 0x000fc800078e001c */
[----:B------:R-:W-:Y:S01]  /*14020*/  IMAD.IADD R19, R47, 0x1, R15 ;  /* 0x000000012f137824 */ /* 0x000fe200078e020f */
        /* <DEDUP_REMOVED lines=48> */
[C---:B0-----:R-:W-:Y:S01]  /*14330*/  VIADD R5, R0.reuse, 0x7 ;  /* 0x0000000700057836 */ /* 0x041fe20000000000 */
[----:B------:R-:W-:-:S04]  /*14340*/  IADD3 R0, PT, PT, R0, 0x8, RZ ;  /* 0x0000000800007810 */ /* 0x000fc80007ffe0ff */
[----:B------:R-:W-:Y:S01]  /*14350*/  ISETP.NE.AND P0, PT, R5, R18, PT ;  /* 0x000000120500720c */ /* 0x000fe20003f05270 */
[----:B--2---:R1:W-:-:S12]  /*14360*/  ST.E.64 desc[UR36][R38.64], R20 ;  /* 0x0000001426007985 */ /* 0x0043d8000c101b24 */
[----:B------:R-:W-:Y:S05]  /*14370*/  @P0 BRA `(.L_x_406) ;  /* 0xfffffffc00080947 */ /* 0x000fea000383ffff */
[----:B------:R-:W-:Y:S05]  /*14380*/  BSYNC.RECONVERGENT B0 ;  /* 0x0000000000007941 */ /* 0x000fea0003800200 */
.L_x_405:
[----:B------:R-:W-:-:S13]  /*14390*/  ISETP.NE.AND P0, PT, R48, RZ, PT ;  /* 0x000000ff3000720c */ /* 0x000fda0003f05270 */
[----:B------:R-:W-:Y:S05]  /*143a0*/  @!P0 BRA `(.L_x_404) ;  /* 0x0000000000fc8947 */ /* 0x000fea0003800000 */
[----:B------:R-:W-:Y:S02]  /*143b0*/  ISETP.GE.U32.AND P0, PT, R51, 0x3, PT ;  /* 0x000000033300780c */ /* 0x000fe40003f06070 */
[----:B------:R-:W-:-:S11]  /*143c0*/  ISETP.NE.AND P1, PT, R49, RZ, PT ;  /* 0x000000ff3100720c */ /* 0x000fd60003f25270 */
[----:B------:R-:W-:Y:S05]  /*143d0*/  @!P0 BRA `(.L_x_407) ;  /* 0x00000000007c8947 */ /* 0x000fea0003800000 */
[----:B------:R-:W-:-:S04]  /*143e0*/  IMAD.SHL.U32 R3, R0, 0x2, RZ ;  /* 0x0000000200037824 */ /* 0x000fc800078e00ff */
        /* <DEDUP_REMOVED lines=30> */
.L_x_407:
[----:B------:R-:W-:Y:S05]  /*145d0*/  @!P1 BRA `(.L_x_404) ;  /* 0x0000000000709947 */ /* 0x000fea0003800000 */
[----:B------:R-:W-:-:S13]  /*145e0*/  ISETP.NE.AND P0, PT, R53, RZ, PT ;  /* 0x000000ff3500720c */ /* 0x000fda0003f05270 */
        /* <DEDUP_REMOVED lines=12> */
[----:B------:R-:W-:-:S03]  /*146b0*/  ISETP.NE.AND P1, PT, R50, RZ, PT ;  /* 0x000000ff3200720c */ /* 0x000fc60003f25270 */
[----:B------:R-:W-:Y:S01]  /*146c0*/  @P0 VIADD R0, R0, 0x2 ;  /* 0x0000000200000836 */ /* 0x000fe20000000000 */
[----:B--2---:R2:W-:Y:S04]  /*146d0*/  @P0 ST.E.64 desc[UR36][R20.64], R6 ;  /* 0x0000000614000985 */ /* 0x0045e8000c101b24 */
[----:B------:R-:W3:Y:S05]  /*146e0*/  @P0 LD.E.64 R8, desc[UR36][R12.64+0x10] ;  /* 0x000010240c080980 */ /* 0x000eea000c101b00 */
[----:B0-----:R-:W-:Y:S01]  /*146f0*/  @P1 SHF.L.U32 R3, R0, 0x1, RZ ;  /* 0x0000000100031819 */ /* 0x001fe200000006ff */
[----:B------:R-:W-:-:S04]  /*14700*/  @P0 IMAD.WIDE.U32 R38, R39, 0x8, R28 ;  /* 0x0000000827260825 */ /* 0x000fc800078e001c */
[----:B------:R-:W-:Y:S01]  /*14710*/  @P1 IMAD.WIDE.U32 R2, R3, 0x8, R32 ;  /* 0x0000000803021825 */ /* 0x000fe200078e0020 */
[----:B---3--:R3:W-:Y:S04]  /*14720*/  @P0 ST.E.64 desc[UR36][R38.64], R8 ;  /* 0x0000000826000985 */ /* 0x0087e8000c101b24 */
[----:B-1----:R-:W4:Y:S01]  /*14730*/  @P1 LD.E.64 R4, desc[UR36][R2.64+-0x8] ;  /* 0xfffff82402041980 */ /* 0x002f22000c101b00 */
[----:B------:R-:W-:-:S04]  /*14740*/  @P1 IMAD R15, R47, R0, R36 ;  /* 0x000000002f0f1224 */ /* 0x000fc800078e0224 */
[----:B------:R-:W-:-:S05]  /*14750*/  @P1 IMAD.WIDE.U32 R10, R15, 0x8, R26 ;  /* 0x000000080f0a1825 */ /* 0x000fca00078e001a */
[----:B----4-:R3:W-:Y:S04]  /*14760*/  @P1 ST.E.64 desc[UR36][R10.64], R4 ;  /* 0x000000040a001985 */ /* 0x0107e8000c101b24 */
[----:B--2---:R-:W2:Y:S01]  /*14770*/  @P1 LD.E.64 R6, desc[UR36][R2.64] ;  /* 0x0000002402061980 */ /* 0x004ea2000c101b00 */
[----:B------:R-:W-:-:S05]  /*14780*/  @P1 IMAD.WIDE.U32 R12, R15, 0x8, R28 ;  /* 0x000000080f0c1825 */ /* 0x000fca00078e001c */
[----:B--2---:R3:W-:Y:S02]  /*14790*/  @P1 ST.E.64 desc[UR36][R12.64], R6 ;  /* 0x000000060c001985 */ /* 0x0047e4000c101b24 */
.L_x_404:
[C---:B------:R-:W-:Y:S01]  /*147a0*/  ISETP.NE.AND P0, PT, R36.reuse, R45, PT ;  /* 0x0000002d2400720c */ /* 0x040fe20003f05270 */
[----:B------:R-:W-:-:S12]  /*147b0*/  VIADD R36, R36, 0x1 ;  /* 0x0000000124247836 */ /* 0x000fd80000000000 */
[----:B------:R-:W-:Y:S05]  /*147c0*/  @P0 BRA `(.L_x_408) ;  /* 0xffffffdc00740947 */ /* 0x000fea000383ffff */
[----:B------:R-:W-:Y:S05]  /*147d0*/  BSYNC.RECONVERGENT B6 ;  /* 0x0000000000067941 */ /* 0x000fea0003800200 */
.L_x_376:
[----:B------:R-:W-:Y:S01]  /*147e0*/  MOV R2, 0x10 ;  /* 0x0000001000027802 */ /* 0x000fe20000000f00 */
[----:B0--3--:R-:W-:Y:S01]  /*147f0*/  IMAD.MOV.U32 R4, RZ, RZ, R30 ;  /* 0x000000ffff047224 */ /* 0x009fe200078e001e */
[----:B------:R-:W-:Y:S02]  /*14800*/  MOV R5, R31 ;  /* 0x0000001f00057202 */ /* 0x000fe40000000f00 */
[----:B------:R0:W2:Y:S05]  /*14810*/  LDC.64 R6, c[0x4][R2] ;  /* 0x0100000002067b82 */ /* 0x0000aa0000000a00 */
[----:B-1----:R-:W-:-:S07]  /*14820*/  LEPC R20, `(.L_x_409) ;  /* 0x000000001014794e */ /* 0x002fce0000000000 */
[----:B0-2---:R-:W-:Y:S05]  /*14830*/  CALL.ABS.NOINC R6 ;  /* 0x0000000006007343 */ /* 0x005fea0003c00000 */
.L_x_409:
[----:B------:R0:W1:Y:S01]  /*14840*/  LDC.64 R6, c[0x4][R2] ;  /* 0x0100000002067b82 */ /* 0x0000620000000a00 */
[----:B------:R-:W-:Y:S02]  /*14850*/  IMAD.MOV.U32 R4, RZ, RZ, R32 ;  /* 0x000000ffff047224 */ /* 0x000fe400078e0020 */
[----:B------:R-:W-:-:S07]  /*14860*/  IMAD.MOV.U32 R5, RZ, RZ, R33 ;  /* 0x000000ffff057224 */ /* 0x000fce00078e0021 */
[----:B------:R-:W-:-:S07]  /*14870*/  LEPC R20, `(.L_x_410) ;  /* 0x000000001014794e */ /* 0x000fce0000000000 */
[----:B01----:R-:W-:Y:S05]  /*14880*/  CALL.ABS.NOINC R6 ;  /* 0x0000000006007343 */ /* 0x003fea0003c00000 */
.L_x_410:
[----:B------:R-:W0:Y:S01]  /*14890*/  LDC.64 R2, c[0x4][R2] ;  /* 0x0100000002027b82 */ /* 0x000e220000000a00 */
[----:B------:R-:W-:Y:S01]  /*148a0*/  MOV R5, R35 ;  /* 0x0000002300057202 */ /* 0x000fe20000000f00 */
[----:B------:R-:W-:-:S07]  /*148b0*/  IMAD.MOV.U32 R4, RZ, RZ, R34 ;  /* 0x000000ffff047224 */ /* 0x000fce00078e0022 */
[----:B------:R-:W-:-:S07]  /*148c0*/  LEPC R20, `(.L_x_411) ;  /* 0x000000001014794e */ /* 0x000fce0000000000 */
[----:B0-----:R-:W-:Y:S05]  /*148d0*/  CALL.ABS.NOINC R2 ;  /* 0x0000000002007343 */ /* 0x001fea0003c00000 */
.L_x_411:
[----:B------:R-:W0:Y:S02]  /*148e0*/  LDC.64 R2, c[0x0][0x408] ;  /* 0x00010200ff027b82 */ /* 0x000e240000000a00 */
[----:B0-----:R-:W2:Y:S01]  /*148f0*/  LDG.E R0, desc[UR36][R2.64+0x8] ;  /* 0x0000082402007981 */ /* 0x001ea2000c1e1900 */
[----:B------:R-:W-:Y:S01]  /*14900*/  IMAD R4, R44, R45, RZ ;  /* 0x0000002d2c047224 */ /* 0x000fe200078e02ff */
[----:B--2---:R-:W-:-:S13]  /*14910*/  ISETP.GE.AND P0, PT, R0, 0x1, PT ;  /* 0x000000010000780c */ /* 0x004fda0003f06270 */
[----:B------:R-:W-:Y:S05]  /*14920*/  @!P0 BRA `(.L_x_412) ;  /* 0x0000000400788947 */ /* 0x000fea0003800000 */
[----:B------:R0:W5:Y:S01]  /*14930*/  LDG.E R11, desc[UR36][R2.64+0xc] ;  /* 0x00000c24020b7981 */ /* 0x000162000c1e1900 */
[----:B------:R-:W1:Y:S01]  /*14940*/  I2F.F64 R4, R4 ;  /* 0x0000000400047312 */ /* 0x000e620000201c00 */
[----:B------:R-:W-:Y:S01]  /*14950*/  BSSY.RECONVERGENT B1, `(.L_x_412) ;  /* 0x000005b000017945 */ /* 0x000fe20003800200 */
[----:B------:R-:W-:-:S07]  /*14960*/  IMAD.MOV.U32 R8, RZ, RZ, 0x1 ;  /* 0x00000001ff087424 */ /* 0x000fce00078e00ff */
.L_x_421:
[----:B-----5:R-:W-:Y:S01]  /*14970*/  ISETP.GE.AND P0, PT, R11, 0x1, PT ;  /* 0x000000010b00780c */ /* 0x020fe20003f06270 */
[----:B------:R-:W-:-:S12]  /*14980*/  BSSY.RECONVERGENT B2, `(.L_x_413) ;  /* 0x0000054000027945 */ /* 0x000fd80003800200 */
[----:B--2---:R-:W-:Y:S05]  /*14990*/  @!P0 BRA `(.L_x_414) ;  /* 0x0000000400488947 */ /* 0x004fea0003800000 */
[----:B------:R-:W-:Y:S01]  /*149a0*/  BSSY.RECONVERGENT B3, `(.L_x_415) ;  /* 0x0000050000037945 */ /* 0x000fe20003800200 */
[----:B------:R-:W-:Y:S01]  /*149b0*/  IADD3 R9, PT, PT, R8, -0x1, RZ ;  /* 0xffffffff08097810 */ /* 0x000fe20007ffe0ff */
[----:B------:R-:W-:-:S07]  /*149c0*/  IMAD.MOV.U32 R10, RZ, RZ, 0x1 ;  /* 0x00000001ff0a7424 */ /* 0x000fce00078e00ff */
.L_x_420:
[----:B0-----:R-:W-:-:S04]  /*149d0*/  IMAD R3, R8, R11, R8 ;  /* 0x0000000b08037224 */ /* 0x001fc800078e0208 */
[----:B------:R-:W-:-:S04]  /*149e0*/  IMAD.IADD R3, R3, 0x1, R10 ;  /* 0x0000000103037824 */ /* 0x000fc800078e020a */
[----:B------:R-:W-:-:S06]  /*149f0*/  IMAD.WIDE R6, R3, 0x8, R26 ;  /* 0x0000000803067825 */ /* 0x000fcc00078e021a */
[----:B------:R-:W2:Y:S01]  /*14a00*/  LD.E.64 R6, desc[UR36][R6.64] ;  /* 0x0000002406067980 */ /* 0x000ea2000c101b00 */
[----:B-1----:R-:W0:Y:S01]  /*14a10*/  MUFU.RCP64H R3, R5 ;  /* 0x0000000500037308 */ /* 0x002e220000001800 */
[----:B------:R-:W-:Y:S01]  /*14a20*/  HFMA2 R2, -RZ, RZ, 0, 5.9604644775390625e-08 ;  /* 0x00000001ff027431 */ /* 0x000fe200000001ff */
[----:B------:R-:W-:Y:S05]  /*14a30*/  BSSY.RECONVERGENT B4, `(.L_x_416) ;  /* 0x0000015000047945 */ /* 0x000fea0003800200 */
[----:B0-----:R-:W-:-:S08]  /*14a40*/  DFMA R12, -R4, R2, 1 ;  /* 0x3ff00000040c742b */ /* 0x001fd00000000102 */
[----:B------:R-:W-:-:S08]  /*14a50*/  DFMA R12, R12, R12, R12 ;  /* 0x0000000c0c0c722b */ /* 0x000fd0000000000c */
[----:B------:R-:W-:-:S08]  /*14a60*/  DFMA R12, R2, R12, R2 ;  /* 0x0000000c020c722b */ /* 0x000fd00000000002 */
[----:B------:R-:W-:-:S08]  /*14a70*/  DFMA R2, -R4, R12, 1 ;  /* 0x3ff000000402742b */ /* 0x000fd0000000010c */
[----:B------:R-:W-:-:S08]  /*14a80*/  DFMA R2, R12, R2, R12 ;  /* 0x000000020c02722b */ /* 0x000fd0000000000c */
[----:B--2---:R-:W-:Y:S01]  /*14a90*/  DMUL R12, R6, R2 ;  /* 0x00000002060c7228 */ /* 0x004fe20000000000 */
[----:B------:R-:W-:-:S07]  /*14aa0*/  FSETP.GEU.AND P1, PT, |R7|, 6.5827683646048100446e-37, PT ;  /* 0x036000000700780b */ /* 0x000fce0003f2e200 */
        /* <DEDUP_REMOVED lines=13> */
.L_x_417:
[----:B------:R-:W-:Y:S05]  /*14b80*/  BSYNC.RECONVERGENT B4 ;  /* 0x0000000000047941 */ /* 0x000fea0003800200 */
.L_x_416:
[----:B------:R-:W0:Y:S02]  /*14b90*/  LDC.64 R6, c[0x0][0x3d8] ;  /* 0x0000f600ff067b82 */ /* 0x000e240000000a00 */
[----:B0-----:R-:W2:Y:S06]  /*14ba0*/  LDG.E.64 R6, desc[UR36][R6.64] ;  /* 0x0000002406067981 */ /* 0x001eac000c1e1b00 */
[----:B------:R-:W0:Y:S01]  /*14bb0*/  LDC.64 R18, c[0x0][0x408] ;  /* 0x00010200ff127b82 */ /* 0x000e220000000a00 */
[----:B------:R-:W-:-:S05]  /*14bc0*/  IMAD R11, R9, R11, RZ ;  /* 0x0000000b090b7224 */ /* 0x000fca00078e02ff */
[----:B------:R-:W-:-:S04]  /*14bd0*/  IADD3 R13, P0, PT, R11, R10, RZ ;  /* 0x0000000a0b0d7210 */ /* 0x000fc80007f1e0ff */
[----:B------:R-:W-:Y:S02]  /*14be0*/  LEA.HI.X.SX32 R11, R11, RZ, 0x1, P0 ;  /* 0x000000ff0b0b7211 */ /* 0x000fe400000f0eff */
[----:B--2---:R-:W-:-:S04]  /*14bf0*/  LEA R12, P0, R13, R6, 0x3 ;  /* 0x000000060d0c7211 */ /* 0x004fc800078018ff */
[----:B------:R-:W-:-:S05]  /*14c00*/  LEA.HI.X R13, R13, R7, R11, 0x3, P0 ;  /* 0x000000070d0d7211 */ /* 0x000fca00000f1c0b */
[----:B------:R1:W-:Y:S04]  /*14c10*/  ST.E.64 desc[UR36][R12.64+-0x8], R2 ;  /* 0xfffff8020c007985 */ /* 0x0003e8000c101b24 */
[----:B0-----:R-:W2:Y:S01]  /*14c20*/  LDG.E R18, desc[UR36][R18.64+0xc] ;  /* 0x00000c2412127981 */ /* 0x001ea2000c1e1900 */
[----:B------:R-:W0:Y:S01]  /*14c30*/  MUFU.RCP64H R21, R5 ;  /* 0x0000000500157308 */ /* 0x000e220000001800 */
[----:B------:R-:W-:-:S06]  /*14c40*/  IMAD.MOV.U32 R20, RZ, RZ, 0x1 ;  /* 0x00000001ff147424 */ /* 0x000fcc00078e00ff */
[----:B0-----:R-:W-:Y:S01]  /*14c50*/  DFMA R30, -R4, R20, 1 ;  /* 0x3ff00000041e742b */ /* 0x001fe20000000114 */
[----:B--2---:R-:W-:-:S04]  /*14c60*/  IMAD R11, R18, R8, R8 ;  /* 0x00000008120b7224 */ /* 0x004fc800078e0208 */
[----:B------:R-:W-:-:S04]  /*14c70*/  IMAD.IADD R11, R11, 0x1, R10 ;  /* 0x000000010b0b7824 */ /* 0x000fc800078e020a */
[----:B------:R-:W-:-:S05]  /*14c80*/  IMAD.WIDE R6, R11, 0x8, R28 ;  /* 0x000000080b067825 */ /* 0x000fca00078e021c */
[----:B------:R-:W2:Y:S01]  /*14c90*/  LD.E.64 R14, desc[UR36][R6.64] ;  /* 0x00000024060e7980 */ /* 0x000ea2000c101b00 */
[----:B------:R-:W-:Y:S01]  /*14ca0*/  DFMA R30, R30, R30, R30 ;  /* 0x0000001e1e1e722b */ /* 0x000fe2000000001e */
[----:B------:R-:W-:Y:S07]  /*14cb0*/  BSSY.RECONVERGENT B4, `(.L_x_418) ;  /* 0x0000011000047945 */ /* 0x000fee0003800200 */
[----:B------:R-:W-:-:S08]  /*14cc0*/  DFMA R30, R20, R30, R20 ;  /* 0x0000001e141e722b */ /* 0x000fd00000000014 */
[----:B-1----:R-:W-:-:S08]  /*14cd0*/  DFMA R2, -R4, R30, 1 ;  /* 0x3ff000000402742b */ /* 0x002fd0000000011e */
        /* <DEDUP_REMOVED lines=12> */
[----:B------:R-:W-:Y:S01]  /*14da0*/  IMAD.MOV.U32 R2, RZ, RZ, R38 ;  /* 0x000000ffff027224 */ /* 0x000fe200078e0026 */
[----:B------:R-:W-:-:S07]  /*14db0*/  MOV R3, R39 ;  /* 0x0000002700037202 */ /* 0x000fce0000000f00 */
.L_x_419:
[----:B------:R-:W-:Y:S05]  /*14dc0*/  BSYNC.RECONVERGENT B4 ;  /* 0x0000000000047941 */ /* 0x000fea0003800200 */
.L_x_418:
        /* <DEDUP_REMOVED lines=9> */
[----:B0-----:R-:W3:Y:S02]  /*14e60*/  LDG.E R11, desc[UR36][R14.64+0xc] ;  /* 0x00000c240e0b7981 */ /* 0x001ee4000c1e1900 */
[C---:B---3--:R-:W-:Y:S01]  /*14e70*/  ISETP.GE.AND P0, PT, R10.reuse, R11, PT ;  /* 0x0000000b0a00720c */ /* 0x048fe20003f06270 */
[----:B------:R-:W-:-:S12]  /*14e80*/  VIADD R10, R10, 0x1 ;  /* 0x000000010a0a7836 */ /* 0x000fd80000000000 */
[----:B--2---:R-:W-:Y:S05]  /*14e90*/  @!P0 BRA `(.L_x_420) ;  /* 0xfffffff800cc8947 */ /* 0x004fea000383ffff */
[----:B------:R-:W-:Y:S05]  /*14ea0*/  BSYNC.RECONVERGENT B3 ;  /* 0x0000000000037941 */ /* 0x000fea0003800200 */
.L_x_415:
[----:B------:R2:W5:Y:S02]  /*14eb0*/  LDG.E R0, desc[UR36][R14.64+0x8] ;  /* 0x000008240e007981 */ /* 0x000564000c1e1900 */
.L_x_414:
[----:B------:R-:W-:Y:S05]  /*14ec0*/  BSYNC.RECONVERGENT B2 ;  /* 0x0000000000027941 */ /* 0x000fea0003800200 */
.L_x_413:
[C---:B-----5:R-:W-:Y:S01]  /*14ed0*/  ISETP.GE.AND P0, PT, R8.reuse, R0, PT ;  /* 0x000000000800720c */ /* 0x060fe20003f06270 */
[----:B------:R-:W-:-:S12]  /*14ee0*/  VIADD R8, R8, 0x1 ;  /* 0x0000000108087836 */ /* 0x000fd80000000000 */
[----:B------:R-:W-:Y:S05]  /*14ef0*/  @!P0 BRA `(.L_x_421) ;  /* 0xfffffff8009c8947 */ /* 0x000fea000383ffff */
[----:B------:R-:W-:Y:S05]  /*14f00*/  BSYNC.RECONVERGENT B1 ;  /* 0x0000000000017941 */ /* 0x000fea0003800200 */
.L_x_412:
[----:B0-----:R-:W-:Y:S01]  /*14f10*/  MOV R2, 0x10 ;  /* 0x0000001000027802 */ /* 0x001fe20000000f00 */
[----:B-1----:R-:W-:Y:S01]  /*14f20*/  IMAD.MOV.U32 R5, RZ, RZ, R23 ;  /* 0x000000ffff057224 */ /* 0x002fe200078e0017 */
[----:B------:R-:W-:Y:S02]  /*14f30*/  MOV R4, R22 ;  /* 0x0000001600047202 */ /* 0x000fe40000000f00 */
[----:B------:R0:W1:Y:S05]  /*14f40*/  LDC.64 R6, c[0x4][R2] ;  /* 0x0100000002067b82 */ /* 0x00006a0000000a00 */
[----:B------:R-:W-:-:S07]  /*14f50*/  LEPC R20, `(.L_x_422) ;  /* 0x000000001014794e */ /* 0x000fce0000000000 */
[----:B012---:R-:W-:Y:S05]  /*14f60*/  CALL.ABS.NOINC R6 ;  /* 0x0000000006007343 */ /* 0x007fea0003c00000 */
.L_x_422:
[----:B------:R0:W1:Y:S01]  /*14f70*/  LDC.64 R6, c[0x4][R2] ;  /* 0x0100000002067b82 */ /* 0x0000620000000a00 */
[----:B------:R-:W-:Y:S01]  /*14f80*/  IMAD.MOV.U32 R4, RZ, RZ, R24 ;  /* 0x000000ffff047224 */ /* 0x000fe200078e0018 */
[----:B------:R-:W-:-:S07]  /*14f90*/  MOV R5, R25 ;  /* 0x0000001900057202 */ /* 0x000fce0000000f00 */
[----:B------:R-:W-:-:S07]  /*14fa0*/  LEPC R20, `(.L_x_423) ;  /* 0x000000001014794e */ /* 0x000fce0000000000 */
[----:B01----:R-:W-:Y:S05]  /*14fb0*/  CALL.ABS.NOINC R6 ;  /* 0x0000000006007343 */ /* 0x003fea0003c00000 */
.L_x_423:
[----:B------:R0:W1:Y:S01]  /*14fc0*/  LDC.64 R6, c[0x4][R2] ;  /* 0x0100000002067b82 */ /* 0x0000620000000a00 */
[----:B------:R-:W-:Y:S02]  /*14fd0*/  IMAD.MOV.U32 R4, RZ, RZ, R26 ;  /* 0x000000ffff047224 */ /* 0x000fe400078e001a */
[----:B------:R-:W-:-:S07]  /*14fe0*/  IMAD.MOV.U32 R5, RZ, RZ, R27 ;  /* 0x000000ffff057224 */ /* 0x000fce00078e001b */
[----:B------:R-:W-:-:S07]  /*14ff0*/  LEPC R20, `(.L_x_424) ;  /* 0x000000001014794e */ /* 0x000fce0000000000 */
[----:B01----:R-:W-:Y:S05]  /*15000*/  CALL.ABS.NOINC R6 ;  /* 0x0000000006007343 */ /* 0x003fea0003c00000 */
.L_x_424:
[----:B------:R-:W0:Y:S01]  /*15010*/  LDC.64 R2, c[0x4][R2] ;  /* 0x0100000002027b82 */ /* 0x000e220000000a00 */
[----:B------:R-:W-:Y:S01]  /*15020*/  MOV R4, R28 ;  /* 0x0000001c00047202 */ /* 0x000fe20000000f00 */
[----:B------:R-:W-:-:S07]  /*15030*/  IMAD.MOV.U32 R5, RZ, RZ, R29 ;  /* 0x000000ffff057224 */ /* 0x000fce00078e001d */
[----:B------:R-:W-:-:S07]  /*15040*/  LEPC R20, `(.L_x_425) ;  /* 0x000000001014794e */ /* 0x000fce0000000000 */
[----:B0-----:R-:W-:Y:S05]  /*15050*/  CALL.ABS.NOINC R2 ;  /* 0x0000000002007343 */ /* 0x001fea0003c00000 */
.L_x_425:
[----:B------:R-:W0:Y:S01]  /*15060*/  LDC.64 R2, c[0x0][0x418] ;  /* 0x00010600ff027b82 */ /* 0x000e220000000a00 */
[----:B------:R-:W-:Y:S02]  /*15070*/  CS2R R6, SRZ ;  /* 0x0000000000067805 */ /* 0x000fe4000001ff00 */
[----:B0-----:R-:W-:-:S04]  /*15080*/  ISETP.GE.AND P0, PT, R3, 0x1, PT ;  /* 0x000000010300780c */ /* 0x001fc80003f06270 */
[----:B------:R-:W-:-:S13]  /*15090*/  ISETP.LT.OR P0, PT, R2, 0x1, !P0 ;  /* 0x000000010200780c */ /* 0x000fda0004701670 */
[----:B------:R-:W-:Y:S05]  /*150a0*/  @P0 BRA `(.L_x_426) ;  /* 0x0000001400500947 */ /* 0x000fea0003800000 */
[----:B------:R-:W-:Y:S01]  /*150b0*/  BSSY.RECONVERGENT B0, `(.L_x_426) ;  /* 0x0000153000007945 */ /* 0x000fe20003800200 */
[----:B------:R-:W-:Y:S01]  /*150c0*/  LOP3.LUT R0, R3, 0x7ffffffe, RZ, 0xc0, !PT ;  /* 0x7ffffffe03007812 */ /* 0x000fe200078ec0ff */
[----:B------:R-:W-:Y:S01]  /*150d0*/  IMAD.MOV.U32 R2, RZ, RZ, RZ ;  /* 0x000000ffff027224 */ /* 0x000fe200078e00ff */
[----:B------:R-:W-:-:S07]  /*150e0*/  CS2R R6, SRZ ;  /* 0x0000000000067805 */ /* 0x000fce000001ff00 */
.L_x_461:
[----:B------:R-:W0:Y:S01]  /*150f0*/  LDCU.64 UR4, c[0x0][0x418] ;  /* 0x00008300ff0477ac */ /* 0x000e220008000a00 */
[----:B------:R-:W-:Y:S01]  /*15100*/  MOV R3, R2 ;  /* 0x0000000200037202 */ /* 0x000fe20000000f00 */
[----:B------:R-:W-:Y:S02]  /*15110*/  VIADD R2, R2, 0x1 ;  /* 0x0000000102027836 */ /* 0x000fe40000000000 */
[----:B------:R-:W-:Y:S01]  /*15120*/  IMAD.MOV.U32 R8, RZ, RZ, RZ ;  /* 0x000000ffff087224 */ /* 0x000fe200078e00ff */
[----:B0-----:R-:W-:Y:S02]  /*15130*/  UISETP.NE.AND UP0, UPT, UR5, 0x1, UPT ;  /* 0x000000010500788c */ /* 0x001fe4000bf05270 */
[----:B------:R-:W-:-:S07]  /*15140*/  ISETP.NE.AND P0, PT, R2, UR4, PT ;  /* 0x0000000402007c0c */ /* 0x000fce000bf05270 */
[----:B------:R-:W-:Y:S06]  /*15150*/  BRA.U !UP0, `(.L_x_427) ;  /* 0x0000000d086c7547 */ /* 0x000fec000b800000 */
[----:B------:R-:W-:Y:S01]  /*15160*/  HFMA2 R4, -RZ, RZ, 0, 0 ;  /* 0x00000000ff047431 */ /* 0x000fe200000001ff */
[----:B------:R-:W-:Y:S06]  /*15170*/  BSSY.RECONVERGENT B1, `(.L_x_428) ;  /* 0x00000d8000017945 */ /* 0x000fec0003800200 */
.L_x_449:
[----:B------:R-:W0:Y:S01]  /*15180*/  LDC.64 R14, c[0x0][0x408] ;  /* 0x00010200ff0e7b82 */ /* 0x000e220000000a00 */
[----:B------:R-:W1:Y:S01]  /*15190*/  LDCU UR4, c[0x0][0x41c] ;  /* 0x00008380ff0477ac */ /* 0x000e620008000800 */
[----:B0-----:R-:W2:Y:S01]  /*151a0*/  LDG.E.64 R8, desc[UR36][R14.64] ;  /* 0x000000240e087981 */ /* 0x001ea2000c1e1b00 */
[----:B-1----:R-:W-:-:S04]  /*151b0*/  IMAD R5, R3, UR4, R4 ;  /* 0x0000000403057c24 */ /* 0x002fc8000f8e0204 */
[----:B--2---:R-:W-:-:S06]  /*151c0*/  IMAD.WIDE.U32 R8, R5, 0x8, R8 ;  /* 0x0000000805087825 */ /* 0x004fcc00078e0008 */
[----:B------:R-:W2:Y:S01]  /*151d0*/  LD.E.64 R8, desc[UR36][R8.64] ;  /* 0x0000002408087980 */ /* 0x000ea2000c101b00 */
[----:B------:R-:W-:Y:S01]  /*151e0*/  BSSY.RECONVERGENT B2, `(.L_x_429) ;  /* 0x0000008000027945 */ /* 0x000fe20003800200 */
[----:B------:R-:W-:Y:S02]  /*151f0*/  IMAD.MOV.U32 R12, RZ, RZ, RZ ;  /* 0x000000ffff0c7224 */ /* 0x000fe400078e00ff */
[----:B------:R-:W-:Y:S01]  /*15200*/  IMAD.MOV.U32 R13, RZ, RZ, 0x40000000 ;  /* 0x40000000ff0d7424 */ /* 0x000fe200078e00ff */
[----:B--2---:R-:W-:-:S10]  /*15210*/  DADD R10, -RZ, |R8| ;  /* 0x00000000ff0a7229 */ /* 0x004fd40000000508 */
[----:B------:R-:W-:Y:S01]  /*15220*/  IMAD.MOV.U32 R20, RZ, RZ, R10 ;  /* 0x000000ffff147224 */ /* 0x000fe200078e000a */
[----:B------:R-:W-:Y:S02]  /*15230*/  MOV R45, R11 ;  /* 0x0000000b002d7202 */ /* 0x000fe40000000f00 */
[----:B------:R-:W-:-:S07]  /*15240*/  MOV R10, 0x15260 ;  /* 0x00015260000a7802 */ /* 0x000fce0000000f00 */
[----:B------:R-:W-:Y:S05]  /*15250*/  CALL.REL.NOINC `($_Z1fP16CudaMatrixStructS0_ddiiiS0_S0_iS0_S0_S0_S0_S0_PdS0_S0_S0_S0_iiS0_S0_$__internal_accurate_pow) ;  /* 0x0000005800a07944 */ /* 0x000fea0003c00000 */
[----:B------:R-:W-:Y:S05]  /*15260*/  BSYNC.RECONVERGENT B2 ;  /* 0x0000000000027941 */ /* 0x000fea0003800200 */
.L_x_429:
[C---:B------:R-:W-:Y:S01]  /*15270*/  DADD R10, R8.reuse, 2 ;  /* 0x40000000080a7429 */ /* 0x040fe20000000000 */
[----:B------:R-:W-:Y:S01]  /*15280*/  BSSY.RECONVERGENT B2, `(.L_x_430) ;  /* 0x000000f000027945 */ /* 0x000fe20003800200 */
[----:B------:R-:W-:-:S08]  /*15290*/  DSETP.NEU.AND P1, PT, R8, RZ, PT ;  /* 0x000000ff0800722a */ /* 0x000fd00003f2d000 */
[----:B------:R-:W-:Y:S02]  /*152a0*/  LOP3.LUT R10, R11, 0x7ff00000, RZ, 0xc0, !PT ;  /* 0x7ff000000b0a7812 */ /* 0x000fe400078ec0ff */
[----:B------:R-:W-:Y:S02]  /*152b0*/  FSEL R11, R12, RZ, P1 ;  /* 0x000000ff0c0b7208 */ /* 0x000fe40000800000 */
[----:B------:R-:W-:Y:S02]  /*152c0*/  ISETP.NE.AND P2, PT, R10, 0x7ff00000, PT ;  /* 0x7ff000000a00780c */ /* 0x000fe40003f45270 */
[----:B------:R-:W-:-:S11]  /*152d0*/  FSEL R10, R23, RZ, P1 ;  /* 0x000000ff170a7208 */ /* 0x000fd60000800000 */
[----:B------:R-:W-:Y:S05]  /*152e0*/  @P2 BRA `(.L_x_431) ;  /* 0x0000000000202947 */ /* 0x000fea0003800000 */
[----:B------:R-:W-:-:S14]  /*152f0*/  DSETP.NAN.AND P1, PT, R8, R8, PT ;  /* 0x000000080800722a */ /* 0x000fdc0003f28000 */
[----:B------:R-:W-:Y:S05]  /*15300*/  @P1 BRA `(.L_x_432) ;  /* 0x0000000000141947 */ /* 0x000fea0003800000 */
[----:B------:R-:W-:-:S14]  /*15310*/  DSETP.NEU.AND P1, PT, |R8|, +INF , PT ;  /* 0x7ff000000800742a */ /* 0x000fdc0003f2d200 */
[----:B------:R-:W-:Y:S05]  /*15320*/  @P1 BRA `(.L_x_431) ;  /* 0x0000000000101947 */ /* 0x000fea0003800000 */
[----:B------:R-:W-:Y:S01]  /*15330*/  IMAD.MOV.U32 R10, RZ, RZ, 0x0 ;  /* 0x00000000ff0a7424 */ /* 0x000fe200078e00ff */
[----:B------:R-:W-:Y:S01]  /*15340*/  MOV R11, 0x7ff00000 ;  /* 0x7ff00000000b7802 */ /* 0x000fe20000000f00 */
[----:B------:R-:W-:Y:S06]  /*15350*/  BRA `(.L_x_431) ;  /* 0x0000000000047947 */ /* 0x000fec0003800000 */
.L_x_432:
[----:B------:R-:W-:-:S11]  /*15360*/  DADD R10, R8, 2 ;  /* 0x40000000080a7429 */ /* 0x000fd60000000000 */
.L_x_431:
[----:B------:R-:W-:Y:S05]  /*15370*/  BSYNC.RECONVERGENT B2 ;  /* 0x0000000000027941 */ /* 0x000fea0003800200 */
.L_x_430:
[----:B------:R-:W0:Y:S02]  /*15380*/  LDC.64 R18, c[0x0][0x410] ;  /* 0x00010400ff127b82 */ /* 0x000e240000000a00 */
[----:B0-----:R-:W2:Y:S02]  /*15390*/  LDG.E.64 R12, desc[UR36][R18.64] ;  /* 0x00000024120c7981 */ /* 0x001ea4000c1e1b00 */
[----:B--2---:R-:W-:-:S06]  /*153a0*/  IMAD.WIDE.U32 R14, R5, 0x8, R12 ;  /* 0x00000008050e7825 */ /* 0x004fcc00078e000c */
[----:B------:R-:W2:Y:S01]  /*153b0*/  LD.E.64 R14, desc[UR36][R14.64] ;  /* 0x000000240e0e7980 */ /* 0x000ea2000c101b00 */
[----:B------:R-:W-:Y:S01]  /*153c0*/  DSETP.NEU.AND P1, PT, R8, 1, PT ;  /* 0x3ff000000800742a */ /* 0x000fe20003f2d000 */
[----:B------:R-:W-:Y:S05]  /*153d0*/  BSSY.RECONVERGENT B2, `(.L_x_433) ;  /* 0x000000a000027945 */ /* 0x000fea0003800200 */
[----:B------:R-:W-:Y:S02]  /*153e0*/  FSEL R8, R10, RZ, P1 ;  /* 0x000000ff0a087208 */ /* 0x000fe40000800000 */
[----:B------:R-:W-:Y:S02]  /*153f0*/  FSEL R9, R11, 1.875, P1 ;  /* 0x3ff000000b097808 */ /* 0x000fe40000800000 */
[----:B------:R-:W-:Y:S01]  /*15400*/  MOV R10, 0x15470 ;  /* 0x00015470000a7802 */ /* 0x000fe20000000f00 */
[----:B--2---:R-:W-:-:S10]  /*15410*/  DADD R12, -RZ, |R14| ;  /* 0x00000000ff0c7229 */ /* 0x004fd4000000050e */
[----:B------:R-:W-:Y:S01]  /*15420*/  IMAD.MOV.U32 R20, RZ, RZ, R12 ;  /* 0x000000ffff147224 */ /* 0x000fe200078e000c */
[----:B------:R-:W-:Y:S01]  /*15430*/  MOV R12, RZ ;  /* 0x000000ff000c7202 */ /* 0x000fe20000000f00 */
[----:B------:R-:W-:Y:S02]  /*15440*/  IMAD.MOV.U32 R45, RZ, RZ, R13 ;  /* 0x000000ffff2d7224 */ /* 0x000fe400078e000d */
[----:B------:R-:W-:-:S07]  /*15450*/  IMAD.MOV.U32 R13, RZ, RZ, 0x40000000 ;  /* 0x40000000ff0d7424 */ /* 0x000fce00078e00ff */
[----:B------:R-:W-:Y:S05]  /*15460*/  CALL.REL.NOINC `($_Z1fP16CudaMatrixStructS0_ddiiiS0_S0_iS0_S0_S0_S0_S0_PdS0_S0_S0_S0_iiS0_S0_$__internal_accurate_pow) ;  /* 0x00000058001c7944 */ /* 0x000fea0003c00000 */
[----:B------:R-:W-:Y:S05]  /*15470*/  BSYNC.RECONVERGENT B2 ;  /* 0x0000000000027941 */ /* 0x000fea0003800200 */
.L_x_433:
        /* <DEDUP_REMOVED lines=15> */
.L_x_436:
[----:B------:R-:W-:-:S11]  /*15570*/  DADD R10, R14, 2 ;  /* 0x400000000e0a7429 */ /* 0x000fd60000000000 */
.L_x_435:
[----:B------:R-:W-:Y:S05]  /*15580*/  BSYNC.RECONVERGENT B2 ;  /* 0x0000000000027941 */ /* 0x000fea0003800200 */
.L_x_434:
[----:B------:R-:W-:Y:S01]  /*15590*/  DSETP.NEU.AND P1, PT, R14, 1, PT ;  /* 0x3ff000000e00742a */ /* 0x000fe20003f2d000 */
[----:B------:R-:W-:Y:S01]  /*155a0*/  IMAD.MOV.U32 R12, RZ, RZ, 0x0 ;  /* 0x00000000ff0c7424 */ /* 0x000fe200078e00ff */
[----:B------:R-:W-:Y:S01]  /*155b0*/  MOV R13, 0x3fd80000 ;  /* 0x3fd80000000d7802 */ /* 0x000fe20000000f00 */
[----:B------:R-:W-:Y:S03]  /*155c0*/  BSSY.RECONVERGENT B2, `(.L_x_437) ;  /* 0x000001f000027945 */ /* 0x000fe60003800200 */
[----:B------:R-:W-:Y:S02]  /*155d0*/  FSEL R10, R10, RZ, P1 ;  /* 0x000000ff0a0a7208 */ /* 0x000fe40000800000 */
[----:B------:R-:W-:-:S06]  /*155e0*/  FSEL R11, R11, 1.875, P1 ;  /* 0x3ff000000b0b7808 */ /* 0x000fcc0000800000 */
        /* <DEDUP_REMOVED lines=26> */
[----:B------:R-:W-:Y:S01]  /*15790*/  MOV R10, R20 ;  /* 0x00000014000a7202 */ /* 0x000fe20000000f00 */
[----:B------:R-:W-:-:S07]  /*157a0*/  IMAD.MOV.U32 R11, RZ, RZ, R21 ;  /* 0x000000ffff0b7224 */ /* 0x000fce00078e0015 */
.L_x_438:
[----:B------:R-:W-:Y:S05]  /*157b0*/  BSYNC.RECONVERGENT B2 ;  /* 0x0000000000027941 */ /* 0x000fea0003800200 */
.L_x_437:
[----:B------:R-:W0:Y:S02]  /*157c0*/  LDC.64 R18, c[0x0][0x3e8] ;  /* 0x0000fa00ff127b82 */ /* 0x000e240000000a00 */
[----:B0-----:R-:W2:Y:S06]  /*157d0*/  LDG.E.64 R8, desc[UR36][R18.64] ;  /* 0x0000002412087981 */ /* 0x001eac000c1e1b00 */
[----:B------:R-:W0:Y:S01]  /*157e0*/  LDC.64 R24, c[0x0][0x408] ;  /* 0x00010200ff187b82 */ /* 0x000e220000000a00 */
[----:B--2---:R-:W-:-:S05]  /*157f0*/  IMAD.WIDE.U32 R12, R5, 0x8, R8 ;  /* 0x00000008050c7825 */ /* 0x004fca00078e0008 */
[----:B------:R1:W-:Y:S04]  /*15800*/  ST.E.64 desc[UR36][R12.64], R10 ;  /* 0x0000000a0c007985 */ /* 0x0003e8000c101b24 */
[----:B0-----:R-:W2:Y:S04]  /*15810*/  LDG.E.64 R14, desc[UR36][R24.64] ;  /* 0x00000024180e7981 */ /* 0x001ea8000c1e1b00 */
[----:B------:R-:W3:Y:S01]  /*15820*/  LDG.E.64 R8, desc[UR36][R18.64] ;  /* 0x0000002412087981 */ /* 0x000ee2000c1e1b00 */
[----:B--2---:R-:W-:-:S06]  /*15830*/  IMAD.WIDE.U32 R14, R5, 0x8, R14 ;  /* 0x00000008050e7825 */ /* 0x004fcc00078e000e */
[----:B------:R-:W2:Y:S01]  /*15840*/  LD.E.64 R14, desc[UR36][R14.64+0x8] ;  /* 0x000008240e0e7980 */ /* 0x000ea2000c101b00 */
[----:B---3--:R-:W-:-:S05]  /*15850*/  IMAD.WIDE.U32 R8, R5, 0x8, R8 ;  /* 0x0000000805087825 */ /* 0x008fca00078e0008 */
[----:B------:R-:W3:Y:S01]  /*15860*/  LD.E.64 R20, desc[UR36][R8.64] ;  /* 0x0000002408147980 */ /* 0x000ee2000c101b00 */
[----:B------:R-:W-:Y:S01]  /*15870*/  BSSY.RECONVERGENT B2, `(.L_x_439) ;  /* 0x0000009000027945 */ /* 0x000fe20003800200 */
[----:B-1----:R-:W-:Y:S01]  /*15880*/  IMAD.MOV.U32 R12, RZ, RZ, RZ ;  /* 0x000000ffff0c7224 */ /* 0x002fe200078e00ff */
[----:B------:R-:W-:Y:S01]  /*15890*/  MOV R10, 0x15900 ;  /* 0x00015900000a7802 */ /* 0x000fe20000000f00 */
[----:B------:R-:W-:Y:S01]  /*158a0*/  IMAD.MOV.U32 R13, RZ, RZ, 0x40000000 ;  /* 0x40000000ff0d7424 */ /* 0x000fe200078e00ff */
[----:B--2---:R-:W-:Y:S02]  /*158b0*/  DADD R22, -RZ, |R14| ;  /* 0x00000000ff167229 */ /* 0x004fe4000000050e */
[----:B---3--:R-:W-:-:S08]  /*158c0*/  DADD R6, R20, R6 ;  /* 0x0000000014067229 */ /* 0x008fd00000000006 */
[----:B------:R-:W-:Y:S01]  /*158d0*/  IMAD.MOV.U32 R20, RZ, RZ, R22 ;  /* 0x000000ffff147224 */ /* 0x000fe200078e0016 */
[----:B------:R-:W-:-:S07]  /*158e0*/  MOV R45, R23 ;  /* 0x00000017002d7202 */ /* 0x000fce0000000f00 */
[----:B------:R-:W-:Y:S05]  /*158f0*/  CALL.REL.NOINC `($_Z1fP16CudaMatrixStructS0_ddiiiS0_S0_iS0_S0_S0_S0_S0_PdS0_S0_S0_S0_iiS0_S0_$__internal_accurate_pow) ;  /* 0x0000005000f87944 */ /* 0x000fea0003c00000 */
[----:B------:R-:W-:Y:S05]  /*15900*/  BSYNC.RECONVERGENT B2 ;  /* 0x0000000000027941 */ /* 0x000fea0003800200 */
.L_x_439:
        /* <DEDUP_REMOVED lines=12> */
[----:B------:R-:W-:Y:S01]  /*159d0*/  MOV R10, 0x0 ;  /* 0x00000000000a7802 */ /* 0x000fe20000000f00 */
[----:B------:R-:W-:Y:S01]  /*159e0*/  IMAD.MOV.U32 R11, RZ, RZ, 0x7ff00000 ;  /* 0x7ff00000ff0b7424 */ /* 0x000fe200078e00ff */
[----:B------:R-:W-:Y:S06]  /*159f0*/  BRA `(.L_x_441) ;  /* 0x0000000000047947 */ /* 0x000fec0003800000 */
.L_x_442:
[----:B------:R-:W-:-:S11]  /*15a00*/  DADD R10, R14, 2 ;  /* 0x400000000e0a7429 */ /* 0x000fd60000000000 */
.L_x_441:
[----:B------:R-:W-:Y:S05]  /*15a10*/  BSYNC.RECONVERGENT B2 ;  /* 0x0000000000027941 */ /* 0x000fea0003800200 */
.L_x_440:
        /* <DEDUP_REMOVED lines=11> */
[----:B------:R-:W-:Y:S01]  /*15ad0*/  MOV R45, R13 ;  /* 0x0000000d002d7202 */ /* 0x000fe20000000f00 */
[----:B------:R-:W-:Y:S02]  /*15ae0*/  IMAD.MOV.U32 R12, RZ, RZ, RZ ;  /* 0x000000ffff0c7224 */ /* 0x000fe400078e00ff */
[----:B------:R-:W-:-:S07]  /*15af0*/  IMAD.MOV.U32 R13, RZ, RZ, 0x40000000 ;  /* 0x40000000ff0d7424 */ /* 0x000fce00078e00ff */
[----:B------:R-:W-:Y:S05]  /*15b00*/  CALL.REL.NOINC `($_Z1fP16CudaMatrixStructS0_ddiiiS0_S0_iS0_S0_S0_S0_S0_PdS0_S0_S0_S0_iiS0_S0_$__internal_accurate_pow) ;  /* 0x0000005000747944 */ /* 0x000fea0003c00000 */
[----:B------:R-:W-:Y:S05]  /*15b10*/  BSYNC.RECONVERGENT B2 ;  /* 0x0000000000027941 */ /* 0x000fea0003800200 */
.L_x_443:
        /* <DEDUP_REMOVED lines=15> */
.L_x_446:
[----:B------:R-:W-:-:S11]  /*15c10*/  DADD R10, R18, 2 ;  /* 0x40000000120a7429 */ /* 0x000fd60000000000 */
.L_x_445:
[----:B------:R-:W-:Y:S05]  /*15c20*/  BSYNC.RECONVERGENT B2 ;  /* 0x0000000000027941 */ /* 0x000fea0003800200 */
.L_x_444:
[----:B------:R-:W-:Y:S01]  /*15c30*/  DSETP.NEU.AND P1, PT, R18, 1, PT ;  /* 0x3ff000001200742a */ /* 0x000fe20003f2d000 */
[----:B------:R-:W-:Y:S05]  /*15c40*/  BSSY.RECONVERGENT B2, `(.L_x_447) ;  /* 0x0000021000027945 */ /* 0x000fea0003800200 */
[----:B------:R-:W-:Y:S02]  /*15c50*/  FSEL R10, R10, RZ, P1 ;  /* 0x000000ff0a0a7208 */ /* 0x000fe40000800000 */
[----:B------:R-:W-:-:S06]  /*15c60*/  FSEL R11, R11, 1.875, P1 ;  /* 0x3ff000000b0b7808 */ /* 0x000fcc0000800000 */
[----:B------:R-:W-:Y:S01]  /*15c70*/  DADD R18, R14, R10 ;  /* 0x000000000e127229 */ /* 0x000fe2000000000a */
[----:B------:R-:W-:Y:S01]  /*15c80*/  MOV R14, 0x0 ;  /* 0x00000000000e7802 */ /* 0x000fe20000000f00 */
[----:B------:R-:W-:-:S04]  /*15c90*/  IMAD.MOV.U32 R15, RZ, RZ, 0x3fd80000 ;  /* 0x3fd80000ff0f7424 */ /* 0x000fc800078e00ff */
        /* <DEDUP_REMOVED lines=9> */
[----:B------:R-:W-:Y:S01]  /*15d30*/  VIADD R15, R21, 0xfff00000 ;  /* 0xfff00000150f7836 */ /* 0x000fe20000000000 */
[----:B------:R-:W-:-:S05]  /*15d40*/  MOV R14, R20 ;  /* 0x00000014000e7202 */ /* 0x000fca0000000f00 */
[----:B------:R-:W-:-:S08]  /*15d50*/  DFMA R24, R22, -R22, R18 ;  /* 0x800000161618722b */ /* 0x000fd00000000012 */
[----:B------:R-:W-:Y:S01]  /*15d60*/  DFMA R12, R24, R14, R22 ;  /* 0x0000000e180c722b */ /* 0x000fe20000000016 */
[----:B------:R-:W-:Y:S10]  /*15d70*/  @!P1 BRA `(.L_x_448) ;  /* 0x0000000000349947 */ /* 0x000ff40003800000 */
        /* <DEDUP_REMOVED lines=8> */
[----:B------:R-:W-:Y:S02]  /*15e00*/  IMAD.MOV.U32 R19, RZ, RZ, R23 ;  /* 0x000000ffff137224 */ /* 0x000fe400078e0017 */
[----:B------:R-:W-:-:S07]  /*15e10*/  IMAD.MOV.U32 R14, RZ, RZ, R10 ;  /* 0x000000ffff0e7224 */ /* 0x000fce00078e000a */
[----:B------:R-:W-:Y:S05]  /*15e20*/  CALL.REL.NOINC `($__internal_2_$__cuda_sm20_dsqrt_rn_f64_mediumpath_v1) ;  /* 0x0000004800e87944 */ /* 0x000fea0003c00000 */
[----:B------:R-:W-:Y:S02]  /*15e30*/  IMAD.MOV.U32 R12, RZ, RZ, R20 ;  /* 0x000000ffff0c7224 */ /* 0x000fe400078e0014 */
[----:B------:R-:W-:-:S07]  /*15e40*/  IMAD.MOV.U32 R13, RZ, RZ, R21 ;  /* 0x000000ffff0d7224 */ /* 0x000fce00078e0015 */
.L_x_448:
[----:B------:R-:W-:Y:S05]  /*15e50*/  BSYNC.RECONVERGENT B2 ;  /* 0x0000000000027941 */ /* 0x000fea0003800200 */
.L_x_447:
[----:B------:R-:W0:Y:S01]  /*15e60*/  LDC.64 R14, c[0x0][0x3e8] ;  /* 0x0000fa00ff0e7b82 */ /* 0x000e220000000a00 */
[----:B------:R1:W-:Y:S04]  /*15e70*/  ST.E.64 desc[UR36][R8.64+0x8], R12 ;  /* 0x0000080c08007985 */ /* 0x0003e8000c101b24 */
[----:B0-----:R-:W2:Y:S01]  /*15e80*/  LDG.E.64 R10, desc[UR36][R14.64] ;  /* 0x000000240e0a7981 */ /* 0x001ea2000c1e1b00 */
[----:B------:R-:W-:-:S04]  /*15e90*/  IADD3 R4, PT, PT, R4, 0x2, RZ ;  /* 0x0000000204047810 */ /* 0x000fc80007ffe0ff */
[----:B------:R-:W-:Y:S01]  /*15ea0*/  ISETP.NE.AND P1, PT, R4, R0, PT ;  /* 0x000000000400720c */ /* 0x000fe20003f25270 */
[----:B--2---:R-:W-:-:S06]  /*15eb0*/  IMAD.WIDE.U32 R10, R5, 0x8, R10 ;  /* 0x00000008050a7825 */ /* 0x004fcc00078e000a */
[----:B------:R-:W2:Y:S02]  /*15ec0*/  LD.E.64 R10, desc[UR36][R10.64+0x8] ;  /* 0x000008240a0a7980 */ /* 0x000ea4000c101b00 */
[----:B--2---:R-:W-:-:S04]  /*15ed0*/  DADD R6, R6, R10 ;  /* 0x0000000006067229 */ /* 0x004fc8000000000a */
[----:B-1----:R-:W-:Y:S07]  /*15ee0*/  @P1 BRA `(.L_x_449) ;  /* 0xfffffff000a41947 */ /* 0x002fee000383ffff */
[----:B------:R-:W-:Y:S05]  /*15ef0*/  BSYNC.RECONVERGENT B1 ;  /* 0x0000000000017941 */ /* 0x000fea0003800200 */
.L_x_428:
[----:B------:R-:W-:-:S07]  /*15f00*/  IMAD.MOV.U32 R8, RZ, RZ, R0 ;  /* 0x000000ffff087224 */ /* 0x000fce00078e0000 */
.L_x_427:
[----:B------:R-:W0:Y:S02]  /*15f10*/  LDCU UR4, c[0x0][0x41c] ;  /* 0x00008380ff0477ac */ /* 0x000e240008000800 */
[----:B0-----:R-:W-:-:S09]  /*15f20*/  ULOP3.LUT UP0, URZ, UR4, 0x1, URZ, 0xc0, !UPT ;  /* 0x0000000104ff7892 */ /* 0x001fd2000f80c0ff */
[----:B------:R-:W-:Y:S05]  /*15f30*/  BRA.U !UP0, `(.L_x_450) ;  /* 0x0000000508a47547 */ /* 0x000fea000b800000 */
[----:B------:R-:W0:Y:S02]  /*15f40*/  LDC.64 R14, c[0x0][0x408] ;  /* 0x00010200ff0e7b82 */ /* 0x000e240000000a00 */
[----:B0-----:R-:W2:Y:S01]  /*15f50*/  LDG.E.64 R4, desc[UR36][R14.64] ;  /* 0x000000240e047981 */ /* 0x001ea2000c1e1b00 */
[----:B------:R-:W-:-:S04]  /*15f60*/  IMAD R3, R3, UR4, R8 ;  /* 0x0000000403037c24 */ /* 0x000fc8000f8e0208 */
[----:B--2---:R-:W-:-:S06]  /*15f70*/  IMAD.WIDE.U32 R4, R3, 0x8, R4 ;  /* 0x0000000803047825 */ /* 0x004fcc00078e0004 */
[----:B------:R-:W2:Y:S01]  /*15f80*/  LD.E.64 R4, desc[UR36][R4.64] ;  /* 0x0000002404047980 */ /* 0x000ea2000c101b00 */
[----:B------:R-:W-:Y:S01]  /*15f90*/  BSSY.RECONVERGENT B1, `(.L_x_451) ;  /* 0x0000008000017945 */ /* 0x000fe20003800200 */
[----:B------:R-:W-:Y:S01]  /*15fa0*/  IMAD.MOV.U32 R12, RZ, RZ, RZ ;  /* 0x000000ffff0c7224 */ /* 0x000fe200078e00ff */
[----:B------:R-:W-:Y:S01]  /*15fb0*/  MOV R10, 0x16010 ;  /* 0x00016010000a7802 */ /* 0x000fe20000000f00 */
[----:B------:R-:W-:Y:S01]  /*15fc0*/  IMAD.MOV.U32 R13, RZ, RZ, 0x40000000 ;  /* 0x40000000ff0d7424 */ /* 0x000fe200078e00ff */
[----:B--2---:R-:W-:-:S10]  /*15fd0*/  DADD R8, -RZ, |R4| ;  /* 0x00000000ff087229 */ /* 0x004fd40000000504 */
[----:B------:R-:W-:Y:S01]  /*15fe0*/  MOV R20, R8 ;  /* 0x0000000800147202 */ /* 0x000fe20000000f00 */
[----:B------:R-:W-:-:S07]  /*15ff0*/  IMAD.MOV.U32 R45, RZ, RZ, R9 ;  /* 0x000000ffff2d7224 */ /* 0x000fce00078e0009 */
[----:B------:R-:W-:Y:S05]  /*16000*/  CALL.REL.NOINC `($_Z1fP16CudaMatrixStructS0_ddiiiS0_S0_iS0_S0_S0_S0_S0_PdS0_S0_S0_S0_iiS0_S0_$__internal_accurate_pow) ;  /* 0x0000004c00347944 */ /* 0x000fea0003c00000 */
[----:B------:R-:W-:Y:S05]  /*16010*/  BSYNC.RECONVERGENT B1 ;  /* 0x0000000000017941 */ /* 0x000fea0003800200 */
.L_x_451:
[C---:B------:R-:W-:Y:S01]  /*16020*/  DADD R8, R4.reuse, 2 ;  /* 0x4000000004087429 */ /* 0x040fe20000000000 */
[----:B------:R-:W-:Y:S01]  /*16030*/  BSSY.RECONVERGENT B1, `(.L_x_452) ;  /* 0x000000f000017945 */ /* 0x000fe20003800200 */
[----:B------:R-:W-:-:S06]  /*16040*/  DSETP.NEU.AND P1, PT, R4, RZ, PT ;  /* 0x000000ff0400722a */ /* 0x000fcc0003f2d000 */
[----:B------:R-:W-:Y:S02]  /*16050*/  FSEL R10, R23, RZ, P1 ;  /* 0x000000ff170a7208 */ /* 0x000fe40000800000 */
[----:B------:R-:W-:Y:S02]  /*16060*/  LOP3.LUT R8, R9, 0x7ff00000, RZ, 0xc0, !PT ;  /* 0x7ff0000009087812 */ /* 0x000fe400078ec0ff */
[----:B------:R-:W-:Y:S02]  /*16070*/  FSEL R11, R12, RZ, P1 ;  /* 0x000000ff0c0b7208 */ /* 0x000fe40000800000 */
[----:B------:R-:W-:-:S13]  /*16080*/  ISETP.NE.AND P2, PT, R8, 0x7ff00000, PT ;  /* 0x7ff000000800780c */ /* 0x000fda0003f45270 */
        /* <DEDUP_REMOVED lines=8> */
.L_x_454:
[----:B------:R-:W-:-:S11]  /*16110*/  DADD R10, R4, 2 ;  /* 0x40000000040a7429 */ /* 0x000fd60000000000 */
.L_x_453:
[----:B------:R-:W-:Y:S05]  /*16120*/  BSYNC.RECONVERGENT B1 ;  /* 0x0000000000017941 */ /* 0x000fea0003800200 */
.L_x_452:
        /* <DEDUP_REMOVED lines=16> */
.L_x_455:
        /* <DEDUP_REMOVED lines=15> */
.L_x_458:
[----:B------:R-:W-:-:S11]  /*16320*/  DADD R10, R8, 2 ;  /* 0x40000000080a7429 */ /* 0x000fd60000000000 */
.L_x_457:
[----:B------:R-:W-:Y:S05]  /*16330*/  BSYNC.RECONVERGENT B1 ;  /* 0x0000000000017941 */ /* 0x000fea0003800200 */
.L_x_456:
[----:B------:R-:W-:Y:S01]  /*16340*/  DSETP.NEU.AND P1, PT, R8, 1, PT ;  /* 0x3ff000000800742a */ /* 0x000fe20003f2d000 */
[----:B------:R-:W-:Y:S05]  /*16350*/  BSSY.RECONVERGENT B1, `(.L_x_459) ;  /* 0x000001f000017945 */ /* 0x000fea0003800200 */
[----:B------:R-:W-:Y:S02]  /*16360*/  FSEL R8, R10, RZ, P1 ;  /* 0x000000ff0a087208 */ /* 0x000fe40000800000 */
[----:B------:R-:W-:Y:S01]  /*16370*/  FSEL R9, R11, 1.875, P1 ;  /* 0x3ff000000b097808 */ /* 0x000fe20000800000 */
[----:B------:R-:W-:Y:S01]  /*16380*/  IMAD.MOV.U32 R11, RZ, RZ, 0x3fd80000 ;  /* 0x3fd80000ff0b7424 */ /* 0x000fe200078e00ff */
[----:B------:R-:W-:-:S04]  /*16390*/  MOV R10, 0x0 ;  /* 0x00000000000a7802 */ /* 0x000fc80000000f00 */
        /* <DEDUP_REMOVED lines=24> */
[----:B------:R-:W-:Y:S01]  /*16520*/  IMAD.MOV.U32 R8, RZ, RZ, R20 ;  /* 0x000000ffff087224 */ /* 0x000fe200078e0014 */
[----:B------:R-:W-:-:S07]  /*16530*/  MOV R9, R21 ;  /* 0x0000001500097202 */ /* 0x000fce0000000f00 */
.L_x_460:
[----:B------:R-:W-:Y:S05]  /*16540*/  BSYNC.RECONVERGENT B1 ;  /* 0x0000000000017941 */ /* 0x000fea0003800200 */
.L_x_459:
[----:B------:R-:W0:Y:S02]  /*16550*/  LDC.64 R12, c[0x0][0x3e8] ;  /* 0x0000fa00ff0c7b82 */ /* 0x000e240000000a00 */
[----:B0-----:R-:W2:Y:S02]  /*16560*/  LDG.E.64 R4, desc[UR36][R12.64] ;  /* 0x000000240c047981 */ /* 0x001ea4000c1e1b00 */
[----:B--2---:R-:W-:-:S05]  /*16570*/  IMAD.WIDE.U32 R4, R3, 0x8, R4 ;  /* 0x0000000803047825 */ /* 0x004fca00078e0004 */
[----:B------:R0:W-:Y:S04]  /*16580*/  ST.E.64 desc[UR36][R4.64], R8 ;  /* 0x0000000804007985 */ /* 0x0001e8000c101b24 */
[----:B------:R-:W2:Y:S02]  /*16590*/  LDG.E.64 R10, desc[UR36][R12.64] ;  /* 0x000000240c0a7981 */ /* 0x000ea4000c1e1b00 */
[----:B--2---:R-:W-:-:S06]  /*165a0*/  IMAD.WIDE.U32 R10, R3, 0x8, R10 ;  /* 0x00000008030a7825 */ /* 0x004fcc00078e000a */
[----:B------:R-:W2:Y:S02]  /*165b0*/  LD.E.64 R10, desc[UR36][R10.64] ;  /* 0x000000240a0a7980 */ /* 0x000ea4000c101b00 */
[----:B0-2---:R-:W-:-:S11]  /*165c0*/  DADD R6, R6, R10 ;  /* 0x0000000006067229 */ /* 0x005fd6000000000a */
.L_x_450:
[----:B------:R-:W-:Y:S05]  /*165d0*/  @P0 BRA `(.L_x_461) ;  /* 0xffffffe800c40947 */ /* 0x000fea000383ffff */
[----:B------:R-:W-:Y:S05]  /*165e0*/  BSYNC.RECONVERGENT B0 ;  /* 0x0000000000007941 */ /* 0x000fea0003800200 */
.L_x_426:
[----:B------:R-:W0:Y:S01]  /*165f0*/  LDCU.64 UR4, c[0x0][0x418] ;  /* 0x00008300ff0477ac */ /* 0x000e220008000a00 */
[----:B------:R-:W-:Y:S01]  /*16600*/  IMAD.MOV.U32 R2, RZ, RZ, 0x1 ;  /* 0x00000001ff027424 */ /* 0x000fe200078e00ff */
[----:B------:R-:W-:Y:S01]  /*16610*/  FSETP.GEU.AND P1, PT, |R7|, 6.5827683646048100446e-37, PT ;  /* 0x036000000700780b */ /* 0x000fe20003f2e200 */
[----:B------:R-:W-:Y:S01]  /*16620*/  BSSY.RECONVERGENT B1, `(.L_x_462) ;  /* 0x0000017000017945 */ /* 0x000fe20003800200 */
[----:B0-----:R-:W-:-:S09]  /*16630*/  UIMAD UR4, UR4, UR5, URZ ;  /* 0x00000005040472a4 */ /* 0x001fd2000f8e02ff */
[----:B------:R-:W0:Y:S08]  /*16640*/  I2F.F64 R4, UR4 ;  /* 0x0000000400047d12 */ /* 0x000e300008201c00 */
        /* <DEDUP_REMOVED lines=18> */
[----:B------:R-:W-:Y:S01]  /*16770*/  MOV R2, R38 ;  /* 0x0000002600027202 */ /* 0x000fe20000000f00 */
[----:B------:R-:W-:-:S07]  /*16780*/  IMAD.MOV.U32 R3, RZ, RZ, R39 ;  /* 0x000000ffff037224 */ /* 0x000fce00078e0027 */
.L_x_463:
[----:B------:R-:W-:Y:S05]  /*16790*/  BSYNC.RECONVERGENT B1 ;  /* 0x0000000000017941 */ /* 0x000fea0003800200 */
.L_x_462:
[----:B------:R-:W0:Y:S01]  /*167a0*/  F2F.F32.F64 R6, R2 ;  /* 0x0000000200067310 */ /* 0x000e220000301000 */
[----:B------:R-:W1:Y:S01]  /*167b0*/  LDC.64 R8, c[0x0][0x3f0] ;  /* 0x0000fc00ff087b82 */ /* 0x000e620000000a00 */
[----:B------:R-:W2:Y:S01]  /*167c0*/  LDCU UR4, c[0x0][0x3a4] ;  /* 0x00007480ff0477ac */ /* 0x000ea20008000800 */
[----:B------:R-:W-:-:S06]  /*167d0*/  CS2R R18, SRZ ;  /* 0x0000000000127805 */ /* 0x000fcc000001ff00 */
[----:B------:R-:W3:Y:S01]  /*167e0*/  LDC.64 R12, c[0x0][0x418] ;  /* 0x00010600ff0c7b82 */ /* 0x000ee20000000a00 */
[----:B0-----:R-:W0:Y:S01]  /*167f0*/  F2F.F64.F32 R6, R6 ;  /* 0x0000000600067310 */ /* 0x001e220000201800 */
[----:B--2---:R-:W-:-:S04]  /*16800*/  IMAD R11, R16, UR4, R17 ;  /* 0x00000004100b7c24 */ /* 0x004fc8000f8e0211 */
[----:B-1----:R-:W-:-:S05]  /*16810*/  IMAD.WIDE R8, R11, 0x8, R8 ;  /* 0x000000080b087825 */ /* 0x002fca00078e0208 */
[----:B0-----:R0:W-:Y:S01]  /*16820*/  STG.E.64 desc[UR36][R8.64], R6 ;  /* 0x0000000608007986 */ /* 0x0011e2000c101b24 */
[----:B---3--:R-:W-:-:S04]  /*16830*/  VIMNMX R0, PT, PT, R12, R13, PT ;  /* 0x0000000d0c007248 */ /* 0x008fc80003fe0100 */
[----:B------:R-:W-:-:S13]  /*16840*/  ISETP.GE.AND P0, PT, R0, 0x1, PT ;  /* 0x000000010000780c */ /* 0x000fda0003f06270 */
[----:B0-----:R-:W-:Y:S05]  /*16850*/  @!P0 BRA `(.L_x_464) ;  /* 0x00000008006c8947 */ /* 0x001fea0003800000 */
[----:B------:R-:W0:Y:S02]  /*16860*/  LDC.64 R6, c[0x0][0x3e8] ;  /* 0x0000fa00ff067b82 */ /* 0x000e240000000a00 */
[----:B0-----:R-:W5:Y:S01]  /*16870*/  LDG.E.64 R6, desc[UR36][R6.64] ;  /* 0x0000002406067981 */ /* 0x001f62000c1e1b00 */
[C---:B------:R-:W-:Y:S01]  /*16880*/  LOP3.LUT R0, R13.reuse, 0xf, RZ, 0xc0, !PT ;  /* 0x0000000f0d007812 */ /* 0x040fe200078ec0ff */
[----:B------:R-:W-:Y:S01]  /*16890*/  BSSY.RECONVERGENT B0, `(.L_x_464) ;  /* 0x0000097000007945 */ /* 0x000fe20003800200 */
[----:B------:R-:W-:Y:S02]  /*168a0*/  LOP3.LUT R10, R13, 0x7, RZ, 0xc0, !PT ;  /* 0x000000070d0a7812 */ /* 0x000fe400078ec0ff */
[----:B------:R-:W-:Y:S01]  /*168b0*/  CS2R R18, SRZ ;  /* 0x0000000000127805 */ /* 0x000fe2000001ff00 */
[----:B------:R-:W-:Y:S01]  /*168c0*/  VIADD R11, R0, 0xffffffff ;  /* 0xffffffff000b7836 */ /* 0x000fe20000000000 */
[----:B------:R-:W-:-:S04]  /*168d0*/  IADD3 R12, PT, PT, R10, -0x1, RZ ;  /* 0xffffffff0a0c7810 */ /* 0x000fc80007ffe0ff */
[----:B------:R-:W-:Y:S02]  /*168e0*/  ISETP.GE.U32.AND P0, PT, R11, 0x7, PT ;  /* 0x000000070b00780c */ /* 0x000fe40003f06070 */
[----:B------:R-:W-:Y:S02]  /*168f0*/  ISETP.GE.U32.AND P1, PT, R12, 0x3, PT ;  /* 0x000000030c00780c */ /* 0x000fe40003f26070 */
[C---:B------:R-:W-:Y:S02]  /*16900*/  LOP3.LUT R11, R13.reuse, 0x7ffffff0, RZ, 0xc0, !PT ;  /* 0x7ffffff00d0b7812 */ /* 0x040fe400078ec0ff */
[----:B------:R-:W-:Y:S01]  /*16910*/  LOP3.LUT R12, R13, 0x3, RZ, 0xc0, !PT ;  /* 0x000000030d0c7812 */ /* 0x000fe200078ec0ff */
[----:B------:R-:W-:-:S08]  /*16920*/  IMAD.MOV.U32 R13, RZ, RZ, RZ ;  /* 0x000000ffff0d7224 */ /* 0x000fd000078e00ff */
.L_x_471:
[----:B------:R-:W0:Y:S01]  /*16930*/  LDCU.64 UR4, c[0x0][0x418] ;  /* 0x00008300ff0477ac */ /* 0x000e220008000a00 */
[----:B------:R-:W-:Y:S01]  /*16940*/  HFMA2 R15, -RZ, RZ, 0, 0 ;  /* 0x00000000ff0f7431 */ /* 0x000fe200000001ff */
[----:B0-----:R-:W-:Y:S02]  /*16950*/  UISETP.GE.U32.AND UP0, UPT, UR5, 0x10, UPT ;  /* 0x000000100500788c */ /* 0x001fe4000bf06070 */
[C---:B------:R-:W-:Y:S02]  /*16960*/  IMAD R14, R13.reuse, UR5, RZ ;  /* 0x000000050d0e7c24 */ /* 0x040fe4000f8e02ff */
[----:B------:R-:W-:-:S05]  /*16970*/  VIADD R13, R13, 0x1 ;  /* 0x000000010d0d7836 */ /* 0x000fca0000000000 */
[----:B------:R-:W-:Y:S01]  /*16980*/  ISETP.NE.AND P2, PT, R13, UR4, PT ;  /* 0x000000040d007c0c */ /* 0x000fe2000bf45270 */
[----:B------:R-:W-:-:S12]  /*16990*/  BRA.U !UP0, `(.L_x_465) ;  /* 0x0000000108e47547 */ /* 0x000fd8000b800000 */
[----:B------:R-:W-:Y:S01]  /*169a0*/  BSSY.RECONVERGENT B1, `(.L_x_466) ;  /* 0x0000037000017945 */ /* 0x000fe20003800200 */
[----:B------:R-:W-:-:S07]  /*169b0*/  IMAD.MOV.U32 R15, RZ, RZ, RZ ;  /* 0x000000ffff0f7224 */ /* 0x000fce00078e00ff */
.L_x_467:
        /* <DEDUP_REMOVED lines=17> */
[----:B--2---:R-:W-:-:S08]  /*16ad0*/  DADD R22, R22, -R2 ;  /* 0x0000000016167229 */ /* 0x004fd00000000802 */
[----:B------:R-:W-:Y:S02]  /*16ae0*/  DFMA R18, R22, R22, R18 ;  /* 0x000000161612722b */ /* 0x000fe40000000012 */
[----:B------:R-:W2:Y:S01]  /*16af0*/  LD.E.64 R22, desc[UR36][R20.64+0x68] ;  /* 0x0000682414167980 */ /* 0x000ea2000c101b00 */
[--C-:B---3--:R-:W-:Y:S02]  /*16b00*/  DADD R24, R24, -R2.reuse ;  /* 0x0000000018187229 */ /* 0x108fe40000000802 */
[----:B----4-:R-:W-:-:S06]  /*16b10*/  DADD R26, R26, -R2 ;  /* 0x000000001a1a7229 */ /* 0x010fcc0000000802 */
[----:B------:R-:W-:Y:S02]  /*16b20*/  DFMA R18, R24, R24, R18 ;  /* 0x000000181812722b */ /* 0x000fe40000000012 */
[----:B------:R-:W-:-:S06]  /*16b30*/  DADD R28, R28, -R2 ;  /* 0x000000001c1c7229 */ /* 0x000fcc0000000802 */
        /* <DEDUP_REMOVED lines=18> */
[----:B------:R-:W-:Y:S01]  /*16c60*/  DFMA R18, R46, R46, R18 ;  /* 0x0000002e2e12722b */ /* 0x000fe20000000012 */
[----:B------:R-:W-:-:S07]  /*16c70*/  IADD3 R15, PT, PT, R15, 0x10, RZ ;  /* 0x000000100f0f7810 */ /* 0x000fce0007ffe0ff */
[----:B------:R-:W-:Y:S02]  /*16c80*/  DFMA R18, R48, R48, R18 ;  /* 0x000000303012722b */ /* 0x000fe40000000012 */
[--C-:B------:R-:W-:Y:S01]  /*16c90*/  DADD R50, R50, -R2.reuse ;  /* 0x0000000032327229 */ /* 0x100fe20000000802 */
[----:B------:R-:W-:Y:S01]  /*16ca0*/  ISETP.NE.AND P3, PT, R15, R11, PT ;  /* 0x0000000b0f00720c */ /* 0x000fe20003f65270 */
[--C-:B------:R-:W-:Y:S02]  /*16cb0*/  DADD R52, R52, -R2.reuse ;  /* 0x0000000034347229 */ /* 0x100fe40000000802 */
[----:B--2---:R-:W-:-:S08]  /*16cc0*/  DADD R22, R22, -R2 ;  /* 0x0000000016167229 */ /* 0x004fd00000000802 */
[----:B------:R-:W-:-:S08]  /*16cd0*/  DFMA R18, R22, R22, R18 ;  /* 0x000000161612722b */ /* 0x000fd00000000012 */
[----:B------:R-:W-:-:S08]  /*16ce0*/  DFMA R18, R50, R50, R18 ;  /* 0x000000323212722b */ /* 0x000fd00000000012 */
[----:B------:R-:W-:Y:S01]  /*16cf0*/  DFMA R18, R52, R52, R18 ;  /* 0x000000343412722b */ /* 0x000fe20000000012 */
[----:B------:R-:W-:Y:S10]  /*16d00*/  @P3 BRA `(.L_x_467) ;  /* 0xfffffffc002c3947 */ /* 0x000ff4000383ffff */
[----:B------:R-:W-:Y:S05]  /*16d10*/  BSYNC.RECONVERGENT B1 ;  /* 0x0000000000017941 */ /* 0x000fea0003800200 */
.L_x_466:
[----:B------:R-:W-:-:S07]  /*16d20*/  IMAD.MOV.U32 R15, RZ, RZ, R11 ;  /* 0x000000ffff0f7224 */ /* 0x000fce00078e000b */
.L_x_465:
[----:B------:R-:W-:-:S13]  /*16d30*/  ISETP.NE.AND P3, PT, R0, RZ, PT ;  /* 0x000000ff0000720c */ /* 0x000fda0003f65270 */
[----:B------:R-:W-:Y:S05]  /*16d40*/  @!P3 BRA `(.L_x_468) ;  /* 0x000000040028b947 */ /* 0x000fea0003800000 */
[----:B------:R-:W-:Y:S01]  /*16d50*/  ISETP.NE.AND P3, PT, R10, RZ, PT ;  /* 0x000000ff0a00720c */ /* 0x000fe20003f65270 */
[----:B------:R-:W-:-:S12]  /*16d60*/  @!P0 BRA `(.L_x_469) ;  /* 0x00000000007c8947 */ /* 0x000fd80003800000 */
[C---:B------:R-:W-:Y:S01]  /*16d70*/  IMAD.IADD R21, R14.reuse, 0x1, R15 ;  /* 0x000000010e157824 */ /* 0x040fe200078e020f */
[----:B------:R-:W-:-:S03]  /*16d80*/  IADD3 R23, P4, PT, R14, R15, RZ ;  /* 0x0000000f0e177210 */ /* 0x000fc60007f9e0ff */
[----:B-----5:R-:W-:Y:S01]  /*16d90*/  IMAD.WIDE.U32 R20, R21, 0x8, R6 ;  /* 0x0000000815147825 */ /* 0x020fe200078e0006 */
[----:B------:R-:W-:Y:S02]  /*16da0*/  IADD3.X R22, PT, PT, RZ, RZ, RZ, P4, !PT ;  /* 0x000000ffff167210 */ /* 0x000fe400027fe4ff */
[----:B------:R-:W-:-:S03]  /*16db0*/  LEA R24, P4, R23, R6, 0x3 ;  /* 0x0000000617187211 */ /* 0x000fc600078818ff */
[----:B------:R-:W2:Y:S01]  /*16dc0*/  LD.E.64 R20, desc[UR36][R20.64] ;  /* 0x0000002414147980 */ /* 0x000ea2000c101b00 */
[----:B------:R-:W-:-:S05]  /*16dd0*/  LEA.HI.X R25, R23, R7, R22, 0x3, P4 ;  /* 0x0000000717197211 */ /* 0x000fca00020f1c16 */
        /* <DEDUP_REMOVED lines=8> */
[----:B--2---:R-:W-:-:S02]  /*16e60*/  DADD R22, R20, -R2 ;  /* 0x0000000014167229 */ /* 0x004fc40000000802 */
[----:B---3--:R-:W-:-:S06]  /*16e70*/  DADD R26, R26, -R2 ;  /* 0x000000001a1a7229 */ /* 0x008fcc0000000802 */
[----:B------:R-:W-:Y:S02]  /*16e80*/  DFMA R18, R22, R22, R18 ;  /* 0x000000161612722b */ /* 0x000fe40000000012 */
[--C-:B----4-:R-:W-:Y:S02]  /*16e90*/  DADD R28, R28, -R2.reuse ;  /* 0x000000001c1c7229 */ /* 0x110fe40000000802 */
[----:B------:R-:W-:-:S04]  /*16ea0*/  DADD R30, R30, -R2 ;  /* 0x000000001e1e7229 */ /* 0x000fc80000000802 */
[----:B------:R-:W-:Y:S02]  /*16eb0*/  DFMA R18, R26, R26, R18 ;  /* 0x0000001a1a12722b */ /* 0x000fe40000000012 */
[--C-:B------:R-:W-:Y:S02]  /*16ec0*/  DADD R32, R32, -R2.reuse ;  /* 0x0000000020207229 */ /* 0x100fe40000000802 */
[----:B------:R-:W-:-:S04]  /*16ed0*/  DADD R34, R34, -R2 ;  /* 0x0000000022227229 */ /* 0x000fc80000000802 */
[----:B------:R-:W-:Y:S02]  /*16ee0*/  DFMA R18, R28, R28, R18 ;  /* 0x0000001c1c12722b */ /* 0x000fe40000000012 */
[--C-:B------:R-:W-:Y:S02]  /*16ef0*/  DADD R38, R38, -R2.reuse ;  /* 0x0000000026267229 */ /* 0x100fe40000000802 */
[----:B------:R-:W-:-:S04]  /*16f00*/  DADD R40, R40, -R2 ;  /* 0x0000000028287229 */ /* 0x000fc80000000802 */
[----:B------:R-:W-:-:S08]  /*16f10*/  DFMA R18, R30, R30, R18 ;  /* 0x0000001e1e12722b */ /* 0x000fd00000000012 */
[----:B------:R-:W-:-:S08]  /*16f20*/  DFMA R18, R32, R32, R18 ;  /* 0x000000202012722b */ /* 0x000fd00000000012 */
[----:B------:R-:W-:-:S08]  /*16f30*/  DFMA R18, R34, R34, R18 ;  /* 0x000000222212722b */ /* 0x000fd00000000012 */
[----:B------:R-:W-:-:S08]  /*16f40*/  DFMA R18, R38, R38, R18 ;  /* 0x000000262612722b */ /* 0x000fd00000000012 */
[----:B------:R-:W-:-:S11]  /*16f50*/  DFMA R18, R40, R40, R18 ;  /* 0x000000282812722b */ /* 0x000fd60000000012 */
.L_x_469:
        /* <DEDUP_REMOVED lines=19> */
[----:B------:R-:W-:-:S08]  /*17090*/  DFMA R18, R26, R26, R18 ;  /* 0x0000001a1a12722b */ /* 0x000fd00000000012 */
[----:B------:R-:W-:-:S08]  /*170a0*/  DFMA R18, R28, R28, R18 ;  /* 0x0000001c1c12722b */ /* 0x000fd00000000012 */
[----:B------:R-:W-:-:S11]  /*170b0*/  DFMA R18, R30, R30, R18 ;  /* 0x0000001e1e12722b */ /* 0x000fd60000000012 */
.L_x_470:
[----:B------:R-:W-:Y:S05]  /*170c0*/  @!P3 BRA `(.L_x_468) ;  /* 0x000000000048b947 */ /* 0x000fea0003800000 */
[----:B------:R-:W-:-:S04]  /*170d0*/  IMAD.IADD R21, R14, 0x1, R15 ;  /* 0x000000010e157824 */ /* 0x000fc800078e020f */
[----:B-----5:R-:W-:-:S06]  /*170e0*/  IMAD.WIDE.U32 R20, R21, 0x8, R6 ;  /* 0x0000000815147825 */ /* 0x020fcc00078e0006 */
[----:B------:R-:W2:Y:S01]  /*170f0*/  LD.E.64 R20, desc[UR36][R20.64] ;  /* 0x0000002414147980 */ /* 0x000ea2000c101b00 */
[----:B------:R-:W-:Y:S01]  /*17100*/  ISETP.NE.AND P3, PT, R12, 0x1, PT ;  /* 0x000000010c00780c */ /* 0x000fe20003f65270 */
[----:B--2---:R-:W-:-:S08]  /*17110*/  DADD R22, R20, -R2 ;  /* 0x0000000014167229 */ /* 0x004fd00000000802 */
[----:B------:R-:W-:-:S04]  /*17120*/  DFMA R18, R22, R22, R18 ;  /* 0x000000161612722b */ /* 0x000fc80000000012 */
[----:B------:R-:W-:Y:S07]  /*17130*/  @!P3 BRA `(.L_x_468) ;  /* 0x00000000002cb947 */ /* 0x000fee0003800000 */
[----:B------:R-:W-:-:S04]  /*17140*/  IADD3 R15, P3, PT, R14, R15, RZ ;  /* 0x0000000f0e0f7210 */ /* 0x000fc80007f7e0ff */
[----:B------:R-:W-:Y:S02]  /*17150*/  IADD3.X R14, PT, PT, RZ, RZ, RZ, P3, !PT ;  /* 0x000000ffff0e7210 */ /* 0x000fe40001ffe4ff */
[C---:B------:R-:W-:Y:S02]  /*17160*/  LEA R22, P4, R15.reuse, R6, 0x3 ;  /* 0x000000060f167211 */ /* 0x040fe400078818ff */
[----:B------:R-:W-:Y:S02]  /*17170*/  ISETP.NE.AND P3, PT, R12, 0x2, PT ;  /* 0x000000020c00780c */ /* 0x000fe40003f65270 */
[----:B------:R-:W-:-:S05]  /*17180*/  LEA.HI.X R23, R15, R7, R14, 0x3, P4 ;  /* 0x000000070f177211 */ /* 0x000fca00020f1c0e */
[----:B------:R-:W2:Y:S06]  /*17190*/  LD.E.64 R14, desc[UR36][R22.64+0x8] ;  /* 0x00000824160e7980 */ /* 0x000eac000c101b00 */
[----:B------:R-:W3:Y:S01]  /*171a0*/  @P3 LD.E.64 R20, desc[UR36][R22.64+0x10] ;  /* 0x0000102416143980 */ /* 0x000ee2000c101b00 */
[--C-:B--2---:R-:W-:Y:S02]  /*171b0*/  DADD R14, R14, -R2.reuse ;  /* 0x000000000e0e7229 */ /* 0x104fe40000000802 */
[----:B---3--:R-:W-:-:S06]  /*171c0*/  @P3 DADD R20, R20, -R2 ;  /* 0x0000000014143229 */ /* 0x008fcc0000000802 */
[----:B------:R-:W-:-:S08]  /*171d0*/  DFMA R18, R14, R14, R18 ;  /* 0x0000000e0e12722b */ /* 0x000fd00000000012 */
[----:B------:R-:W-:-:S11]  /*171e0*/  @P3 DFMA R18, R20, R20, R18 ;  /* 0x000000141412322b */ /* 0x000fd60000000012 */
.L_x_468:
[----:B------:R-:W-:Y:S05]  /*171f0*/  @P2 BRA `(.L_x_471) ;  /* 0xfffffff400cc2947 */ /* 0x000fea000383ffff */
[----:B------:R-:W-:Y:S05]  /*17200*/  BSYNC.RECONVERGENT B0 ;  /* 0x0000000000007941 */ /* 0x000fea0003800200 */
.L_x_464:
[----:B------:R-:W0:Y:S01]  /*17210*/  MUFU.RCP64H R3, R5 ;  /* 0x0000000500037308 */ /* 0x000e220000001800 */
[----:B------:R-:W-:Y:S01]  /*17220*/  IMAD.MOV.U32 R2, RZ, RZ, 0x1 ;  /* 0x00000001ff027424 */ /* 0x000fe200078e00ff */
[----:B------:R-:W-:Y:S01]  /*17230*/  FSETP.GEU.AND P1, PT, |R19|, 6.5827683646048100446e-37, PT ;  /* 0x036000001300780b */ /* 0x000fe20003f2e200 */
[----:B------:R-:W-:Y:S04]  /*17240*/  BSSY.RECONVERGENT B1, `(.L_x_472) ;  /* 0x0000014000017945 */ /* 0x000fe80003800200 */
[----:B0----5:R-:W-:-:S08]  /*17250*/  DFMA R6, -R4, R2, 1 ;  /* 0x3ff000000406742b */ /* 0x021fd00000000102 */
        /* <DEDUP_REMOVED lines=18> */
.L_x_473:
[----:B------:R-:W-:Y:S05]  /*17380*/  BSYNC.RECONVERGENT B1 ;  /* 0x0000000000017941 */ /* 0x000fea0003800200 */
.L_x_472:
[----:B------:R-:W0:Y:S01]  /*17390*/  MUFU.RSQ64H R5, R3 ;  /* 0x0000000300057308 */ /* 0x000e220000001c00 */
[----:B------:R-:W-:Y:S01]  /*173a0*/  VIADD R4, R3, 0xfcb00000 ;  /* 0xfcb0000003047836 */ /* 0x000fe20000000000 */
[----:B------:R-:W-:Y:S01]  /*173b0*/  MOV R10, 0x0 ;  /* 0x00000000000a7802 */ /* 0x000fe20000000f00 */
[----:B------:R-:W-:Y:S01]  /*173c0*/  IMAD.MOV.U32 R11, RZ, RZ, 0x3fd80000 ;  /* 0x3fd80000ff0b7424 */ /* 0x000fe200078e00ff */
[----:B------:R-:W-:Y:S02]  /*173d0*/  BSSY.RECONVERGENT B0, `(.L_x_474) ;  /* 0x000001a000007945 */ /* 0x000fe40003800200 */
[----:B------:R-:W-:Y:S01]  /*173e0*/  ISETP.GE.U32.AND P0, PT, R4, 0x7ca00000, PT ;  /* 0x7ca000000400780c */ /* 0x000fe20003f06070 */
[----:B0-----:R-:W-:-:S08]  /*173f0*/  DMUL R6, R4, R4 ;  /* 0x0000000404067228 */ /* 0x001fd00000000000 */
[----:B------:R-:W-:-:S08]  /*17400*/  DFMA R6, -R6, R2, 1 ;  /* 0x3ff000000606742b */ /* 0x000fd00000000102 */
        /* <DEDUP_REMOVED lines=22> */
.L_x_475:
[----:B------:R-:W-:Y:S05]  /*17570*/  BSYNC.RECONVERGENT B0 ;  /* 0x0000000000007941 */ /* 0x000fea0003800200 */
.L_x_474:
[----:B------:R-:W0:Y:S01]  /*17580*/  LDC.64 R4, c[0x0][0x3a0] ;  /* 0x0000e800ff047b82 */ /* 0x000e220000000a00 */
[----:B------:R-:W1:Y:S01]  /*17590*/  F2F.F32.F64 R2, R6 ;  /* 0x0000000600027310 */ /* 0x000e620000301000 */
[----:B------:R-:W-:-:S06]  /*175a0*/  PLOP3.LUT P0, PT, PT, PT, PT, 0x8, 0x80 ;  /* 0x000000000080781c */ /* 0x000fcc0003f0e170 */
[----:B------:R-:W2:Y:S01]  /*175b0*/  LDC.64 R10, c[0x0][0x418] ;  /* 0x00010600ff0a7b82 */ /* 0x000ea20000000a00 */
[----:B-1----:R-:W1:Y:S01]  /*175c0*/  F2F.F64.F32 R2, R2 ;  /* 0x0000000200027310 */ /* 0x002e620000201800 */
[----:B0-----:R-:W-:-:S04]  /*175d0*/  IMAD R5, R4, R5, RZ ;  /* 0x0000000504057224 */ /* 0x001fc800078e02ff */
[----:B------:R-:W-:-:S04]  /*175e0*/  IMAD.WIDE R8, R5, 0x8, R8 ;  /* 0x0000000805087825 */ /* 0x000fc800078e0208 */
[----:B--2---:R-:W-:Y:S01]  /*175f0*/  IMAD R16, R16, R10, RZ ;  /* 0x0000000a10107224 */ /* 0x004fe200078e02ff */
[----:B-1----:R0:W-:Y:S01]  /*17600*/  STG.E.64 desc[UR36][R8.64], R2 ;  /* 0x0000000208007986 */ /* 0x0021e2000c101b24 */
[----:B------:R-:W-:-:S03]  /*17610*/  IMAD R18, R17, R11, RZ ;  /* 0x0000000b11127224 */ /* 0x000fc600078e02ff */
[----:B------:R-:W-:-:S13]  /*17620*/  ISETP.GE.AND P1, PT, R16, RZ, PT ;  /* 0x000000ff1000720c */ /* 0x000fda0003f26270 */
[----:B0-----:R-:W-:Y:S05]  /*17630*/  @!P1 BRA `(.L_x_476) ;  /* 0x00000000000c9947 */ /* 0x001fea0003800000 */
[----:B------:R-:W0:Y:S02]  /*17640*/  LDC.64 R2, c[0x0][0x420] ;  /* 0x00010800ff027b82 */ /* 0x000e240000000a00 */
[----:B0-----:R-:W2:Y:S02]  /*17650*/  LDG.E R3, desc[UR36][R2.64+0x8] ;  /* 0x0000082402037981 */ /* 0x001ea4000c1e1900 */
[----:B--2---:R-:W-:-:S13]  /*17660*/  ISETP.LT.AND P0, PT, R16, R3, PT ;  /* 0x000000031000720c */ /* 0x004fda0003f01270 */
.L_x_476:
[----:B------:R-:W-:Y:S01]  /*17670*/  ISETP.LT.OR P0, PT, R18, RZ, !P0 ;  /* 0x000000ff1200720c */ /* 0x000fe20004701670 */
[----:B------:R-:W-:Y:S04]  /*17680*/  BSSY.RECONVERGENT B6, `(.L_x_477) ;  /* 0x0000153000067945 */ /* 0x000fe80003800200 */
[----:B------:R-:W-:Y:S08]  /*17690*/  BSSY.RELIABLE B7, `(.L_x_478) ;  /* 0x0000149000077945 */ /* 0x000ff00003800100 */
[----:B------:R-:W-:Y:S05]  /*176a0*/  @P0 BRA `(.L_x_479) ;  /* 0x00000014001c0947 */ /* 0x000fea0003800000 */
[----:B------:R-:W0:Y:S02]  /*176b0*/  LDC.64 R2, c[0x0][0x420] ;  /* 0x00010800ff027b82 */ /* 0x000e240000000a00 */
[----:B0-----:R-:W2:Y:S02]  /*176c0*/  LDG.E R9, desc[UR36][R2.64+0xc] ;  /* 0x00000c2402097981 */ /* 0x001ea4000c1e1900 */
[----:B--2---:R-:W-:-:S13]  /*176d0*/  ISETP.GE.AND P0, PT, R18, R9, PT ;  /* 0x000000091200720c */ /* 0x004fda0003f06270 */
[----:B------:R-:W-:Y:S05]  /*176e0*/  @!P0 BREAK.RELIABLE B7 ;  /* 0x0000000000078942 */ /* 0x000fea0003800100 */
[----:B------:R-:W-:Y:S05]  /*176f0*/  @P0 BRA `(.L_x_479) ;  /* 0x0000001400080947 */ /* 0x000fea0003800000 */
[----:B------:R-:W0:Y:S02]  /*17700*/  LDCU UR4, c[0x0][0x3c0] ;  /* 0x00007800ff0477ac */ /* 0x000e240008000800 */
[----:B0-----:R-:W-:-:S09]  /*17710*/  UISETP.GE.AND UP0, UPT, UR4, URZ, UPT ;  /* 0x000000ff0400728c */ /* 0x001fd2000bf06270 */
[----:B------:R-:W-:Y:S05]  /*17720*/  BRA.U !UP0, `(.L_x_480) ;  /* 0x0000001508207547 */ /* 0x000fea000b800000 */
[----:B------:R-:W0:Y:S02]  /*17730*/  LDC.64 R4, c[0x0][0x3d8] ;  /* 0x0000f600ff047b82 */ /* 0x000e240000000a00 */
[----:B0-----:R-:W2:Y:S02]  /*17740*/  LDG.E R0, desc[UR36][R4.64+0x8] ;  /* 0x0000082404007981 */ /* 0x001ea4000c1e1900 */
[----:B--2---:R-:W-:-:S13]  /*17750*/  ISETP.GE.AND P0, PT, R37, R0, PT ;  /* 0x000000002500720c */ /* 0x004fda0003f06270 */
[----:B------:R-:W-:Y:S05]  /*17760*/  @P0 BRA `(.L_x_480) ;  /* 0x0000001400100947 */ /* 0x000fea0003800000 */
[----:B------:R-:W2:Y:S02]  /*17770*/  LDG.E R4, desc[UR36][R4.64+0xc] ;  /* 0x00000c2404047981 */ /* 0x000ea4000c1e1900 */
[----:B--2---:R-:W-:-:S13]  /*17780*/  ISETP.GE.AND P0, PT, R37, R4, PT ;  /* 0x000000042500720c */ /* 0x004fda0003f06270 */
[----:B------:R-:W-:Y:S05]  /*17790*/  @P0 BRA `(.L_x_480) ;  /* 0x0000001400040947 */ /* 0x000fea0003800000 */
[----:B------:R-:W-:Y:S01]  /*177a0*/  VIADD R7, R11, 0xffffffff ;  /* 0xffffffff0b077836 */ /* 0x000fe20000000000 */
[----:B------:R-:W-:-:S04]  /*177b0*/  IADD3 R0, PT, PT, R10, -0x1, RZ ;  /* 0xffffffff0a007810 */ /* 0x000fc80007ffe0ff */
[----:B------:R-:W-:-:S04]  /*177c0*/  LOP3.LUT R4, R7, R0, RZ, 0xfc, !PT ;  /* 0x0000000007047212 */ /* 0x000fc800078efcff */
[----:B------:R-:W-:-:S13]  /*177d0*/  ISETP.GE.AND P0, PT, R4, RZ, PT ;  /* 0x000000ff0400720c */ /* 0x000fda0003f06270 */
[----:B------:R-:W-:Y:S05]  /*177e0*/  @!P0 BRA `(.L_x_480) ;  /* 0x0000001000f08947 */ /* 0x000fea0003800000 */
[----:B------:R-:W2:Y:S01]  /*177f0*/  LDG.E R3, desc[UR36][R2.64+0x8] ;  /* 0x0000082402037981 */ /* 0x000ea2000c1e1900 */
[----:B------:R-:W-:Y:S01]  /*17800*/  IMAD.IADD R4, R18, 0x1, R7 ;  /* 0x0000000112047824 */ /* 0x000fe200078e0207 */
[----:B------:R-:W-:-:S04]  /*17810*/  IADD3 R0, PT, PT, R16, R0, RZ ;  /* 0x0000000010007210 */ /* 0x000fc80007ffe0ff */
[----:B------:R-:W-:-:S04]  /*17820*/  ISETP.GE.AND P0, PT, R4, R9, PT ;  /* 0x000000090400720c */ /* 0x000fc80003f06270 */
[----:B--2---:R-:W-:-:S13]  /*17830*/  ISETP.GE.OR P0, PT, R0, R3, P0 ;  /* 0x000000030000720c */ /* 0x004fda0000706670 */
[----:B------:R-:W-:Y:S05]  /*17840*/  @P0 BRA `(.L_x_480) ;  /* 0x0000001000d80947 */ /* 0x000fea0003800000 */
[C---:B------:R-:W-:Y:S01]  /*17850*/  LOP3.LUT R19, R11.reuse, 0xf, RZ, 0xc0, !PT ;  /* 0x0000000f0b137812 */ /* 0x040fe200078ec0ff */
[----:B------:R-:W-:Y:S01]  /*17860*/  HFMA2 R8, -RZ, RZ, 0, 0 ;  /* 0x00000000ff087431 */ /* 0x000fe200000001ff */
[C---:B------:R-:W-:Y:S01]  /*17870*/  LOP3.LUT R28, R11.reuse, 0x7, RZ, 0xc0, !PT ;  /* 0x000000070b1c7812 */ /* 0x040fe200078ec0ff */
[----:B------:R-:W-:Y:S01]  /*17880*/  BSSY.RECONVERGENT B0, `(.L_x_481) ;  /* 0x0000128000007945 */ /* 0x000fe20003800200 */
[----:B------:R-:W-:Y:S01]  /*17890*/  LOP3.LUT R6, R11, 0x3, RZ, 0xc0, !PT ;  /* 0x000000030b067812 */ /* 0x000fe200078ec0ff */
[----:B------:R-:W-:Y:S02]  /*178a0*/  VIADD R0, R19, 0xffffffff ;  /* 0xffffffff13007836 */ /* 0x000fe40000000000 */
[----:B------:R-:W-:-:S03]  /*178b0*/  VIADD R2, R28, 0xffffffff ;  /* 0xffffffff1c027836 */ /* 0x000fc60000000000 */
[----:B------:R-:W-:Y:S02]  /*178c0*/  ISETP.GE.U32.AND P0, PT, R0, 0x7, PT ;  /* 0x000000070000780c */ /* 0x000fe40003f06070 */
[----:B------:R-:W-:Y:S02]  /*178d0*/  ISETP.GE.U32.AND P1, PT, R2, 0x3, PT ;  /* 0x000000030200780c */ /* 0x000fe40003f26070 */
[----:B------:R-:W-:-:S11]  /*178e0*/  LOP3.LUT R0, R11, 0xfffffff0, RZ, 0xc0, !PT ;  /* 0xfffffff00b007812 */ /* 0x000fd600078ec0ff */
.L_x_488:
[----:B0-----:R-:W0:Y:S01]  /*178f0*/  LDCU UR4, c[0x0][0x41c] ;  /* 0x00008380ff0477ac */ /* 0x001e220008000800 */
[----:B------:R-:W-:Y:S01]  /*17900*/  ISETP.GE.U32.AND P2, PT, R7, 0xf, PT ;  /* 0x0000000f0700780c */ /* 0x000fe20003f46070 */
[--C-:B-1234-:R-:W-:Y:S01]  /*17910*/  IMAD.IADD R4, R37, 0x1, R8.reuse ;  /* 0x0000000125047824 */ /* 0x11efe200078e0208 */
[----:B------:R-:W-:Y:S01]  /*17920*/  MOV R2, RZ ;  /* 0x000000ff00027202 */ /* 0x000fe20000000f00 */
[----:B------:R-:W-:Y:S02]  /*17930*/  IMAD.IADD R3, R16, 0x1, R8 ;  /* 0x0000000110037824 */ /* 0x000fe400078e0208 */
[----:B0-----:R-:W-:Y:S02]  /*17940*/  IMAD R9, R4, UR4, R37 ;  /* 0x0000000404097c24 */ /* 0x001fe4000f8e0225 */
[----:B------:R-:W-:-:S06]  /*17950*/  IMAD R10, R3, UR4, R18 ;  /* 0x00000004030a7c24 */ /* 0x000fcc000f8e0212 */
[----:B------:R-:W-:Y:S05]  /*17960*/  @!P2 BRA `(.L_x_482) ;  /* 0x000000080024a947 */ /* 0x000fea0003800000 */
[----:B------:R-:W-:Y:S01]  /*17970*/  BSSY.RECONVERGENT B1, `(.L_x_483) ;  /* 0x0000087000017945 */ /* 0x000fe20003800200 */
[----:B------:R-:W-:-:S07]  /*17980*/  IMAD.MOV.U32 R11, RZ, RZ, RZ ;  /* 0x000000ffff0b7224 */ /* 0x000fce00078e00ff */
.L_x_484:
[----:B0-----:R-:W0:Y:S02]  /*17990*/  LDC.64 R4, c[0x0][0x3d8] ;  /* 0x0000f600ff047b82 */ /* 0x001e240000000a00 */
[----:B0-----:R-:W2:Y:S06]  /*179a0*/  LDG.E.64 R14, desc[UR36][R4.64] ;  /* 0x00000024040e7981 */ /* 0x001eac000c1e1b00 */
[----:B------:R-:W0:Y:S01]  /*179b0*/  LDC.64 R2, c[0x0][0x420] ;  /* 0x00010800ff027b82 */ /* 0x000e220000000a00 */
[----:B------:R-:W-:Y:S01]  /*179c0*/  IMAD.IADD R12, R9, 0x1, R11 ;  /* 0x00000001090c7824 */ /* 0x000fe200078e020b */
[----:B0-----:R-:W3:Y:S03]  /*179d0*/  LDG.E.64 R20, desc[UR36][R2.64] ;  /* 0x0000002402147981 */ /* 0x001ee6000c1e1b00 */
[----:B--2---:R-:W-:-:S06]  /*179e0*/  IMAD.WIDE R14, R12, 0x8, R14 ;  /* 0x000000080c0e7825 */ /* 0x004fcc00078e020e */
[----:B------:R-:W2:Y:S01]  /*179f0*/  LD.E.64 R14, desc[UR36][R14.64] ;  /* 0x000000240e0e7980 */ /* 0x000ea2000c101b00 */
[----:B------:R-:W-:-:S05]  /*17a00*/  IADD3 R13, PT, PT, R10, R11, RZ ;  /* 0x0000000b0a0d7210 */ /* 0x000fca0007ffe0ff */
[----:B---3--:R-:W-:-:S05]  /*17a10*/  IMAD.WIDE R20, R13, 0x8, R20 ;  /* 0x000000080d147825 */ /* 0x008fca00078e0214 */
[----:B--2---:R0:W-:Y:S04]  /*17a20*/  ST.E.64 desc[UR36][R20.64], R14 ;  /* 0x0000000e14007985 */ /* 0x0041e8000c101b24 */
[----:B------:R-:W2:Y:S01]  /*17a30*/  LDG.E.64 R22, desc[UR36][R4.64] ;  /* 0x0000002404167981 */ /* 0x000ea2000c1e1b00 */
[----:B------:R-:W-:-:S03]  /*17a40*/  VIADD R27, R12, 0x1 ;  /* 0x000000010c1b7836 */ /* 0x000fc60000000000 */
[----:B------:R-:W3:Y:S01]  /*17a50*/  LDG.E.64 R24, desc[UR36][R2.64] ;  /* 0x0000002402187981 */ /* 0x000ee2000c1e1b00 */
[----:B--2---:R-:W-:-:S06]  /*17a60*/  IMAD.WIDE R22, R27, 0x8, R22 ;  /* 0x000000081b167825 */ /* 0x004fcc00078e0216 */
[----:B------:R-:W2:Y:S01]  /*17a70*/  LD.E.64 R22, desc[UR36][R22.64] ;  /* 0x0000002416167980 */ /* 0x000ea2000c101b00 */
[----:B------:R-:W-:-:S04]  /*17a80*/  VIADD R27, R13, 0x1 ;  /* 0x000000010d1b7836 */ /* 0x000fc80000000000 */
[----:B---3--:R-:W-:-:S05]  /*17a90*/  IMAD.WIDE R24, R27, 0x8, R24 ;  /* 0x000000081b187825 */ /* 0x008fca00078e0218 */
[----:B--2---:R1:W-:Y:S04]  /*17aa0*/  ST.E.64 desc[UR36][R24.64], R22 ;  /* 0x0000001618007985 */ /* 0x0043e8000c101b24 */
[----:B------:R-:W2:Y:S01]  /*17ab0*/  LDG.E.64 R26, desc[UR36][R4.64] ;  /* 0x00000024041a7981 */ /* 0x000ea2000c1e1b00 */
[----:B------:R-:W-:-:S03]  /*17ac0*/  IADD3 R29, PT, PT, R12, 0x2, RZ ;  /* 0x000000020c1d7810 */ /* 0x000fc60007ffe0ff */
[----:B0-----:R-:W3:Y:S02]  /*17ad0*/  LDG.E.64 R14, desc[UR36][R2.64] ;  /* 0x00000024020e7981 */ /* 0x001ee4000c1e1b00 */
[----:B--2---:R-:W-:-:S06]  /*17ae0*/  IMAD.WIDE R26, R29, 0x8, R26 ;  /* 0x000000081d1a7825 */ /* 0x004fcc00078e021a */
[----:B------:R-:W2:Y:S01]  /*17af0*/  LD.E.64 R26, desc[UR36][R26.64] ;  /* 0x000000241a1a7980 */ /* 0x000ea2000c101b00 */
[----:B------:R-:W-:-:S04]  /*17b00*/  VIADD R21, R13, 0x2 ;  /* 0x000000020d157836 */ /* 0x000fc80000000000 */
[----:B---3--:R-:W-:-:S05]  /*17b10*/  IMAD.WIDE R14, R21, 0x8, R14 ;  /* 0x00000008150e7825 */ /* 0x008fca00078e020e */
[----:B--2---:R0:W-:Y:S04]  /*17b20*/  ST.E.64 desc[UR36][R14.64], R26 ;  /* 0x0000001a0e007985 */ /* 0x0041e8000c101b24 */
[----:B------:R-:W2:Y:S01]  /*17b30*/  LDG.E.64 R20, desc[UR36][R4.64] ;  /* 0x0000002404147981 */ /* 0x000ea2000c1e1b00 */
[----:B------:R-:W-:-:S03]  /*17b40*/  VIADD R29, R12, 0x3 ;  /* 0x000000030c1d7836 */ /* 0x000fc60000000000 */
[----:B-1----:R-:W3:Y:S01]  /*17b50*/  LDG.E.64 R22, desc[UR36][R2.64] ;  /* 0x0000002402167981 */ /* 0x002ee2000c1e1b00 */
[----:B--2---:R-:W-:-:S06]  /*17b60*/  IMAD.WIDE R20, R29, 0x8, R20 ;  /* 0x000000081d147825 */ /* 0x004fcc00078e0214 */
[----:B------:R-:W2:Y:S01]  /*17b70*/  LD.E.64 R20, desc[UR36][R20.64] ;  /* 0x0000002414147980 */ /* 0x000ea2000c101b00 */
[----:B------:R-:W-:-:S05]  /*17b80*/  IADD3 R25, PT, PT, R13, 0x3, RZ ;  /* 0x000000030d197810 */ /* 0x000fca0007ffe0ff */
[----:B---3--:R-:W-:-:S05]  /*17b90*/  IMAD.WIDE R22, R25, 0x8, R22 ;  /* 0x0000000819167825 */ /* 0x008fca00078e0216 */
[----:B--2---:R1:W-:Y:S04]  /*17ba0*/  ST.E.64 desc[UR36][R22.64], R20 ;  /* 0x0000001416007985 */ /* 0x0043e8000c101b24 */
[----:B------:R-:W2:Y:S01]  /*17bb0*/  LDG.E.64 R24, desc[UR36][R4.64] ;  /* 0x0000002404187981 */ /* 0x000ea2000c1e1b00 */
[----:B------:R-:W-:-:S03]  /*17bc0*/  VIADD R29, R12, 0x4 ;  /* 0x000000040c1d7836 */ /* 0x000fc60000000000 */
[----:B0-----:R-:W3:Y:S01]  /*17bd0*/  LDG.E.64 R14, desc[UR36][R2.64] ;  /* 0x00000024020e7981 */ /* 0x001ee2000c1e1b00 */
[----:B--2---:R-:W-:-:S06]  /*17be0*/  IMAD.WIDE R24, R29, 0x8, R24 ;  /* 0x000000081d187825 */ /* 0x004fcc00078e0218 */
[----:B------:R-:W2:Y:S01]  /*17bf0*/  LD.E.64 R24, desc[UR36][R24.64] ;  /* 0x0000002418187980 */ /* 0x000ea2000c101b00 */
[----:B------:R-:W-:-:S04]  /*17c00*/  VIADD R27, R13, 0x4 ;  /* 0x000000040d1b7836 */ /* 0x000fc80000000000 */
[----:B---3--:R-:W-:-:S05]  /*17c10*/  IMAD.WIDE R14, R27, 0x8, R14 ;  /* 0x000000081b0e7825 */ /* 0x008fca00078e020e */
[----:B--2---:R0:W-:Y:S04]  /*17c20*/  ST.E.64 desc[UR36][R14.64], R24 ;  /* 0x000000180e007985 */ /* 0x0041e8000c101b24 */
[----:B------:R-:W2:Y:S01]  /*17c30*/  LDG.E.64 R26, desc[UR36][R4.64] ;  /* 0x00000024041a7981 */ /* 0x000ea2000c1e1b00 */
[----:B------:R-:W-:-:S03]  /*17c40*/  IADD3 R29, PT, PT, R12, 0x5, RZ ;  /* 0x000000050c1d7810 */ /* 0x000fc60007ffe0ff */
[----:B-1----:R-:W3:Y:S02]  /*17c50*/  LDG.E.64 R20, desc[UR36][R2.64] ;  /* 0x0000002402147981 */ /* 0x002ee4000c1e1b00 */
[----:B--2---:R-:W-:-:S06]  /*17c60*/  IMAD.WIDE R26, R29, 0x8, R26 ;  /* 0x000000081d1a7825 */ /* 0x004fcc00078e021a */
[----:B------:R-:W2:Y:S01]  /*17c70*/  LD.E.64 R26, desc[UR36][R26.64] ;  /* 0x000000241a1a7980 */ /* 0x000ea2000c101b00 */
[----:B------:R-:W-:-:S04]  /*17c80*/  VIADD R23, R13, 0x5 ;  /* 0x000000050d177836 */ /* 0x000fc80000000000 */
[----:B---3--:R-:W-:-:S05]  /*17c90*/  IMAD.WIDE R20, R23, 0x8, R20 ;  /* 0x0000000817147825 */ /* 0x008fca00078e0214 */
[----:B--2---:R1:W-:Y:S04]  /*17ca0*/  ST.E.64 desc[UR36][R20.64], R26 ;  /* 0x0000001a14007985 */ /* 0x0043e8000c101b24 */
[----:B------:R-:W2:Y:S01]  /*17cb0*/  LDG.E.64 R22, desc[UR36][R4.64] ;  /* 0x0000002404167981 */ /* 0x000ea2000c1e1b00 */
[----:B------:R-:W-:-:S03]  /*17cc0*/  VIADD R29, R12, 0x6 ;  /* 0x000000060c1d7836 */ /* 0x000fc60000000000 */
[----:B0-----:R-:W3:Y:S01]  /*17cd0*/  LDG.E.64 R14, desc[UR36][R2.64] ;  /* 0x00000024020e7981 */ /* 0x001ee2000c1e1b00 */
[----:B--2---:R-:W-:-:S06]  /*17ce0*/  IMAD.WIDE R22, R29, 0x8, R22 ;  /* 0x000000081d167825 */ /* 0x004fcc00078e0216 */
[----:B------:R-:W2:Y:S01]  /*17cf0*/  LD.E.64 R22, desc[UR36][R22.64] ;  /* 0x0000002416167980 */ /* 0x000ea2000c101b00 */
[----:B------:R-:W-:-:S05]  /*17d00*/  IADD3 R25, PT, PT, R13, 0x6, RZ ;  /* 0x000000060d197810 */ /* 0x000fca0007ffe0ff */
[----:B---3--:R-:W-:-:S05]  /*17d10*/  IMAD.WIDE R14, R25, 0x8, R14 ;  /* 0x00000008190e7825 */ /* 0x008fca00078e020e */
[----:B--2---:R0:W-:Y:S04]  /*17d20*/  ST.E.64 desc[UR36][R14.64], R22 ;  /* 0x000000160e007985 */ /* 0x0041e8000c101b24 */
[----:B------:R-:W2:Y:S01]  /*17d30*/  LDG.E.64 R24, desc[UR36][R4.64] ;  /* 0x0000002404187981 */ /* 0x000ea2000c1e1b00 */
[----:B------:R-:W-:-:S03]  /*17d40*/  VIADD R29, R12, 0x7 ;  /* 0x000000070c1d7836 */ /* 0x000fc60000000000 */
[----:B-1----:R-:W3:Y:S01]  /*17d50*/  LDG.E.64 R20, desc[UR36][R2.64] ;  /* 0x0000002402147981 */ /* 0x002ee2000c1e1b00 */
        /* <DEDUP_REMOVED lines=66> */
[----:B------:R-:W-:Y:S01]  /*18180*/  IADD3 R13, PT, PT, R13, 0xf, RZ ;  /* 0x0000000f0d0d7810 */ /* 0x000fe20007ffe0ff */
[----:B------:R-:W-:-:S04]  /*18190*/  VIADD R11, R11, 0x10 ;  /* 0x000000100b0b7836 */ /* 0x000fc80000000000 */
[----:B---3--:R-:W-:Y:S01]  /*181a0*/  IMAD.WIDE R20, R13, 0x8, R20 ;  /* 0x000000080d147825 */ /* 0x008fe200078e0214 */
[----:B------:R-:W-:-:S04]  /*181b0*/  ISETP.NE.AND P2, PT, R11, R0, PT ;  /* 0x000000000b00720c */ /* 0x000fc80003f45270 */
[----:B--2---:R0:W-:Y:S09]  /*181c0*/  ST.E.64 desc[UR36][R20.64], R22 ;  /* 0x0000001614007985 */ /* 0x0041f2000c101b24 */
[----:B------:R-:W-:Y:S05]  /*181d0*/  @P2 BRA `(.L_x_484) ;  /* 0xfffffff400ec2947 */ /* 0x000fea000383ffff */
[----:B------:R-:W-:Y:S05]  /*181e0*/  BSYNC.RECONVERGENT B1 ;  /* 0x0000000000017941 */ /* 0x000fea0003800200 */
.L_x_483:
[----:B------:R-:W-:-:S07]  /*181f0*/  IMAD.MOV.U32 R2, RZ, RZ, R0 ;  /* 0x000000ffff027224 */ /* 0x000fce00078e0000 */
.L_x_482:
[----:B------:R-:W-:-:S13]  /*18200*/  ISETP.NE.AND P2, PT, R19, RZ, PT ;  /* 0x000000ff1300720c */ /* 0x000fda0003f45270 */
[----:B------:R-:W-:Y:S05]  /*18210*/  @!P2 BRA `(.L_x_485) ;  /* 0x000000080028a947 */ /* 0x000fea0003800000 */
[----:B------:R-:W-:Y:S01]  /*18220*/  ISETP.NE.AND P2, PT, R28, RZ, PT ;  /* 0x000000ff1c00720c */ /* 0x000fe20003f45270 */
[----:B------:R-:W-:-:S12]  /*18230*/  @!P0 BRA `(.L_x_486) ;  /* 0x00000004000c8947 */ /* 0x000fd80003800000 */
[----:B------:R-:W1:Y:S02]  /*18240*/  LDC.64 R24, c[0x0][0x3d8] ;  /* 0x0000f600ff187b82 */ /* 0x000e640000000a00 */
[----:B-1----:R-:W2:Y:S06]  /*18250*/  LDG.E.64 R4, desc[UR36][R24.64] ;  /* 0x0000002418047981 */ /* 0x002eac000c1e1b00 */
[----:B0-----:R-:W0:Y:S01]  /*18260*/  LDC.64 R26, c[0x0][0x420] ;  /* 0x00010800ff1a7b82 */ /* 0x001e220000000a00 */
[----:B------:R-:W-:Y:S01]  /*18270*/  IADD3 R3, PT, PT, R9, R2, RZ ;  /* 0x0000000209037210 */ /* 0x000fe20007ffe0ff */
[----:B0-----:R-:W3:Y:S04]  /*18280*/  LDG.E.64 R12, desc[UR36][R26.64] ;  /* 0x000000241a0c7981 */ /* 0x001ee8000c1e1b00 */
[----:B--2---:R-:W-:-:S06]  /*18290*/  IMAD.WIDE R4, R3, 0x8, R4 ;  /* 0x0000000803047825 */ /* 0x004fcc00078e0204 */
[----:B------:R-:W2:Y:S01]  /*182a0*/  LD.E.64 R4, desc[UR36][R4.64] ;  /* 0x0000002404047980 */ /* 0x000ea2000c101b00 */
[----:B------:R-:W-:-:S04]  /*182b0*/  IMAD.IADD R11, R10, 0x1, R2 ;  /* 0x000000010a0b7824 */ /* 0x000fc800078e0202 */
[----:B---3--:R-:W-:-:S05]  /*182c0*/  IMAD.WIDE R12, R11, 0x8, R12 ;  /* 0x000000080b0c7825 */ /* 0x008fca00078e020c */
[----:B--2---:R0:W-:Y:S04]  /*182d0*/  ST.E.64 desc[UR36][R12.64], R4 ;  /* 0x000000040c007985 */ /* 0x0041e8000c101b24 */
[----:B------:R-:W2:Y:S01]  /*182e0*/  LDG.E.64 R14, desc[UR36][R24.64] ;  /* 0x00000024180e7981 */ /* 0x000ea2000c1e1b00 */
[----:B------:R-:W-:-:S03]  /*182f0*/  VIADD R23, R3, 0x1 ;  /* 0x0000000103177836 */ /* 0x000fc60000000000 */
[----:B------:R-:W3:Y:S01]  /*18300*/  LDG.E.64 R20, desc[UR36][R26.64] ;  /* 0x000000241a147981 */ /* 0x000ee2000c1e1b00 */
        /* <DEDUP_REMOVED lines=45> */
[----:B------:R-:W3:Y:S01]  /*185e0*/  LDG.E.64 R20, desc[UR36][R24.64] ;  /* 0x0000002418147981 */ /* 0x000ee2000c1e1b00 */
[----:B------:R-:W-:-:S03]  /*185f0*/  VIADD R3, R3, 0x7 ;  /* 0x0000000703037836 */ /* 0x000fc60000000000 */
[----:B-1----:R-:W4:Y:S01]  /*18600*/  LDG.E.64 R12, desc[UR36][R26.64] ;  /* 0x000000241a0c7981 */ /* 0x002f22000c1e1b00 */
[----:B---3--:R-:W-:-:S06]  /*18610*/  IMAD.WIDE R20, R3, 0x8, R20 ;  /* 0x0000000803147825 */ /* 0x008fcc00078e0214 */
[----:B------:R-:W3:Y:S01]  /*18620*/  LD.E.64 R20, desc[UR36][R20.64] ;  /* 0x0000002414147980 */ /* 0x000ee2000c101b00 */
[----:B------:R-:W-:Y:S01]  /*18630*/  IADD3 R11, PT, PT, R11, 0x7, RZ ;  /* 0x000000070b0b7810 */ /* 0x000fe20007ffe0ff */
[----:B------:R-:W-:-:S04]  /*18640*/  VIADD R2, R2, 0x8 ;  /* 0x0000000802027836 */ /* 0x000fc80000000000 */
[----:B----4-:R-:W-:-:S05]  /*18650*/  IMAD.WIDE R12, R11, 0x8, R12 ;  /* 0x000000080b0c7825 */ /* 0x010fca00078e020c */
[----:B---3--:R2:W-:Y:S02]  /*18660*/  ST.E.64 desc[UR36][R12.64], R20 ;  /* 0x000000140c007985 */ /* 0x0085e4000c101b24 */
.L_x_486:
[----:B------:R-:W-:Y:S05]  /*18670*/  @!P2 BRA `(.L_x_485) ;  /* 0x000000040010a947 */ /* 0x000fea0003800000 */
[----:B------:R-:W-:Y:S01]  /*18680*/  ISETP.NE.AND P2, PT, R6, RZ, PT ;  /* 0x000000ff0600720c */ /* 0x000fe20003f45270 */
[----:B------:R-:W-:-:S12]  /*18690*/  @!P1 BRA `(.L_x_487) ;  /* 0x00000000008c9947 */ /* 0x000fd80003800000 */
[----:B------:R-:W2:Y:S02]  /*186a0*/  LDC.64 R24, c[0x0][0x3d8] ;  /* 0x0000f600ff187b82 */ /* 0x000ea40000000a00 */
[----:B--2---:R-:W2:Y:S06]  /*186b0*/  LDG.E.64 R4, desc[UR36][R24.64] ;  /* 0x0000002418047981 */ /* 0x004eac000c1e1b00 */
[----:B0-----:R-:W0:Y:S01]  /*186c0*/  LDC.64 R26, c[0x0][0x420] ;  /* 0x00010800ff1a7b82 */ /* 0x001e220000000a00 */
        /* <DEDUP_REMOVED lines=25> */
[----:B-1----:R-:W4:Y:S01]  /*18860*/  LDG.E.64 R14, desc[UR36][R26.64] ;  /* 0x000000241a0e7981 */ /* 0x002f22000c1e1b00 */
[----:B--2---:R-:W-:-:S06]  /*18870*/  IMAD.WIDE R12, R3, 0x8, R12 ;  /* 0x00000008030c7825 */ /* 0x004fcc00078e020c */
[----:B------:R-:W2:Y:S01]  /*18880*/  LD.E.64 R12, desc[UR36][R12.64] ;  /* 0x000000240c0c7980 */ /* 0x000ea2000c101b00 */
[----:B------:R-:W-:Y:S01]  /*18890*/  IADD3 R11, PT, PT, R11, 0x3, RZ ;  /* 0x000000030b0b7810 */ /* 0x000fe20007ffe0ff */
[----:B------:R-:W-:-:S04]  /*188a0*/  VIADD R2, R2, 0x4 ;  /* 0x0000000402027836 */ /* 0x000fc80000000000 */
[----:B----4-:R-:W-:-:S05]  /*188b0*/  IMAD.WIDE R14, R11, 0x8, R14 ;  /* 0x000000080b0e7825 */ /* 0x010fca00078e020e */
[----:B--2---:R3:W-:Y:S02]  /*188c0*/  ST.E.64 desc[UR36][R14.64], R12 ;  /* 0x0000000c0e007985 */ /* 0x0047e4000c101b24 */
.L_x_487:
[----:B------:R-:W-:Y:S05]  /*188d0*/  @!P2 BRA `(.L_x_485) ;  /* 0x000000000078a947 */ /* 0x000fea0003800000 */
[----:B0-23--:R-:W0:Y:S02]  /*188e0*/  LDC.64 R14, c[0x0][0x3d8] ;  /* 0x0000f600ff0e7b82 */ /* 0x00de240000000a00 */
[----:B0-----:R-:W2:Y:S06]  /*188f0*/  LDG.E.64 R4, desc[UR36][R14.64] ;  /* 0x000000240e047981 */ /* 0x001eac000c1e1b00 */
[----:B------:R-:W0:Y:S01]  /*18900*/  LDC.64 R20, c[0x0][0x420] ;  /* 0x00010800ff147b82 */ /* 0x000e220000000a00 */
[----:B------:R-:W-:Y:S01]  /*18910*/  IMAD.IADD R11, R9, 0x1, R2 ;  /* 0x00000001090b7824 */ /* 0x000fe200078e0202 */
[----:B0-----:R-:W3:Y:S03]  /*18920*/  LDG.E.64 R12, desc[UR36][R20.64] ;  /* 0x00000024140c7981 */ /* 0x001ee6000c1e1b00 */
[----:B--2---:R-:W-:-:S06]  /*18930*/  IMAD.WIDE R4, R11, 0x8, R4 ;  /* 0x000000080b047825 */ /* 0x004fcc00078e0204 */
[----:B------:R-:W2:Y:S01]  /*18940*/  LD.E.64 R4, desc[UR36][R4.64] ;  /* 0x0000002404047980 */ /* 0x000ea2000c101b00 */
[----:B------:R-:W-:Y:S02]  /*18950*/  IADD3 R23, PT, PT, R10, R2, RZ ;  /* 0x000000020a177210 */ /* 0x000fe40007ffe0ff */
[----:B------:R-:W-:-:S03]  /*18960*/  ISETP.NE.AND P2, PT, R6, 0x1, PT ;  /* 0x000000010600780c */ /* 0x000fc60003f45270 */
[----:B---3--:R-:W-:-:S05]  /*18970*/  IMAD.WIDE R12, R23, 0x8, R12 ;  /* 0x00000008170c7825 */ /* 0x008fca00078e020c */
[----:B--2---:R1:W-:Y:S05]  /*18980*/  ST.E.64 desc[UR36][R12.64], R4 ;  /* 0x000000040c007985 */ /* 0x0043ea000c101b24 */
[----:B------:R-:W-:Y:S05]  /*18990*/  @!P2 BRA `(.L_x_485) ;  /* 0x000000000048a947 */ /* 0x000fea0003800000 */
[----:B------:R-:W2:Y:S01]  /*189a0*/  LDG.E.64 R2, desc[UR36][R14.64] ;  /* 0x000000240e027981 */ /* 0x000ea2000c1e1b00 */
[----:B------:R-:W-:-:S03]  /*189b0*/  VIADD R9, R11, 0x1 ;  /* 0x000000010b097836 */ /* 0x000fc60000000000 */
[----:B-1----:R-:W3:Y:S01]  /*189c0*/  LDG.E.64 R4, desc[UR36][R20.64] ;  /* 0x0000002414047981 */ /* 0x002ee2000c1e1b00 */
[----:B--2---:R-:W-:-:S06]  /*189d0*/  IMAD.WIDE R2, R9, 0x8, R2 ;  /* 0x0000000809027825 */ /* 0x004fcc00078e0202 */
[----:B------:R-:W2:Y:S01]  /*189e0*/  LD.E.64 R2, desc[UR36][R2.64] ;  /* 0x0000002402027980 */ /* 0x000ea2000c101b00 */
[----:B------:R-:W-:Y:S01]  /*189f0*/  VIADD R9, R23, 0x1 ;  /* 0x0000000117097836 */ /* 0x000fe20000000000 */
[----:B------:R-:W-:-:S03]  /*18a00*/  ISETP.NE.AND P2, PT, R6, 0x2, PT ;  /* 0x000000020600780c */ /* 0x000fc60003f45270 */
[----:B---3--:R-:W-:-:S05]  /*18a10*/  IMAD.WIDE R4, R9, 0x8, R4 ;  /* 0x0000000809047825 */ /* 0x008fca00078e0204 */
[----:B--2---:R4:W-:Y:S05]  /*18a20*/  ST.E.64 desc[UR36][R4.64], R2 ;  /* 0x0000000204007985 */ /* 0x0049ea000c101b24 */
[----:B------:R-:W-:Y:S05]  /*18a30*/  @!P2 BRA `(.L_x_485) ;  /* 0x000000000020a947 */ /* 0x000fea0003800000 */
[----:B----4-:R-:W2:Y:S01]  /*18a40*/  LDG.E.64 R2, desc[UR36][R14.64] ;  /* 0x000000240e027981 */ /* 0x010ea2000c1e1b00 */
[----:B------:R-:W-:-:S03]  /*18a50*/  IADD3 R9, PT, PT, R11, 0x2, RZ ;  /* 0x000000020b097810 */ /* 0x000fc60007ffe0ff */
[----:B------:R-:W3:Y:S02]  /*18a60*/  LDG.E.64 R4, desc[UR36][R20.64] ;  /* 0x0000002414047981 */ /* 0x000ee4000c1e1b00 */
[----:B--2---:R-:W-:-:S06]  /*18a70*/  IMAD.WIDE R2, R9, 0x8, R2 ;  /* 0x0000000809027825 */ /* 0x004fcc00078e0202 */
[----:B------:R-:W2:Y:S01]  /*18a80*/  LD.E.64 R2, desc[UR36][R2.64] ;  /* 0x0000002402027980 */ /* 0x000ea2000c101b00 */
[----:B------:R-:W-:-:S04]  /*18a90*/  VIADD R9, R23, 0x2 ;  /* 0x0000000217097836 */ /* 0x000fc80000000000 */
[----:B---3--:R-:W-:-:S05]  /*18aa0*/  IMAD.WIDE R4, R9, 0x8, R4 ;  /* 0x0000000809047825 */ /* 0x008fca00078e0204 */
[----:B--2---:R0:W-:Y:S02]  /*18ab0*/  ST.E.64 desc[UR36][R4.64], R2 ;  /* 0x0000000204007985 */ /* 0x0041e4000c101b24 */
.L_x_485:
[----:B------:R-:W5:Y:S01]  /*18ac0*/  LDCU UR4, c[0x0][0x418] ;  /* 0x00008300ff0477ac */ /* 0x000f620008000800 */
[----:B------:R-:W-:-:S05]  /*18ad0*/  VIADD R8, R8, 0x1 ;  /* 0x0000000108087836 */ /* 0x000fca0000000000 */
[----:B-----5:R-:W-:-:S13]  /*18ae0*/  ISETP.NE.AND P2, PT, R8, UR4, PT ;  /* 0x0000000408007c0c */ /* 0x020fda000bf45270 */
[----:B------:R-:W-:Y:S05]  /*18af0*/  @P2 BRA `(.L_x_488) ;  /* 0xffffffec007c2947 */ /* 0x000fea000383ffff */
[----:B------:R-:W-:Y:S05]  /*18b00*/  BSYNC.RECONVERGENT B0 ;  /* 0x0000000000007941 */ /* 0x000fea0003800200 */
.L_x_481:
[----:B------:R-:W-:Y:S05]  /*18b10*/  BRA `(.L_x_480) ;  /* 0x0000000000247947 */ /* 0x000fea0003800000 */
.L_x_479:
[----:B------:R-:W-:Y:S05]  /*18b20*/  BSYNC.RELIABLE B7 ;  /* 0x0000000000077941 */ /* 0x000fea0003800100 */
.L_x_478:
[----:B------:R-:W-:Y:S01]  /*18b30*/  MOV R0, 0x0 ;  /* 0x0000000000007802 */ /* 0x000fe20000000f00 */
[----:B------:R-:W0:Y:S01]  /*18b40*/  LDCU.64 UR4, c[0x4][0x20] ;  /* 0x01000400ff0477ac */ /* 0x000e220008000a00 */
[----:B------:R-:W-:Y:S02]  /*18b50*/  CS2R R6, SRZ ;  /* 0x0000000000067805 */ /* 0x000fe4000001ff00 */
[----:B------:R1:W2:Y:S01]  /*18b60*/  LDC.64 R2, c[0x4][R0] ;  /* 0x0100000000027b82 */ /* 0x0002a20000000a00 */
[----:B0-----:R-:W-:Y:S01]  /*18b70*/  MOV R4, UR4 ;  /* 0x0000000400047c02 */ /* 0x001fe20008000f00 */
[----:B-1----:R-:W-:-:S07]  /*18b80*/  IMAD.U32 R5, RZ, RZ, UR5 ;  /* 0x00000005ff057e24 */ /* 0x002fce000f8e00ff */
[----:B------:R-:W-:-:S07]  /*18b90*/  LEPC R20, `(.L_x_480) ;  /* 0x000000001014794e */ /* 0x000fce0000000000 */
[----:B--2---:R-:W-:Y:S05]  /*18ba0*/  CALL.ABS.NOINC R2 ;  /* 0x0000000002007343 */ /* 0x004fea0003c00000 */
.L_x_480:
[----:B------:R-:W-:Y:S05]  /*18bb0*/  BSYNC.RECONVERGENT B6 ;  /* 0x0000000000067941 */ /* 0x000fea0003800200 */
.L_x_477:
[----:B------:R-:W-:Y:S01]  /*18bc0*/  ISETP.GE.AND P0, PT, R16, RZ, PT ;  /* 0x000000ff1000720c */ /* 0x000fe20003f06270 */
[----:B------:R-:W-:-:S12]  /*18bd0*/  BSSY.RECONVERGENT B0, `(.L_x_489) ;  /* 0x000014f000007945 */ /* 0x000fd80003800200 */
[----:B------:R-:W-:Y:S05]  /*18be0*/  @!P0 BRA `(.L_x_490) ;  /* 0x0000001400348947 */ /* 0x000fea0003800000 */
[----:B0---4-:R-:W1:Y:S02]  /*18bf0*/  LDC.64 R2, c[0x0][0x428] ;  /* 0x00010a00ff027b82 */ /* 0x011e640000000a00 */
[----:B-123--:R-:W2:Y:S01]  /*18c00*/  LDG.E R5, desc[UR36][R2.64+0x8] ;  /* 0x0000082402057981 */ /* 0x00eea2000c1e1900 */
[----:B------:R-:W-:-:S04]  /*18c10*/  ISETP.GE.AND P0, PT, R18, RZ, PT ;  /* 0x000000ff1200720c */ /* 0x000fc80003f06270 */
[----:B--2---:R-:W-:-:S13]  /*18c20*/  ISETP.GE.OR P0, PT, R16, R5, !P0 ;  /* 0x000000051000720c */ /* 0x004fda0004706670 */
[----:B------:R-:W-:Y:S05]  /*18c30*/  @P0 BRA `(.L_x_490) ;  /* 0x0000001400200947 */ /* 0x000fea0003800000 */
[----:B------:R-:W2:Y:S02]  /*18c40*/  LDG.E R9, desc[UR36][R2.64+0xc] ;  /* 0x00000c2402097981 */ /* 0x000ea4000c1e1900 */
[----:B--2---:R-:W-:-:S13]  /*18c50*/  ISETP.GE.AND P0, PT, R18, R9, PT ;  /* 0x000000091200720c */ /* 0x004fda0003f06270 */
[----:B------:R-:W-:Y:S05]  /*18c60*/  @P0 BRA `(.L_x_490) ;  /* 0x0000001400140947 */ /* 0x000fea0003800000 */
[----:B------:R-:W0:Y:S02]  /*18c70*/  LDCU UR4, c[0x0][0x3c0] ;  /* 0x00007800ff0477ac */ /* 0x000e240008000800 */
[----:B0-----:R-:W-:-:S13]  /*18c80*/  ISETP.LE.AND P0, PT, RZ, UR4, PT ;  /* 0x00000004ff007c0c */ /* 0x001fda000bf03270 */
[----:B------:R-:W-:Y:S05]  /*18c90*/  @!P0 EXIT ;  /* 0x000000000000894d */ /* 0x000fea0003800000 */
[----:B------:R-:W0:Y:S02]  /*18ca0*/  LDC.64 R2, c[0x0][0x3e0] ;  /* 0x0000f800ff027b82 */ /* 0x000e240000000a00 */
[----:B0-----:R-:W2:Y:S02]  /*18cb0*/  LDG.E R0, desc[UR36][R2.64+0x8] ;  /* 0x0000082402007981 */ /* 0x001ea4000c1e1900 */
[----:B--2---:R-:W-:-:S13]  /*18cc0*/  ISETP.GE.AND P0, PT, R37, R0, PT ;  /* 0x000000002500720c */ /* 0x004fda0003f06270 */
[----:B------:R-:W-:Y:S05]  /*18cd0*/  @P0 EXIT ;  /* 0x000000000000094d */ /* 0x000fea0003800000 */
[----:B------:R-:W2:Y:S02]  /*18ce0*/  LDG.E R2, desc[UR36][R2.64+0xc] ;  /* 0x00000c2402027981 */ /* 0x000ea4000c1e1900 */
[----:B--2---:R-:W-:-:S13]  /*18cf0*/  ISETP.GE.AND P0, PT, R37, R2, PT ;  /* 0x000000022500720c */ /* 0x004fda0003f06270 */
[----:B------:R-:W-:Y:S05]  /*18d00*/  @P0 EXIT ;  /* 0x000000000000094d */ /* 0x000fea0003800000 */
[----:B------:R-:W0:Y:S02]  /*18d10*/  LDC.64 R2, c[0x0][0x418] ;  /* 0x00010600ff027b82 */ /* 0x000e240000000a00 */
[----:B0-----:R-:W-:Y:S01]  /*18d20*/  VIADD R7, R3, 0xffffffff ;  /* 0xffffffff03077836 */ /* 0x001fe20000000000 */
[----:B------:R-:W-:-:S03]  /*18d30*/  IADD3 R2, PT, PT, R2, -0x1, RZ ;  /* 0xffffffff02027810 */ /* 0x000fc60007ffe0ff */
[----:B------:R-:W-:Y:S02]  /*18d40*/  IMAD.IADD R4, R18, 0x1, R7 ;  /* 0x0000000112047824 */ /* 0x000fe400078e0207 */
[----:B------:R-:W-:Y:S01]  /*18d50*/  IMAD.IADD R0, R16, 0x1, R2 ;  /* 0x0000000110007824 */ /* 0x000fe200078e0202 */
[----:B------:R-:W-:Y:S02]  /*18d60*/  LOP3.LUT R2, R7, R2, RZ, 0xfc, !PT ;  /* 0x0000000207027212 */ /* 0x000fe400078efcff */
[----:B------:R-:W-:-:S04]  /*18d70*/  ISETP.GE.AND P0, PT, R4, R9, PT ;  /* 0x000000090400720c */ /* 0x000fc80003f06270 */
[----:B------:R-:W-:-:S04]  /*18d80*/  ISETP.GE.OR P0, PT, R0, R5, P0 ;  /* 0x000000050000720c */ /* 0x000fc80000706670 */
[----:B------:R-:W-:-:S13]  /*18d90*/  ISETP.LT.OR P0, PT, R2, RZ, P0 ;  /* 0x000000ff0200720c */ /* 0x000fda0000701670 */
[----:B------:R-:W-:Y:S05]  /*18da0*/  @P0 EXIT ;  /* 0x000000000000094d */ /* 0x000fea0003800000 */
[C---:B------:R-:W-:Y:S01]  /*18db0*/  LOP3.LUT R19, R3.reuse, 0xf, RZ, 0xc0, !PT ;  /* 0x0000000f03137812 */ /* 0x040fe200078ec0ff */
[----:B------:R-:W-:Y:S01]  /*18dc0*/  IMAD.IADD R17, R16, 0x1, R17 ;  /* 0x0000000110117824 */ /* 0x000fe200078e0211 */
[----:B------:R-:W-:Y:S01]  /*18dd0*/  LOP3.LUT R32, R3, 0x7, RZ, 0xc0, !PT ;  /* 0x0000000703207812 */ /* 0x000fe200078ec0ff */
[----:B------:R-:W-:Y:S01]  /*18de0*/  IMAD.MOV.U32 R10, RZ, RZ, RZ ;  /* 0x000000ffff0a7224 */ /* 0x000fe200078e00ff */
[----:B------:R-:W-:Y:S02]  /*18df0*/  IADD3 R0, PT, PT, R19, -0x1, RZ ;  /* 0xffffffff13007810 */ /* 0x000fe40007ffe0ff */
[C---:B------:R-:W-:Y:S01]  /*18e00*/  LOP3.LUT R6, R3.reuse, 0x3, RZ, 0xc0, !PT ;  /* 0x0000000303067812 */ /* 0x040fe200078ec0ff */
[----:B------:R-:W-:Y:S01]  /*18e10*/  VIADD R2, R32, 0xffffffff ;  /* 0xffffffff20027836 */ /* 0x000fe20000000000 */
[----:B------:R-:W-:Y:S02]  /*18e20*/  ISETP.GE.U32.AND P0, PT, R0, 0x7, PT ;  /* 0x000000070000780c */ /* 0x000fe40003f06070 */
[----:B------:R-:W-:-:S02]  /*18e30*/  LOP3.LUT R0, R3, 0xfffffff0, RZ, 0xc0, !PT ;  /* 0xfffffff003007812 */ /* 0x000fc400078ec0ff */
[----:B------:R-:W-:Y:S02]  /*18e40*/  ISETP.GE.U32.AND P1, PT, R2, 0x3, PT ;  /* 0x000000030200780c */ /* 0x000fe40003f26070 */
[----:B------:R-:W-:Y:S01]  /*18e50*/  IADD3 R8, PT, PT, R37, 0x7, RZ ;  /* 0x0000000725087810 */ /* 0x000fe20007ffe0ff */
[----:B------:R-:W-:-:S10]  /*18e60*/  IMAD.MOV R9, RZ, RZ, -R0 ;  /* 0x000000ffff097224 */ /* 0x000fd400078e0a00 */
.L_x_497:
[----:B0---4-:R-:W0:Y:S01]  /*18e70*/  LDC R3, c[0x0][0x41c] ;  /* 0x00010700ff037b82 */ /* 0x011e220000000800 */
[----:B------:R-:W-:Y:S01]  /*18e80*/  ISETP.GE.U32.AND P2, PT, R7, 0xf, PT ;  /* 0x0000000f0700780c */ /* 0x000fe20003f46070 */
[----:B--23--:R-:W-:Y:S01]  /*18e90*/  IMAD.IADD R14, R37, 0x1, R10 ;  /* 0x00000001250e7824 */ /* 0x00cfe200078e020a */
[----:B------:R-:W-:Y:S01]  /*18ea0*/  IADD3 R11, PT, PT, R16, R10, RZ ;  /* 0x0000000a100b7210 */ /* 0x000fe20007ffe0ff */
[----:B------:R-:W-:-:S04]  /*18eb0*/  IMAD.MOV.U32 R2, RZ, RZ, RZ ;  /* 0x000000ffff027224 */ /* 0x000fc800078e00ff */
[-C--:B0-----:R-:W-:Y:S02]  /*18ec0*/  IMAD R11, R11, R3.reuse, R18 ;  /* 0x000000030b0b7224 */ /* 0x081fe400078e0212 */
[----:B-1----:R-:W-:-:S04]  /*18ed0*/  IMAD R12, R14, R3, R37 ;  /* 0x000000030e0c7224 */ /* 0x002fc800078e0225 */
[----:B------:R-:W-:Y:S05]  /*18ee0*/  @!P2 BRA `(.L_x_491) ;  /* 0x000000080030a947 */ /* 0x000fea0003800000 */
[----:B------:R-:W-:Y:S01]  /*18ef0*/  IADD3 R13, PT, PT, R17, R10, RZ ;  /* 0x0000000a110d7210 */ /* 0x000fe20007ffe0ff */
[----:B------:R-:W-:Y:S01]  /*18f00*/  BSSY.RECONVERGENT B0, `(.L_x_492) ;  /* 0x0000089000007945 */ /* 0x000fe20003800200 */
[-C--:B------:R-:W-:Y:S02]  /*18f10*/  IMAD R14, R14, R3.reuse, R8 ;  /* 0x000000030e0e7224 */ /* 0x080fe400078e0208 */
[----:B------:R-:W-:Y:S02]  /*18f20*/  IMAD.MOV.U32 R15, RZ, RZ, R9 ;  /* 0x000000ffff0f7224 */ /* 0x000fe400078e0009 */
[----:B------:R-:W-:-:S07]  /*18f30*/  IMAD R13, R13, R3, 0x7 ;  /* 0x000000070d0d7424 */ /* 0x000fce00078e0203 */
.L_x_493:
[----:B0-----:R-:W0:Y:S02]  /*18f40*/  LDC.64 R4, c[0x0][0x3e0] ;  /* 0x0000f800ff047b82 */ /* 0x001e240000000a00 */
[----:B0-----:R-:W2:Y:S06]  /*18f50*/  LDG.E.64 R20, desc[UR36][R4.64] ;  /* 0x0000002404147981 */ /* 0x001eac000c1e1b00 */
[----:B------:R-:W0:Y:S01]  /*18f60*/  LDC.64 R2, c[0x0][0x428] ;  /* 0x00010a00ff027b82 */ /* 0x000e220000000a00 */
[----:B------:R-:W-:Y:S01]  /*18f70*/  VIADD R25, R14, 0xfffffff9 ;  /* 0xfffffff90e197836 */ /* 0x000fe20000000000 */
[----:B0-----:R-:W3:Y:S03]  /*18f80*/  LDG.E.64 R22, desc[UR36][R2.64] ;  /* 0x0000002402167981 */ /* 0x001ee6000c1e1b00 */
[----:B--2---:R-:W-:-:S06]  /*18f90*/  IMAD.WIDE R20, R25, 0x8, R20 ;  /* 0x0000000819147825 */ /* 0x004fcc00078e0214 */
[----:B------:R-:W2:Y:S01]  /*18fa0*/  LD.E.64 R20, desc[UR36][R20.64] ;  /* 0x0000002414147980 */ /* 0x000ea2000c101b00 */
[----:B------:R-:W-:-:S05]  /*18fb0*/  IADD3 R25, PT, PT, R13, -0x7, RZ ;  /* 0xfffffff90d197810 */ /* 0x000fca0007ffe0ff */
        /* <DEDUP_REMOVED lines=11> */
[----:B------:R-:W-:-:S03]  /*19070*/  IADD3 R31, PT, PT, R14, -0x5, RZ ;  /* 0xfffffffb0e1f7810 */ /* 0x000fc60007ffe0ff */
        /* <DEDUP_REMOVED lines=11> */
[----:B------:R-:W-:-:S05]  /*19130*/  IADD3 R27, PT, PT, R13, -0x4, RZ ;  /* 0xfffffffc0d1b7810 */ /* 0x000fca0007ffe0ff */
        /* <DEDUP_REMOVED lines=11> */
[----:B------:R-:W-:-:S03]  /*191f0*/  IADD3 R31, PT, PT, R14, -0x2, RZ ;  /* 0xfffffffe0e1f7810 */ /* 0x000fc60007ffe0ff */
        /* <DEDUP_REMOVED lines=11> */
[----:B------:R-:W-:-:S05]  /*192b0*/  IADD3 R27, PT, PT, R13, -0x1, RZ ;  /* 0xffffffff0d1b7810 */ /* 0x000fca0007ffe0ff */
[----:B---3--:R-:W-:-:S05]  /*192c0*/  IMAD.WIDE R20, R27, 0x8, R20 ;  /* 0x000000081b147825 */ /* 0x008fca00078e0214 */
[----:B--2---:R0:W-:Y:S04]  /*192d0*/  ST.E.64 desc[UR36][R20.64], R24 ;  /* 0x0000001814007985 */ /* 0x0041e8000c101b24 */
[----:B------:R-:W2:Y:S04]  /*192e0*/  LDG.E.64 R26, desc[UR36][R4.64] ;  /* 0x00000024041a7981 */ /* 0x000ea8000c1e1b00 */
[----:B------:R-:W3:Y:S01]  /*192f0*/  LDG.E.64 R30, desc[UR36][R2.64] ;  /* 0x00000024021e7981 */ /* 0x000ee2000c1e1b00 */
[----:B--2---:R-:W-:-:S06]  /*19300*/  IMAD.WIDE R26, R14, 0x8, R26 ;  /* 0x000000080e1a7825 */ /* 0x004fcc00078e021a */
[----:B------:R-:W2:Y:S01]  /*19310*/  LD.E.64 R26, desc[UR36][R26.64] ;  /* 0x000000241a1a7980 */ /* 0x000ea2000c101b00 */
[----:B---3--:R-:W-:-:S05]  /*19320*/  IMAD.WIDE R30, R13, 0x8, R30 ;  /* 0x000000080d1e7825 */ /* 0x008fca00078e021e */
[----:B--2---:R2:W-:Y:S04]  /*19330*/  ST.E.64 desc[UR36][R30.64], R26 ;  /* 0x0000001a1e007985 */ /* 0x0045e8000c101b24 */
[----:B-1----:R-:W3:Y:S01]  /*19340*/  LDG.E.64 R22, desc[UR36][R4.64] ;  /* 0x0000002404167981 */ /* 0x002ee2000c1e1b00 */
[----:B------:R-:W-:-:S03]  /*19350*/  VIADD R33, R14, 0x1 ;  /* 0x000000010e217836 */ /* 0x000fc60000000000 */
[----:B------:R-:W4:Y:S01]  /*19360*/  LDG.E.64 R28, desc[UR36][R2.64] ;  /* 0x00000024021c7981 */ /* 0x000f22000c1e1b00 */
[----:B---3--:R-:W-:-:S06]  /*19370*/  IMAD.WIDE R22, R33, 0x8, R22 ;  /* 0x0000000821167825 */ /* 0x008fcc00078e0216 */
[----:B------:R-:W3:Y:S01]  /*19380*/  LD.E.64 R22, desc[UR36][R22.64] ;  /* 0x0000002416167980 */ /* 0x000ee2000c101b00 */
[----:B0-----:R-:W-:-:S04]  /*19390*/  VIADD R21, R13, 0x1 ;  /* 0x000000010d157836 */ /* 0x001fc80000000000 */
[----:B----4-:R-:W-:-:S05]  /*193a0*/  IMAD.WIDE R28, R21, 0x8, R28 ;  /* 0x00000008151c7825 */ /* 0x010fca00078e021c */
[----:B---3--:R0:W-:Y:S04]  /*193b0*/  ST.E.64 desc[UR36][R28.64], R22 ;  /* 0x000000161c007985 */ /* 0x0081e8000c101b24 */
[----:B------:R-:W3:Y:S01]  /*193c0*/  LDG.E.64 R20, desc[UR36][R4.64] ;  /* 0x0000002404147981 */ /* 0x000ee2000c1e1b00 */
[----:B------:R-:W-:-:S03]  /*193d0*/  IADD3 R33, PT, PT, R14, 0x2, RZ ;  /* 0x000000020e217810 */ /* 0x000fc60007ffe0ff */
[----:B------:R-:W4:Y:S02]  /*193e0*/  LDG.E.64 R24, desc[UR36][R2.64] ;  /* 0x0000002402187981 */ /* 0x000f24000c1e1b00 */
[----:B---3--:R-:W-:-:S06]  /*193f0*/  IMAD.WIDE R20, R33, 0x8, R20 ;  /* 0x0000000821147825 */ /* 0x008fcc00078e0214 */
[----:B------:R-:W3:Y:S01]  /*19400*/  LD.E.64 R20, desc[UR36][R20.64] ;  /* 0x0000002414147980 */ /* 0x000ee2000c101b00 */
[----:B--2---:R-:W-:-:S04]  /*19410*/  VIADD R27, R13, 0x2 ;  /* 0x000000020d1b7836 */ /* 0x004fc80000000000 */
[----:B----4-:R-:W-:-:S05]  /*19420*/  IMAD.WIDE R24, R27, 0x8, R24 ;  /* 0x000000081b187825 */ /* 0x010fca00078e0218 */
[----:B---3--:R1:W-:Y:S04]  /*19430*/  ST.E.64 desc[UR36][R24.64], R20 ;  /* 0x0000001418007985 */ /* 0x0083e8000c101b24 */
        /* <DEDUP_REMOVED lines=45> */
[----:B------:R-:W-:Y:S01]  /*19710*/  VIADD R27, R13, 0x8 ;  /* 0x000000080d1b7836 */ /* 0x000fe20000000000 */
[----:B------:R-:W-:Y:S01]  /*19720*/  IADD3 R14, PT, PT, R14, 0x10, RZ ;  /* 0x000000100e0e7810 */ /* 0x000fe20007ffe0ff */
[----:B------:R-:W-:Y:S02]  /*19730*/  VIADD R15, R15, 0x10 ;  /* 0x000000100f0f7836 */ /* 0x000fe40000000000 */
[----:B---3--:R-:W-:-:S03]  /*19740*/  IMAD.WIDE R20, R27, 0x8, R20 ;  /* 0x000000081b147825 */ /* 0x008fc600078e0214 */
[----:B------:R-:W-:Y:S01]  /*19750*/  ISETP.NE.AND P2, PT, R15, RZ, PT ;  /* 0x000000ff0f00720c */ /* 0x000fe20003f45270 */
[----:B------:R-:W-:Y:S01]  /*19760*/  VIADD R13, R13, 0x10 ;  /* 0x000000100d0d7836 */ /* 0x000fe20000000000 */
[----:B--2---:R0:W-:Y:S11]  /*19770*/  ST.E.64 desc[UR36][R20.64], R24 ;  /* 0x0000001814007985 */ /* 0x0041f6000c101b24 */
[----:B------:R-:W-:Y:S05]  /*19780*/  @P2 BRA `(.L_x_493) ;  /* 0xfffffff400ec2947 */ /* 0x000fea000383ffff */
[----:B------:R-:W-:Y:S05]  /*19790*/  BSYNC.RECONVERGENT B0 ;  /* 0x0000000000007941 */ /* 0x000fea0003800200 */
.L_x_492:
[----:B------:R-:W-:-:S07]  /*197a0*/  IMAD.MOV.U32 R2, RZ, RZ, R0 ;  /* 0x000000ffff027224 */ /* 0x000fce00078e0000 */
.L_x_491:
        /* <DEDUP_REMOVED lines=71> */
.L_x_495:
        /* <DEDUP_REMOVED lines=38> */
.L_x_496:
[----:B------:R-:W-:Y:S05]  /*19e80*/  @!P2 BRA `(.L_x_494) ;  /* 0x000000000078a947 */ /* 0x000fea0003800000 */
[----:B--23--:R-:W1:Y:S02]  /*19e90*/  LDC.64 R14, c[0x0][0x3e0] ;  /* 0x0000f800ff0e7b82 */ /* 0x00ce640000000a00 */
[----:B-1----:R-:W2:Y:S06]  /*19ea0*/  LDG.E.64 R4, desc[UR36][R14.64] ;  /* 0x000000240e047981 */ /* 0x002eac000c1e1b00 */
[----:B0-----:R-:W0:Y:S01]  /*19eb0*/  LDC.64 R20, c[0x0][0x428] ;  /* 0x00010a00ff147b82 */ /* 0x001e220000000a00 */
[----:B------:R-:W-:Y:S02]  /*19ec0*/  IMAD.IADD R23, R12, 0x1, R2 ;  /* 0x000000010c177824 */ /* 0x000fe400078e0202 */
[----:B0-----:R-:W3:Y:S02]  /*19ed0*/  LDG.E.64 R12, desc[UR36][R20.64] ;  /* 0x00000024140c7981 */ /* 0x001ee4000c1e1b00 */
        /* <DEDUP_REMOVED lines=25> */
.L_x_494:
[----:B------:R-:W5:Y:S01]  /*1a070*/  LDCU UR4, c[0x0][0x418] ;  /* 0x00008300ff0477ac */ /* 0x000f620008000800 */
[----:B------:R-:W-:-:S05]  /*1a080*/  VIADD R10, R10, 0x1 ;  /* 0x000000010a0a7836 */ /* 0x000fca0000000000 */
[----:B-----5:R-:W-:-:S13]  /*1a090*/  ISETP.NE.AND P2, PT, R10, UR4, PT ;  /* 0x000000040a007c0c */ /* 0x020fda000bf45270 */
[----:B------:R-:W-:Y:S05]  /*1a0a0*/  @!P2 EXIT ;  /* 0x000000000000a94d */ /* 0x000fea0003800000 */
[----:B------:R-:W-:Y:S05]  /*1a0b0*/  BRA `(.L_x_497) ;  /* 0xffffffec006c7947 */ /* 0x000fea000383ffff */
.L_x_490:
[----:B------:R-:W-:Y:S05]  /*1a0c0*/  BSYNC.RECONVERGENT B0 ;  /* 0x0000000000007941 */ /* 0x000fea0003800200 */
.L_x_489:
[----:B------:R-:W-:Y:S01]  /*1a0d0*/  MOV R0, 0x0 ;  /* 0x0000000000007802 */ /* 0x000fe20000000f00 */
[----:B------:R-:W1:Y:S01]  /*1a0e0*/  LDCU.64 UR4, c[0x4][0x20] ;  /* 0x01000400ff0477ac */ /* 0x000e620008000a00 */
[----:B------:R-:W-:Y:S02]  /*1a0f0*/  CS2R R6, SRZ ;  /* 0x0000000000067805 */ /* 0x000fe4000001ff00 */
[----:B0---4-:R0:W4:Y:S01]  /*1a100*/  LDC.64 R2, c[0x4][R0] ;  /* 0x0100000000027b82 */ /* 0x0111220000000a00 */
[----:B-123--:R-:W-:Y:S01]  /*1a110*/  MOV R4, UR4 ;  /* 0x0000000400047c02 */ /* 0x00efe20008000f00 */
[----:B0-----:R-:W-:-:S07]  /*1a120*/  IMAD.U32 R5, RZ, RZ, UR5 ;  /* 0x00000005ff057e24 */ /* 0x001fce000f8e00ff */
[----:B------:R-:W-:-:S07]  /*1a130*/  LEPC R20, `(.L_x_498) ;  /* 0x000000001014794e */ /* 0x000fce0000000000 */
[----:B----4-:R-:W-:Y:S05]  /*1a140*/  CALL.ABS.NOINC R2 ;  /* 0x0000000002007343 */ /* 0x010fea0003c00000 */
.L_x_498:
[----:B------:R-:W-:Y:S05]  /*1a150*/  EXIT ;  /* 0x000000000000794d */ /* 0x000fea0003800000 */
        .weak           $__internal_0_$__cuda_sm20_dblrcp_rn_slowpath_v3
        .type           $__internal_0_$__cuda_sm20_dblrcp_rn_slowpath_v3,@function
        .size           $__internal_0_$__cuda_sm20_dblrcp_rn_slowpath_v3,($__internal_1_$__cuda_sm20_div_rn_f64_full - $__internal_0_$__cuda_sm20_dblrcp_rn_slowpath_v3)
$__internal_0_$__cuda_sm20_dblrcp_rn_slowpath_v3:
[----:B------:R-:W-:Y:S01]  /*1a160*/  DSETP.GTU.AND P0, PT, |R28|, +INF , PT ;  /* 0x7ff000001c00742a */ /* 0x000fe20003f0c200 */
[----:B------:R-:W-:-:S13]  /*1a170*/  BSSY.RECONVERGENT B1, `(.L_x_499) ;  /* 0x0000024000017945 */ /* 0x000fda0003800200 */
[----:B------:R-:W-:Y:S05]  /*1a180*/  @P0 BRA `(.L_x_500) ;  /* 0x0000000000800947 */ /* 0x000fea0003800000 */
[----:B------:R-:W-:-:S05]  /*1a190*/  LOP3.LUT R14, R29, 0x7fffffff, RZ, 0xc0, !PT ;  /* 0x7fffffff1d0e7812 */ /* 0x000fca00078ec0ff */
[----:B------:R-:W-:-:S05]  /*1a1a0*/  VIADD R0, R14, 0xffffffff ;  /* 0xffffffff0e007836 */ /* 0x000fca0000000000 */
[----:B------:R-:W-:-:S13]  /*1a1b0*/  ISETP.GE.U32.AND P0, PT, R0, 0x7fefffff, PT ;  /* 0x7fefffff0000780c */ /* 0x000fda0003f06070 */
[----:B------:R-:W-:Y:S02]  /*1a1c0*/  @P0 LOP3.LUT R13, R29, 0x7ff00000, RZ, 0x3c, !PT ;  /* 0x7ff000001d0d0812 */ /* 0x000fe400078e3cff */
[----:B------:R-:W-:Y:S01]  /*1a1d0*/  @P0 MOV R12, RZ ;  /* 0x000000ff000c0202 */ /* 0x000fe20000000f00 */
[----:B------:R-:W-:Y:S06]  /*1a1e0*/  @P0 BRA `(.L_x_501) ;  /* 0x0000000000700947 */ /* 0x000fec0003800000 */
[----:B------:R-:W-:-:S13]  /*1a1f0*/  ISETP.GE.U32.AND P0, PT, R14, 0x1000001, PT ;  /* 0x010000010e00780c */ /* 0x000fda0003f06070 */
[----:B------:R-:W-:Y:S05]  /*1a200*/  @!P0 BRA `(.L_x_502) ;  /* 0x0000000000388947 */ /* 0x000fea0003800000 */
[----:B------:R-:W-:Y:S01]  /*1a210*/  VIADD R13, R29, 0xc0200000 ;  /* 0xc02000001d0d7836 */ /* 0x000fe20000000000 */
[----:B------:R-:W-:Y:S01]  /*1a220*/  MOV R14, R19 ;  /* 0x00000013000e7202 */ /* 0x000fe20000000f00 */
[----:B------:R-:W-:Y:S02]  /*1a230*/  IMAD.MOV.U32 R12, RZ, RZ, R28 ;  /* 0x000000ffff0c7224 */ /* 0x000fe400078e001c */
[----:B------:R-:W0:Y:S04]  /*1a240*/  MUFU.RCP64H R15, R13 ;  /* 0x0000000d000f7308 */ /* 0x000e280000001800 */
[----:B0-----:R-:W-:-:S08]  /*1a250*/  DFMA R20, -R12, R14, 1 ;  /* 0x3ff000000c14742b */ /* 0x001fd0000000010e */
[----:B------:R-:W-:-:S08]  /*1a260*/  DFMA R20, R20, R20, R20 ;  /* 0x000000141414722b */ /* 0x000fd00000000014 */
[----:B------:R-:W-:-:S08]  /*1a270*/  DFMA R20, R14, R20, R14 ;  /* 0x000000140e14722b */ /* 0x000fd0000000000e */
[----:B------:R-:W-:-:S08]  /*1a280*/  DFMA R14, -R12, R20, 1 ;  /* 0x3ff000000c0e742b */ /* 0x000fd00000000114 */
[----:B------:R-:W-:-:S08]  /*1a290*/  DFMA R14, R20, R14, R20 ;  /* 0x0000000e140e722b */ /* 0x000fd00000000014 */
[----:B------:R-:W-:-:S08]  /*1a2a0*/  DMUL R14, R14, 2.2250738585072013831e-308 ;  /* 0x001000000e0e7828 */ /* 0x000fd00000000000 */
[----:B------:R-:W-:-:S08]  /*1a2b0*/  DFMA R20, -R28, R14, 1 ;  /* 0x3ff000001c14742b */ /* 0x000fd0000000010e */
[----:B------:R-:W-:-:S08]  /*1a2c0*/  DFMA R20, R20, R20, R20 ;  /* 0x000000141414722b */ /* 0x000fd00000000014 */
[----:B------:R-:W-:Y:S01]  /*1a2d0*/  DFMA R12, R14, R20, R14 ;  /* 0x000000140e0c722b */ /* 0x000fe2000000000e */
[----:B------:R-:W-:Y:S10]  /*1a2e0*/  BRA `(.L_x_501) ;  /* 0x0000000000307947 */ /* 0x000ff40003800000 */
.L_x_502:
[----:B------:R-:W-:Y:S01]  /*1a2f0*/  DMUL R14, R28, 8.11296384146066816958e+31 ;  /* 0x469000001c0e7828 */ /* 0x000fe20000000000 */
[----:B------:R-:W-:-:S05]  /*1a300*/  IMAD.MOV.U32 R12, RZ, RZ, R19 ;  /* 0x000000ffff0c7224 */ /* 0x000fca00078e0013 */
[----:B------:R-:W0:Y:S02]  /*1a310*/  MUFU.RCP64H R13, R15 ;  /* 0x0000000f000d7308 */ /* 0x000e240000001800 */
[----:B0-----:R-:W-:-:S08]  /*1a320*/  DFMA R20, -R14, R12, 1 ;  /* 0x3ff000000e14742b */ /* 0x001fd0000000010c */
[----:B------:R-:W-:-:S08]  /*1a330*/  DFMA R20, R20, R20, R20 ;  /* 0x000000141414722b */ /* 0x000fd00000000014 */
[----:B------:R-:W-:-:S08]  /*1a340*/  DFMA R20, R12, R20, R12 ;  /* 0x000000140c14722b */ /* 0x000fd0000000000c */
[----:B------:R-:W-:-:S08]  /*1a350*/  DFMA R12, -R14, R20, 1 ;  /* 0x3ff000000e0c742b */ /* 0x000fd00000000114 */
[----:B------:R-:W-:-:S08]  /*1a360*/  DFMA R12, R20, R12, R20 ;  /* 0x0000000c140c722b */ /* 0x000fd00000000014 */
[----:B------:R-:W-:Y:S01]  /*1a370*/  DMUL R12, R12, 8.11296384146066816958e+31 ;  /* 0x469000000c0c7828 */ /* 0x000fe20000000000 */
[----:B------:R-:W-:Y:S10]  /*1a380*/  BRA `(.L_x_501) ;  /* 0x0000000000087947 */ /* 0x000ff40003800000 */
.L_x_500:
[----:B------:R-:W-:Y:S01]  /*1a390*/  LOP3.LUT R13, R29, 0x80000, RZ, 0xfc, !PT ;  /* 0x000800001d0d7812 */ /* 0x000fe200078efcff */
[----:B------:R-:W-:-:S07]  /*1a3a0*/  IMAD.MOV.U32 R12, RZ, RZ, R28 ;  /* 0x000000ffff0c7224 */ /* 0x000fce00078e001c */
.L_x_501:
[----:B------:R-:W-:Y:S05]  /*1a3b0*/  BSYNC.RECONVERGENT B1 ;  /* 0x0000000000017941 */ /* 0x000fea0003800200 */
.L_x_499:
[----:B------:R-:W-:Y:S02]  /*1a3c0*/  IMAD.MOV.U32 R15, RZ, RZ, R13 ;  /* 0x000000ffff0f7224 */ /* 0x000fe400078e000d */
[----:B------:R-:W-:Y:S01]  /*1a3d0*/  HFMA2 R13, -RZ, RZ, 0, 0 ;  /* 0x00000000ff0d7431 */ /* 0x000fe200000001ff */
[----:B------:R-:W-:Y:S01]  /*1a3e0*/  MOV R0, R12 ;  /* 0x0000000c00007202 */ /* 0x000fe20000000f00 */
[----:B------:R-:W-:-:S04]  /*1a3f0*/  IMAD.MOV.U32 R12, RZ, RZ, R30 ;  /* 0x000000ffff0c7224 */ /* 0x000fc800078e001e */
[----:B------:R-:W-:Y:S05]  /*1a400*/  RET.REL.NODEC R12 `(_Z1fP16CudaMatrixStructS0_ddiiiS0_S0_iS0_S0_S0_S0_S0_PdS0_S0_S0_S0_iiS0_S0_) ;  /* 0xfffffe580cfc7950 */ /* 0x000fea0003c3ffff */
        .weak           $__internal_1_$__cuda_sm20_div_rn_f64_full
        .type           $__internal_1_$__cuda_sm20_div_rn_f64_full,@function
        .size           $__internal_1_$__cuda_sm20_div_rn_f64_full,($__internal_2_$__cuda_sm20_dsqrt_rn_f64_mediumpath_v1 - $__internal_1_$__cuda_sm20_div_rn_f64_full)
$__internal_1_$__cuda_sm20_div_rn_f64_full:
[C---:B------:R-:W-:Y:S01]  /*1a410*/  FSETP.GEU.AND P0, PT, |R7|.reuse, 1.469367938527859385e-39, PT ;  /* 0x001000000700780b */ /* 0x040fe20003f0e200 */
[----:B------:R-:W-:Y:S01]  /*1a420*/  IMAD.MOV.U32 R20, RZ, RZ, 0x1 ;  /* 0x00000001ff147424 */ /* 0x000fe200078e00ff */
[----:B------:R-:W-:Y:S01]  /*1a430*/  LOP3.LUT R12, R7, 0x800fffff, RZ, 0xc0, !PT ;  /* 0x800fffff070c7812 */ /* 0x000fe200078ec0ff */
[----:B------:R-:W-:Y:S01]  /*1a440*/  BSSY.RECONVERGENT B0, `(.L_x_503) ;  /* 0x0000055000007945 */ /* 0x000fe20003800200 */
[C---:B------:R-:W-:Y:S02]  /*1a450*/  FSETP.GEU.AND P3, PT, |R15|.reuse, 1.469367938527859385e-39, PT ;  /* 0x001000000f00780b */ /* 0x040fe40003f6e200 */
[----:B------:R-:W-:Y:S01]  /*1a460*/  LOP3.LUT R13, R12, 0x3ff00000, RZ, 0xfc, !PT ;  /* 0x3ff000000c0d7812 */ /* 0x000fe200078efcff */
[----:B------:R-:W-:Y:S01]  /*1a470*/  IMAD.MOV.U32 R12, RZ, RZ, R6 ;  /* 0x000000ffff0c7224 */ /* 0x000fe200078e0006 */
[----:B------:R-:W-:Y:S02]  /*1a480*/  LOP3.LUT R19, R15, 0x7ff00000, RZ, 0xc0, !PT ;  /* 0x7ff000000f137812 */ /* 0x000fe400078ec0ff */
[----:B------:R-:W-:-:S02]  /*1a490*/  MOV R52, 0x1ca00000 ;  /* 0x1ca0000000347802 */ /* 0x000fc40000000f00 */
[----:B------:R-:W-:Y:S01]  /*1a4a0*/  LOP3.LUT R54, R7, 0x7ff00000, RZ, 0xc0, !PT ;  /* 0x7ff0000007367812 */ /* 0x000fe200078ec0ff */
[----:B------:R-:W-:-:S03]  /*1a4b0*/  @!P0 DMUL R12, R6, 8.98846567431157953865e+307 ;  /* 0x7fe00000060c8828 */ /* 0x000fc60000000000 */
[----:B------:R-:W-:Y:S02]  /*1a4c0*/  ISETP.GE.U32.AND P2, PT, R19, R54, PT ;  /* 0x000000361300720c */ /* 0x000fe40003f46070 */
[----:B------:R-:W-:Y:S01]  /*1a4d0*/  @!P3 LOP3.LUT R40, R7, 0x7ff00000, RZ, 0xc0, !PT ;  /* 0x7ff000000728b812 */ /* 0x000fe200078ec0ff */
[----:B------:R-:W0:Y:S03]  /*1a4e0*/  MUFU.RCP64H R21, R13 ;  /* 0x0000000d00157308 */ /* 0x000e260000001800 */
[----:B------:R-:W-:-:S04]  /*1a4f0*/  @!P3 ISETP.GE.U32.AND P4, PT, R19, R40, PT ;  /* 0x000000281300b20c */ /* 0x000fc80003f86070 */
[----:B------:R-:W-:-:S04]  /*1a500*/  @!P3 SEL R41, R52, 0x63400000, !P4 ;  /* 0x634000003429b807 */ /* 0x000fc80006000000 */
[----:B------:R-:W-:-:S04]  /*1a510*/  @!P3 LOP3.LUT R42, R41, 0x80000000, R15, 0xf8, !PT ;  /* 0x80000000292ab812 */ /* 0x000fc800078ef80f */
[----:B------:R-:W-:Y:S01]  /*1a520*/  @!P3 LOP3.LUT R43, R42, 0x100000, RZ, 0xfc, !PT ;  /* 0x001000002a2bb812 */ /* 0x000fe200078efcff */
[----:B------:R-:W-:Y:S01]  /*1a530*/  @!P3 IMAD.MOV.U32 R42, RZ, RZ, RZ ;  /* 0x000000ffff2ab224 */ /* 0x000fe200078e00ff */
[----:B0-----:R-:W-:-:S08]  /*1a540*/  DFMA R38, R20, -R12, 1 ;  /* 0x3ff000001426742b */ /* 0x001fd0000000080c */
[----:B------:R-:W-:-:S08]  /*1a550*/  DFMA R38, R38, R38, R38 ;  /* 0x000000262626722b */ /* 0x000fd00000000026 */
[----:B------:R-:W-:Y:S01]  /*1a560*/  DFMA R38, R20, R38, R20 ;  /* 0x000000261426722b */ /* 0x000fe20000000014 */
[----:B------:R-:W-:Y:S01]  /*1a570*/  SEL R21, R52, 0x63400000, !P2 ;  /* 0x6340000034157807 */ /* 0x000fe20005000000 */
[----:B------:R-:W-:-:S03]  /*1a580*/  IMAD.MOV.U32 R20, RZ, RZ, R14 ;  /* 0x000000ffff147224 */ /* 0x000fc600078e000e */
[----:B------:R-:W-:-:S03]  /*1a590*/  LOP3.LUT R21, R21, 0x800fffff, R15, 0xf8, !PT ;  /* 0x800fffff15157812 */ /* 0x000fc600078ef80f */
[----:B------:R-:W-:-:S03]  /*1a5a0*/  DFMA R40, R38, -R12, 1 ;  /* 0x3ff000002628742b */ /* 0x000fc6000000080c */
[----:B------:R-:W-:-:S05]  /*1a5b0*/  @!P3 DFMA R20, R20, 2, -R42 ;  /* 0x400000001414b82b */ /* 0x000fca000000082a */
[----:B------:R-:W-:-:S08]  /*1a5c0*/  DFMA R40, R38, R40, R38 ;  /* 0x000000282628722b */ /* 0x000fd00000000026 */
[----:B------:R-:W-:-:S08]  /*1a5d0*/  DMUL R38, R40, R20 ;  /* 0x0000001428267228 */ /* 0x000fd00000000000 */
[----:B------:R-:W-:-:S08]  /*1a5e0*/  DFMA R42, R38, -R12, R20 ;  /* 0x8000000c262a722b */ /* 0x000fd00000000014 */
[----:B------:R-:W-:Y:S01]  /*1a5f0*/  DFMA R40, R40, R42, R38 ;  /* 0x0000002a2828722b */ /* 0x000fe20000000026 */
[----:B------:R-:W-:Y:S01]  /*1a600*/  MOV R43, R19 ;  /* 0x00000013002b7202 */ /* 0x000fe20000000f00 */
[----:B------:R-:W-:Y:S01]  /*1a610*/  IMAD.MOV.U32 R42, RZ, RZ, R54 ;  /* 0x000000ffff2a7224 */ /* 0x000fe200078e0036 */
[----:B------:R-:W-:Y:S02]  /*1a620*/  @!P3 LOP3.LUT R43, R21, 0x7ff00000, RZ, 0xc0, !PT ;  /* 0x7ff00000152bb812 */ /* 0x000fe400078ec0ff */
[----:B------:R-:W-:-:S03]  /*1a630*/  @!P0 LOP3.LUT R42, R13, 0x7ff00000, RZ, 0xc0, !PT ;  /* 0x7ff000000d2a8812 */ /* 0x000fc600078ec0ff */
[----:B------:R-:W-:Y:S01]  /*1a640*/  VIADD R38, R43, 0xffffffff ;  /* 0xffffffff2b267836 */ /* 0x000fe20000000000 */
[----:B------:R-:W-:-:S04]  /*1a650*/  IADD3 R39, PT, PT, R42, -0x1, RZ ;  /* 0xffffffff2a277810 */ /* 0x000fc80007ffe0ff */
[----:B------:R-:W-:-:S04]  /*1a660*/  ISETP.GT.U32.AND P0, PT, R38, 0x7feffffe, PT ;  /* 0x7feffffe2600780c */ /* 0x000fc80003f04070 */
[----:B------:R-:W-:-:S13]  /*1a670*/  ISETP.GT.U32.OR P0, PT, R39, 0x7feffffe, P0 ;  /* 0x7feffffe2700780c */ /* 0x000fda0000704470 */
[----:B------:R-:W-:Y:S05]  /*1a680*/  @P0 BRA `(.L_x_504) ;  /* 0x00000000006c0947 */ /* 0x000fea0003800000 */
[----:B------:R-:W-:-:S04]  /*1a690*/  LOP3.LUT R38, R7, 0x7ff00000, RZ, 0xc0, !PT ;  /* 0x7ff0000007267812 */ /* 0x000fc800078ec0ff */
[CC--:B------:R-:W-:Y:S02]  /*1a6a0*/  VIADDMNMX R14, R19.reuse, -R38.reuse, 0xb9600000, !PT ;  /* 0xb9600000130e7446 */ /* 0x0c0fe40007800926 */
[----:B------:R-:W-:Y:S02]  /*1a6b0*/  ISETP.GE.U32.AND P0, PT, R19, R38, PT ;  /* 0x000000261300720c */ /* 0x000fe40003f06070 */
[----:B------:R-:W-:Y:S02]  /*1a6c0*/  VIMNMX R14, PT, PT, R14, 0x46a00000, PT ;  /* 0x46a000000e0e7848 */ /* 0x000fe40003fe0100 */
[----:B------:R-:W-:-:S05]  /*1a6d0*/  SEL R15, R52, 0x63400000, !P0 ;  /* 0x63400000340f7807 */ /* 0x000fca0004000000 */
[----:B------:R-:W-:Y:S01]  /*1a6e0*/  IMAD.IADD R42, R14, 0x1, -R15 ;  /* 0x000000010e2a7824 */ /* 0x000fe200078e0a0f */
[----:B------:R-:W-:-:S03]  /*1a6f0*/  MOV R14, RZ ;  /* 0x000000ff000e7202 */ /* 0x000fc60000000f00 */
[----:B------:R-:W-:-:S06]  /*1a700*/  VIADD R15, R42, 0x7fe00000 ;  /* 0x7fe000002a0f7836 */ /* 0x000fcc0000000000 */
[----:B------:R-:W-:-:S10]  /*1a710*/  DMUL R38, R40, R14 ;  /* 0x0000000e28267228 */ /* 0x000fd40000000000 */
[----:B------:R-:W-:-:S13]  /*1a720*/  FSETP.GTU.AND P0, PT, |R39|, 1.469367938527859385e-39, PT ;  /* 0x001000002700780b */ /* 0x000fda0003f0c200 */
[----:B------:R-:W-:Y:S05]  /*1a730*/  @P0 BRA `(.L_x_505) ;  /* 0x0000000000940947 */ /* 0x000fea0003800000 */
[----:B------:R-:W-:Y:S01]  /*1a740*/  DFMA R12, R40, -R12, R20 ;  /* 0x8000000c280c722b */ /* 0x000fe20000000014 */
[----:B------:R-:W-:-:S09]  /*1a750*/  IMAD.MOV.U32 R14, RZ, RZ, RZ ;  /* 0x000000ffff0e7224 */ /* 0x000fd200078e00ff */
[C---:B------:R-:W-:Y:S02]  /*1a760*/  FSETP.NEU.AND P0, PT, R13.reuse, RZ, PT ;  /* 0x000000ff0d00720b */ /* 0x040fe40003f0d000 */
[----:B------:R-:W-:-:S04]  /*1a770*/  LOP3.LUT R19, R13, 0x80000000, R7, 0x48, !PT ;  /* 0x800000000d137812 */ /* 0x000fc800078e4807 */
[----:B------:R-:W-:-:S07]  /*1a780*/  LOP3.LUT R15, R19, R15, RZ, 0xfc, !PT ;  /* 0x0000000f130f7212 */ /* 0x000fce00078efcff */
[----:B------:R-:W-:Y:S05]  /*1a790*/  @!P0 BRA `(.L_x_505) ;  /* 0x00000000007c8947 */ /* 0x000fea0003800000 */
[----:B------:R-:W-:Y:S01]  /*1a7a0*/  IMAD.MOV R7, RZ, RZ, -R42 ;  /* 0x000000ffff077224 */ /* 0x000fe200078e0a2a */
[----:B------:R-:W-:Y:S01]  /*1a7b0*/  MOV R6, RZ ;  /* 0x000000ff00067202 */ /* 0x000fe20000000f00 */
[----:B------:R-:W-:-:S05]  /*1a7c0*/  DMUL.RP R14, R40, R14 ;  /* 0x0000000e280e7228 */ /* 0x000fca0000008000 */
[----:B------:R-:W-:-:S05]  /*1a7d0*/  DFMA R6, R38, -R6, R40 ;  /* 0x800000062606722b */ /* 0x000fca0000000028 */
[----:B------:R-:W-:Y:S02]  /*1a7e0*/  LOP3.LUT R19, R15, R19, RZ, 0x3c, !PT ;  /* 0x000000130f137212 */ /* 0x000fe400078e3cff */
[----:B------:R-:W-:-:S04]  /*1a7f0*/  IADD3 R6, PT, PT, -R42, -0x43300000, RZ ;  /* 0xbcd000002a067810 */ /* 0x000fc80007ffe1ff */
[----:B------:R-:W-:-:S04]  /*1a800*/  FSETP.NEU.AND P0, PT, |R7|, R6, PT ;  /* 0x000000060700720b */ /* 0x000fc80003f0d200 */
[----:B------:R-:W-:Y:S02]  /*1a810*/  FSEL R38, R14, R38, !P0 ;  /* 0x000000260e267208 */ /* 0x000fe40004000000 */
[----:B------:R-:W-:Y:S01]  /*1a820*/  FSEL R39, R19, R39, !P0 ;  /* 0x0000002713277208 */ /* 0x000fe20004000000 */
[----:B------:R-:W-:Y:S06]  /*1a830*/  BRA `(.L_x_505) ;  /* 0x0000000000547947 */ /* 0x000fec0003800000 */
.L_x_504:
[----:B------:R-:W-:-:S14]  /*1a840*/  DSETP.NAN.AND P0, PT, R14, R14, PT ;  /* 0x0000000e0e00722a */ /* 0x000fdc0003f08000 */
[----:B------:R-:W-:Y:S05]  /*1a850*/  @P0 BRA `(.L_x_506) ;  /* 0x0000000000440947 */ /* 0x000fea0003800000 */
[----:B------:R-:W-:-:S14]  /*1a860*/  DSETP.NAN.AND P0, PT, R6, R6, PT ;  /* 0x000000060600722a */ /* 0x000fdc0003f08000 */
[----:B------:R-:W-:Y:S05]  /*1a870*/  @P0 BRA `(.L_x_507) ;  /* 0x0000000000300947 */ /* 0x000fea0003800000 */
[----:B------:R-:W-:Y:S01]  /*1a880*/  ISETP.NE.AND P0, PT, R43, R42, PT ;  /* 0x0000002a2b00720c */ /* 0x000fe20003f05270 */
[----:B------:R-:W-:Y:S02]  /*1a890*/  IMAD.MOV.U32 R38, RZ, RZ, 0x0 ;  /* 0x00000000ff267424 */ /* 0x000fe400078e00ff */
[----:B------:R-:W-:-:S10]  /*1a8a0*/  IMAD.MOV.U32 R39, RZ, RZ, -0x80000 ;  /* 0xfff80000ff277424 */ /* 0x000fd400078e00ff */
[----:B------:R-:W-:Y:S05]  /*1a8b0*/  @!P0 BRA `(.L_x_505) ;  /* 0x0000000000348947 */ /* 0x000fea0003800000 */
[----:B------:R-:W-:Y:S02]  /*1a8c0*/  ISETP.NE.AND P0, PT, R43, 0x7ff00000, PT ;  /* 0x7ff000002b00780c */ /* 0x000fe40003f05270 */
[----:B------:R-:W-:Y:S02]  /*1a8d0*/  LOP3.LUT R39, R15, 0x80000000, R7, 0x48, !PT ;  /* 0x800000000f277812 */ /* 0x000fe400078e4807 */
[----:B------:R-:W-:-:S13]  /*1a8e0*/  ISETP.EQ.OR P0, PT, R42, RZ, !P0 ;  /* 0x000000ff2a00720c */ /* 0x000fda0004702670 */
[----:B------:R-:W-:Y:S02]  /*1a8f0*/  @P0 LOP3.LUT R6, R39, 0x7ff00000, RZ, 0xfc, !PT ;  /* 0x7ff0000027060812 */ /* 0x000fe400078efcff */
[----:B------:R-:W-:Y:S01]  /*1a900*/  @!P0 MOV R38, RZ ;  /* 0x000000ff00268202 */ /* 0x000fe20000000f00 */
[----:B------:R-:W-:Y:S02]  /*1a910*/  @P0 IMAD.MOV.U32 R38, RZ, RZ, RZ ;  /* 0x000000ffff260224 */ /* 0x000fe400078e00ff */
[----:B------:R-:W-:Y:S01]  /*1a920*/  @P0 IMAD.MOV.U32 R39, RZ, RZ, R6 ;  /* 0x000000ffff270224 */ /* 0x000fe200078e0006 */
[----:B------:R-:W-:Y:S06]  /*1a930*/  BRA `(.L_x_505) ;  /* 0x0000000000147947 */ /* 0x000fec0003800000 */
.L_x_507:
[----:B------:R-:W-:Y:S02]  /*1a940*/  LOP3.LUT R39, R7, 0x80000, RZ, 0xfc, !PT ;  /* 0x0008000007277812 */ /* 0x000fe400078efcff */
[----:B------:R-:W-:Y:S01]  /*1a950*/  MOV R38, R6 ;  /* 0x0000000600267202 */ /* 0x000fe20000000f00 */
[----:B------:R-:W-:Y:S06]  /*1a960*/  BRA `(.L_x_505) ;  /* 0x0000000000087947 */ /* 0x000fec0003800000 */
.L_x_506:
[----:B------:R-:W-:Y:S01]  /*1a970*/  LOP3.LUT R39, R15, 0x80000, RZ, 0xfc, !PT ;  /* 0x000800000f277812 */ /* 0x000fe200078efcff */
[----:B------:R-:W-:-:S07]  /*1a980*/  IMAD.MOV.U32 R38, RZ, RZ, R14 ;  /* 0x000000ffff267224 */ /* 0x000fce00078e000e */
.L_x_505:
[----:B------:R-:W-:Y:S05]  /*1a990*/  BSYNC.RECONVERGENT B0 ;  /* 0x0000000000007941 */ /* 0x000fea0003800200 */
.L_x_503:
[----:B------:R-:W-:Y:S02]  /*1a9a0*/  HFMA2 R7, -RZ, RZ, 0, 0 ;  /* 0x00000000ff077431 */ /* 0x000fe400000001ff */
[----:B------:R-:W-:-:S04]  /*1a9b0*/  IMAD.MOV.U32 R6, RZ, RZ, R0 ;  /* 0x000000ffff067224 */ /* 0x000fc800078e0000 */
[----:B------:R-:W-:Y:S05]  /*1a9c0*/  RET.REL.NODEC R6 `(_Z1fP16CudaMatrixStructS0_ddiiiS0_S0_iS0_S0_S0_S0_S0_PdS0_S0_S0_S0_iiS0_S0_) ;  /* 0xfffffe54068c7950 */ /* 0x000fea0003c3ffff */
        .weak           $__internal_2_$__cuda_sm20_dsqrt_rn_f64_mediumpath_v1
        .type           $__internal_2_$__cuda_sm20_dsqrt_rn_f64_mediumpath_v1,@function
        .size           $__internal_2_$__cuda_sm20_dsqrt_rn_f64_mediumpath_v1,($_Z1fP16CudaMatrixStructS0_ddiiiS0_S0_iS0_S0_S0_S0_S0_PdS0_S0_S0_S0_iiS0_S0_$__internal_accurate_pow - $__internal_2_$__cuda_sm20_dsqrt_rn_f64_mediumpath_v1)
$__internal_2_$__cuda_sm20_dsqrt_rn_f64_mediumpath_v1:
[----:B------:R-:W-:Y:S01]  /*1a9d0*/  ISETP.GE.U32.AND P1, PT, R14, -0x3400000, PT ;  /* 0xfcc000000e00780c */ /* 0x000fe20003f26070 */
[----:B------:R-:W-:Y:S01]  /*1a9e0*/  BSSY.RECONVERGENT B3, `(.L_x_508) ;  /* 0x000002a000037945 */ /* 0x000fe20003800200 */
[----:B------:R-:W-:Y:S01]  /*1a9f0*/  IMAD.MOV.U32 R14, RZ, RZ, R12 ;  /* 0x000000ffff0e7224 */ /* 0x000fe200078e000c */
[----:B------:R-:W-:Y:S01]  /*1aa00*/  MOV R12, R30 ;  /* 0x0000001e000c7202 */ /* 0x000fe20000000f00 */
[----:B------:R-:W-:Y:S01]  /*1aa10*/  IMAD.MOV.U32 R13, RZ, RZ, R31 ;  /* 0x000000ffff0d7224 */ /* 0x000fe200078e001f */
[----:B------:R-:W-:Y:S01]  /*1aa20*/  MOV R30, R36 ;  /* 0x00000024001e7202 */ /* 0x000fe20000000f00 */
[----:B------:R-:W-:Y:S02]  /*1aa30*/  IMAD.MOV.U32 R15, RZ, RZ, R35 ;  /* 0x000000ffff0f7224 */ /* 0x000fe400078e0023 */
[----:B------:R-:W-:Y:S02]  /*1aa40*/  IMAD.MOV.U32 R20, RZ, RZ, R34 ;  /* 0x000000ffff147224 */ /* 0x000fe400078e0022 */
[----:B------:R-:W-:-:S03]  /*1aa50*/  IMAD.MOV.U32 R31, RZ, RZ, R19 ;  /* 0x000000ffff1f7224 */ /* 0x000fc600078e0013 */
[----:B------:R-:W-:Y:S05]  /*1aa60*/  @!P1 BRA `(.L_x_509) ;  /* 0x0000000000209947 */ /* 0x000fea0003800000 */
[----:B------:R-:W-:-:S10]  /*1aa70*/  DFMA.RM R12, R12, R20, R30 ;  /* 0x000000140c0c722b */ /* 0x000fd4000000401e */
[----:B------:R-:W-:-:S05]  /*1aa80*/  IADD3 R20, P1, PT, R12, 0x1, RZ ;  /* 0x000000010c147810 */ /* 0x000fca0007f3e0ff */
[----:B------:R-:W-:-:S06]  /*1aa90*/  IMAD.X R21, RZ, RZ, R13, P1 ;  /* 0x000000ffff157224 */ /* 0x000fcc00008e060d */
[----:B------:R-:W-:-:S08]  /*1aaa0*/  DFMA.RP R14, -R12, R20, R14 ;  /* 0x000000140c0e722b */ /* 0x000fd0000000810e */
[----:B------:R-:W-:-:S06]  /*1aab0*/  DSETP.GT.AND P1, PT, R14, RZ, PT ;  /* 0x000000ff0e00722a */ /* 0x000fcc0003f24000 */
[----:B------:R-:W-:Y:S02]  /*1aac0*/  FSEL R12, R20, R12, P1 ;  /* 0x0000000c140c7208 */ /* 0x000fe40000800000 */
[----:B------:R-:W-:Y:S01]  /*1aad0*/  FSEL R13, R21, R13, P1 ;  /* 0x0000000d150d7208 */ /* 0x000fe20000800000 */
[----:B------:R-:W-:Y:S06]  /*1aae0*/  BRA `(.L_x_510) ;  /* 0x0000000000647947 */ /* 0x000fec0003800000 */
.L_x_509:
[----:B------:R-:W-:-:S14]  /*1aaf0*/  DSETP.NE.AND P1, PT, R14, RZ, PT ;  /* 0x000000ff0e00722a */ /* 0x000fdc0003f25000 */
[----:B------:R-:W-:Y:S05]  /*1ab00*/  @!P1 BRA `(.L_x_511) ;  /* 0x0000000000589947 */ /* 0x000fea0003800000 */
[----:B------:R-:W-:-:S13]  /*1ab10*/  ISETP.GE.AND P1, PT, R15, RZ, PT ;  /* 0x000000ff0f00720c */ /* 0x000fda0003f26270 */
[----:B------:R-:W-:Y:S01]  /*1ab20*/  @!P1 MOV R12, 0x0 ;  /* 0x00000000000c9802 */ /* 0x000fe20000000f00 */
[----:B------:R-:W-:Y:S01]  /*1ab30*/  @!P1 IMAD.MOV.U32 R13, RZ, RZ, -0x80000 ;  /* 0xfff80000ff0d9424 */ /* 0x000fe200078e00ff */
[----:B------:R-:W-:Y:S06]  /*1ab40*/  @!P1 BRA `(.L_x_510) ;  /* 0x00000000004c9947 */ /* 0x000fec0003800000 */
[----:B------:R-:W-:-:S13]  /*1ab50*/  ISETP.GT.AND P1, PT, R15, 0x7fefffff, PT ;  /* 0x7fefffff0f00780c */ /* 0x000fda0003f24270 */
[----:B------:R-:W-:Y:S05]  /*1ab60*/  @P1 BRA `(.L_x_511) ;  /* 0x0000000000401947 */ /* 0x000fea0003800000 */
[----:B------:R-:W-:Y:S01]  /*1ab70*/  DMUL R12, R14, 8.11296384146066816958e+31 ;  /* 0x469000000e0c7828 */ /* 0x000fe20000000000 */
[----:B------:R-:W-:Y:S01]  /*1ab80*/  MOV R30, 0x0 ;  /* 0x00000000001e7802 */ /* 0x000fe20000000f00 */
[----:B------:R-:W-:Y:S02]  /*1ab90*/  IMAD.MOV.U32 R14, RZ, RZ, RZ ;  /* 0x000000ffff0e7224 */ /* 0x000fe400078e00ff */
[----:B------:R-:W-:Y:S02]  /*1aba0*/  IMAD.MOV.U32 R31, RZ, RZ, 0x3fd80000 ;  /* 0x3fd80000ff1f7424 */ /* 0x000fe400078e00ff */
[----:B------:R-:W0:Y:S02]  /*1abb0*/  MUFU.RSQ64H R15, R13 ;  /* 0x0000000d000f7308 */ /* 0x000e240000001c00 */
[----:B0-----:R-:W-:-:S08]  /*1abc0*/  DMUL R20, R14, R14 ;  /* 0x0000000e0e147228 */ /* 0x001fd00000000000 */
[----:B------:R-:W-:-:S08]  /*1abd0*/  DFMA R20, R12, -R20, 1 ;  /* 0x3ff000000c14742b */ /* 0x000fd00000000814 */
[----:B------:R-:W-:Y:S02]  /*1abe0*/  DFMA R30, R20, R30, 0.5 ;  /* 0x3fe00000141e742b */ /* 0x000fe4000000001e */
[----:B------:R-:W-:-:S08]  /*1abf0*/  DMUL R20, R14, R20 ;  /* 0x000000140e147228 */ /* 0x000fd00000000000 */
[----:B------:R-:W-:-:S08]  /*1ac00*/  DFMA R20, R30, R20, R14 ;  /* 0x000000141e14722b */ /* 0x000fd0000000000e */
[----:B------:R-:W-:Y:S02]  /*1ac10*/  DMUL R14, R12, R20 ;  /* 0x000000140c0e7228 */ /* 0x000fe40000000000 */
[----:B------:R-:W-:-:S06]  /*1ac20*/  VIADD R21, R21, 0xfff00000 ;  /* 0xfff0000015157836 */ /* 0x000fcc0000000000 */
[----:B------:R-:W-:-:S08]  /*1ac30*/  DFMA R30, R14, -R14, R12 ;  /* 0x8000000e0e1e722b */ /* 0x000fd0000000000c */
[----:B------:R-:W-:-:S10]  /*1ac40*/  DFMA R12, R20, R30, R14 ;  /* 0x0000001e140c722b */ /* 0x000fd4000000000e */
[----:B------:R-:W-:Y:S01]  /*1ac50*/  IADD3 R13, PT, PT, R13, -0x3500000, RZ ;  /* 0xfcb000000d0d7810 */ /* 0x000fe20007ffe0ff */
[----:B------:R-:W-:Y:S06]  /*1ac60*/  BRA `(.L_x_510) ;  /* 0x0000000000047947 */ /* 0x000fec0003800000 */
.L_x_511:
[----:B------:R-:W-:-:S11]  /*1ac70*/  DADD R12, R14, R14 ;  /* 0x000000000e0c7229 */ /* 0x000fd6000000000e */
.L_x_510:
[----:B------:R-:W-:Y:S05]  /*1ac80*/  BSYNC.RECONVERGENT B3 ;  /* 0x0000000000037941 */ /* 0x000fea0003800200 */
.L_x_508:
[----:B------:R-:W-:Y:S01]  /*1ac90*/  IMAD.MOV.U32 R20, RZ, RZ, R12 ;  /* 0x000000ffff147224 */ /* 0x000fe200078e000c */
[----:B------:R-:W-:Y:S01]  /*1aca0*/  MOV R12, R38 ;  /* 0x00000026000c7202 */ /* 0x000fe20000000f00 */
[----:B------:R-:W-:Y:S02]  /*1acb0*/  IMAD.MOV.U32 R21, RZ, RZ, R13 ;  /* 0x000000ffff157224 */ /* 0x000fe400078e000d */
[----:B------:R-:W-:-:S04]  /*1acc0*/  IMAD.MOV.U32 R13, RZ, RZ, 0x0 ;  /* 0x00000000ff0d7424 */ /* 0x000fc800078e00ff */
[----:B------:R-:W-:Y:S05]  /*1acd0*/  RET.REL.NODEC R12 `(_Z1fP16CudaMatrixStructS0_ddiiiS0_S0_iS0_S0_S0_S0_S0_PdS0_S0_S0_S0_iiS0_S0_) ;  /* 0xfffffe500cc87950 */ /* 0x000fea0003c3ffff */
        .type           $_Z1fP16CudaMatrixStructS0_ddiiiS0_S0_iS0_S0_S0_S0_S0_PdS0_S0_S0_S0_iiS0_S0_$__internal_accurate_pow,@function
        .size           $_Z1fP16CudaMatrixStructS0_ddiiiS0_S0_iS0_S0_S0_S0_S0_PdS0_S0_S0_S0_iiS0_S0_$__internal_accurate_pow,($_Z1fP16CudaMatrixStructS0_ddiiiS0_S0_iS0_S0_S0_S0_S0_PdS0_S0_S0_S0_iiS0_S0_$__internal_trig_reduction_slowpathd - $_Z1fP16CudaMatrixStructS0_ddiiiS0_S0_iS0_S0_S0_S0_S0_PdS0_S0_S0_S0_iiS0_S0_$__internal_accurate_pow)
$_Z1fP16CudaMatrixStructS0_ddiiiS0_S0_iS0_S0_S0_S0_S0_PdS0_S0_S0_S0_iiS0_S0_$__internal_accurate_pow:
[----:B------:R-:W-:Y:S01]  /*1ace0*/  ISETP.GT.U32.AND P2, PT, R45, 0xfffff, PT ;  /* 0x000fffff2d00780c */ /* 0x000fe20003f44070 */
[----:B------:R-:W-:Y:S01]  /*1acf0*/  IMAD.MOV.U32 R21, RZ, RZ, R45 ;  /* 0x000000ffff157224 */ /* 0x000fe200078e002d */
[----:B------:R-:W-:Y:S01]  /*1ad00*/  MOV R11, R45 ;  /* 0x0000002d000b7202 */ /* 0x000fe20000000f00 */
[----:B------:R-:W-:Y:S01]  /*1ad10*/  IMAD.MOV.U32 R24, RZ, RZ, RZ ;  /* 0x000000ffff187224 */ /* 0x000fe200078e00ff */
[----:B------:R-:W-:Y:S01]  /*1ad20*/  MOV R30, 0x41ad3b5a ;  /* 0x41ad3b5a001e7802 */ /* 0x000fe20000000f00 */
[----:B------:R-:W-:Y:S01]  /*1ad30*/  IMAD.MOV.U32 R31, RZ, RZ, 0x3ed0f5d2 ;  /* 0x3ed0f5d2ff1f7424 */ /* 0x000fe200078e00ff */
[----:B------:R-:W-:Y:S01]  /*1ad40*/  UMOV UR4, 0x7d2cafe2 ;  /* 0x7d2cafe200047882 */ /* 0x000fe20000000000 */
[----:B------:R-:W-:Y:S01]  /*1ad50*/  UMOV UR5, 0x3eb0f5ff ;  /* 0x3eb0f5ff00057882 */ /* 0x000fe20000000000 */
[----:B------:R-:W-:Y:S01]  /*1ad60*/  UMOV UR6, 0x3b39803f ;  /* 0x3b39803f00067882 */ /* 0x000fe20000000000 */
[----:B------:R-:W-:-:S04]  /*1ad70*/  UMOV UR7, 0x3c7abc9e ;  /* 0x3c7abc9e00077882 */ /* 0x000fc80000000000 */
[----:B------:R-:W-:-:S10]  /*1ad80*/  @!P2 DMUL R42, R20, 1.80143985094819840000e+16 ;  /* 0x43500000142aa828 */ /* 0x000fd40000000000 */
[----:B------:R-:W-:Y:S02]  /*1ad90*/  @!P2 IMAD.MOV.U32 R11, RZ, RZ, R43 ;  /* 0x000000ffff0ba224 */ /* 0x000fe400078e002b */
[----:B------:R-:W-:-:S03]  /*1ada0*/  @!P2 IMAD.MOV.U32 R20, RZ, RZ, R42 ;  /* 0x000000ffff14a224 */ /* 0x000fc600078e002a */
[----:B------:R-:W-:-:S04]  /*1adb0*/  LOP3.LUT R11, R11, 0x800fffff, RZ, 0xc0, !PT ;  /* 0x800fffff0b0b7812 */ /* 0x000fc800078ec0ff */
[----:B------:R-:W-:-:S04]  /*1adc0*/  LOP3.LUT R21, R11, 0x3ff00000, RZ, 0xfc, !PT ;  /* 0x3ff000000b157812 */ /* 0x000fc800078efcff */
[----:B------:R-:W-:-:S13]  /*1add0*/  ISETP.GE.U32.AND P3, PT, R21, 0x3ff6a09f, PT ;  /* 0x3ff6a09f1500780c */ /* 0x000fda0003f66070 */
[----:B------:R-:W-:-:S05]  /*1ade0*/  @P3 IADD3 R11, PT, PT, R21, -0x100000, RZ ;  /* 0xfff00000150b3810 */ /* 0x000fca0007ffe0ff */
[----:B------:R-:W-:Y:S01]  /*1adf0*/  @P3 IMAD.MOV.U32 R21, RZ, RZ, R11 ;  /* 0x000000ffff153224 */ /* 0x000fe200078e000b */
[----:B------:R-:W-:Y:S02]  /*1ae00*/  SHF.R.U32.HI R11, RZ, 0x14, R45 ;  /* 0x00000014ff0b7819 */ /* 0x000fe4000001162d */
[----:B------:R-:W-:-:S03]  /*1ae10*/  @!P2 LEA.HI R11, R43, 0xffffffca, RZ, 0xc ;  /* 0xffffffca2b0ba811 */ /* 0x000fc600078f60ff */
[C---:B------:R-:W-:Y:S02]  /*1ae20*/  DADD R22, R20.reuse, 1 ;  /* 0x3ff0000014167429 */ /* 0x040fe40000000000 */
[----:B------:R-:W-:-:S04]  /*1ae30*/  DADD R20, R20, -1 ;  /* 0xbff0000014147429 */ /* 0x000fc80000000000 */
[----:B------:R-:W0:Y:S02]  /*1ae40*/  MUFU.RCP64H R25, R23 ;  /* 0x0000001700197308 */ /* 0x000e240000001800 */
[----:B0-----:R-:W-:-:S08]  /*1ae50*/  DFMA R26, -R22, R24, 1 ;  /* 0x3ff00000161a742b */ /* 0x001fd00000000118 */
[----:B------:R-:W-:-:S08]  /*1ae60*/  DFMA R26, R26, R26, R26 ;  /* 0x0000001a1a1a722b */ /* 0x000fd0000000001a */
[----:B------:R-:W-:-:S08]  /*1ae70*/  DFMA R26, R24, R26, R24 ;  /* 0x0000001a181a722b */ /* 0x000fd00000000018 */
[----:B------:R-:W-:-:S08]  /*1ae80*/  DMUL R24, R20, R26 ;  /* 0x0000001a14187228 */ /* 0x000fd00000000000 */
[----:B------:R-:W-:-:S08]  /*1ae90*/  DFMA R24, R20, R26, R24 ;  /* 0x0000001a1418722b */ /* 0x000fd00000000018 */
[CC--:B------:R-:W-:Y:S02]  /*1aea0*/  DMUL R28, R24.reuse, R24.reuse ;  /* 0x00000018181c7228 */ /* 0x0c0fe40000000000 */
[----:B------:R-:W-:-:S06]  /*1aeb0*/  DMUL R38, R24, R24 ;  /* 0x0000001818267228 */ /* 0x000fcc0000000000 */
[----:B------:R-:W-:Y:S01]  /*1aec0*/  DFMA R22, R28, UR4, R30 ;  /* 0x000000041c167c2b */ /* 0x000fe2000800001e */
[----:B------:R-:W-:Y:S01]  /*1aed0*/  UMOV UR4, 0x75488a3f ;  /* 0x75488a3f00047882 */ /* 0x000fe20000000000 */
[----:B------:R-:W-:Y:S01]  /*1aee0*/  UMOV UR5, 0x3ef3b20a ;  /* 0x3ef3b20a00057882 */ /* 0x000fe20000000000 */
[----:B------:R-:W-:-:S05]  /*1aef0*/  DADD R30, R20, -R24 ;  /* 0x00000000141e7229 */ /* 0x000fca0000000818 */
[----:B------:R-:W-:Y:S01]  /*1af00*/  DFMA R22, R28, R22, UR4 ;  /* 0x000000041c167e2b */ /* 0x000fe20008000016 */
[----:B------:R-:W-:Y:S01]  /*1af10*/  UMOV UR4, 0xe4faecd5 ;  /* 0xe4faecd500047882 */ /* 0x000fe20000000000 */
[----:B------:R-:W-:Y:S01]  /*1af20*/  UMOV UR5, 0x3f1745cd ;  /* 0x3f1745cd00057882 */ /* 0x000fe20000000000 */
[----:B------:R-:W-:-:S05]  /*1af30*/  DADD R30, R30, R30 ;  /* 0x000000001e1e7229 */ /* 0x000fca000000001e */
[----:B------:R-:W-:Y:S01]  /*1af40*/  DFMA R22, R28, R22, UR4 ;  /* 0x000000041c167e2b */ /* 0x000fe20008000016 */
[----:B------:R-:W-:Y:S01]  /*1af50*/  UMOV UR4, 0x258a578b ;  /* 0x258a578b00047882 */ /* 0x000fe20000000000 */
[----:B------:R-:W-:Y:S01]  /*1af60*/  UMOV UR5, 0x3f3c71c7 ;  /* 0x3f3c71c700057882 */ /* 0x000fe20000000000 */
[----:B------:R-:W-:-:S05]  /*1af70*/  DFMA R30, R20, -R24, R30 ;  /* 0x80000018141e722b */ /* 0x000fca000000001e */
[----:B------:R-:W-:Y:S01]  /*1af80*/  DFMA R22, R28, R22, UR4 ;  /* 0x000000041c167e2b */ /* 0x000fe20008000016 */
[----:B------:R-:W-:Y:S01]  /*1af90*/  UMOV UR4, 0x9242b910 ;  /* 0x9242b91000047882 */ /* 0x000fe20000000000 */
[----:B------:R-:W-:Y:S01]  /*1afa0*/  UMOV UR5, 0x3f624924 ;  /* 0x3f62492400057882 */ /* 0x000fe20000000000 */
[----:B------:R-:W-:-:S05]  /*1afb0*/  DMUL R30, R26, R30 ;  /* 0x0000001e1a1e7228 */ /* 0x000fca0000000000 */
[----:B------:R-:W-:Y:S01]  /*1afc0*/  DFMA R22, R28, R22, UR4 ;  /* 0x000000041c167e2b */ /* 0x000fe20008000016 */
[----:B------:R-:W-:Y:S01]  /*1afd0*/  UMOV UR4, 0x99999dfb ;  /* 0x99999dfb00047882 */ /* 0x000fe20000000000 */
[----:B------:R-:W-:-:S03]  /*1afe0*/  UMOV UR5, 0x3f899999 ;  /* 0x3f89999900057882 */ /* 0x000fc60000000000 */
[----:B------:R-:W-:Y:S01]  /*1aff0*/  VIADD R27, R31, 0x100000 ;  /* 0x001000001f1b7836 */ /* 0x000fe20000000000 */
[----:B------:R-:W-:Y:S02]  /*1b000*/  MOV R26, R30 ;  /* 0x0000001e001a7202 */ /* 0x000fe40000000f00 */
[----:B------:R-:W-:Y:S01]  /*1b010*/  DFMA R22, R28, R22, UR4 ;  /* 0x000000041c167e2b */ /* 0x000fe20008000016 */
[----:B------:R-:W-:Y:S01]  /*1b020*/  UMOV UR4, 0x55555555 ;  /* 0x5555555500047882 */ /* 0x000fe20000000000 */
[----:B------:R-:W-:-:S06]  /*1b030*/  UMOV UR5, 0x3fb55555 ;  /* 0x3fb5555500057882 */ /* 0x000fcc0000000000 */
[----:B------:R-:W-:-:S08]  /*1b040*/  DFMA R32, R28, R22, UR4 ;  /* 0x000000041c207e2b */ /* 0x000fd00008000016 */
[----:B------:R-:W-:Y:S01]  /*1b050*/  DADD R34, -R32, UR4 ;  /* 0x0000000420227e29 */ /* 0x000fe20008000100 */
[----:B------:R-:W-:Y:S01]  /*1b060*/  UMOV UR4, 0xb9e7b0 ;  /* 0x00b9e7b000047882 */ /* 0x000fe20000000000 */
[----:B------:R-:W-:-:S06]  /*1b070*/  UMOV UR5, 0x3c46a4cb ;  /* 0x3c46a4cb00057882 */ /* 0x000fcc0000000000 */
[----:B------:R-:W-:Y:S02]  /*1b080*/  DFMA R34, R28, R22, R34 ;  /* 0x000000161c22722b */ /* 0x000fe40000000022 */
[C---:B------:R-:W-:Y:S02]  /*1b090*/  DMUL R28, R24.reuse, R38 ;  /* 0x00000026181c7228 */ /* 0x040fe40000000000 */
[----:B------:R-:W-:-:S04]  /*1b0a0*/  DFMA R22, R24, R24, -R38 ;  /* 0x000000181816722b */ /* 0x000fc80000000826 */
[----:B------:R-:W-:Y:S01]  /*1b0b0*/  DADD R34, R34, -UR4 ;  /* 0x8000000422227e29 */ /* 0x000fe20008000000 */
[----:B------:R-:W-:Y:S01]  /*1b0c0*/  UMOV UR4, 0x80000000 ;  /* 0x8000000000047882 */ /* 0x000fe20000000000 */
[C---:B------:R-:W-:Y:S01]  /*1b0d0*/  DFMA R40, R24.reuse, R38, -R28 ;  /* 0x000000261828722b */ /* 0x040fe2000000081c */
[----:B------:R-:W-:Y:S01]  /*1b0e0*/  UMOV UR5, 0x43300000 ;  /* 0x4330000000057882 */ /* 0x000fe20000000000 */
[----:B------:R-:W-:-:S04]  /*1b0f0*/  DFMA R22, R24, R26, R22 ;  /* 0x0000001a1816722b */ /* 0x000fc80000000016 */
[----:B------:R-:W-:Y:S02]  /*1b100*/  DADD R20, R32, R34 ;  /* 0x0000000020147229 */ /* 0x000fe40000000022 */
[----:B------:R-:W-:-:S06]  /*1b110*/  DFMA R40, R30, R38, R40 ;  /* 0x000000261e28722b */ /* 0x000fcc0000000028 */
[----:B------:R-:W-:Y:S02]  /*1b120*/  DMUL R26, R20, R28 ;  /* 0x0000001c141a7228 */ /* 0x000fe40000000000 */
[----:B------:R-:W-:Y:S02]  /*1b130*/  DFMA R22, R24, R22, R40 ;  /* 0x000000161816722b */ /* 0x000fe40000000028 */
[----:B------:R-:W-:-:S04]  /*1b140*/  DADD R32, R32, -R20 ;  /* 0x0000000020207229 */ /* 0x000fc80000000814 */
[----:B------:R-:W-:-:S04]  /*1b150*/  DFMA R38, R20, R28, -R26 ;  /* 0x0000001c1426722b */ /* 0x000fc8000000081a */
[----:B------:R-:W-:-:S04]  /*1b160*/  DADD R32, R34, R32 ;  /* 0x0000000022207229 */ /* 0x000fc80000000020 */
[----:B------:R-:W-:-:S08]  /*1b170*/  DFMA R22, R20, R22, R38 ;  /* 0x000000161416722b */ /* 0x000fd00000000026 */
[----:B------:R-:W-:-:S08]  /*1b180*/  DFMA R22, R32, R28, R22 ;  /* 0x0000001c2016722b */ /* 0x000fd00000000016 */
[----:B------:R-:W-:-:S08]  /*1b190*/  DADD R20, R26, R22 ;  /* 0x000000001a147229 */ /* 0x000fd00000000016 */
[--C-:B------:R-:W-:Y:S02]  /*1b1a0*/  DADD R28, R24, R20.reuse ;  /* 0x00000000181c7229 */ /* 0x100fe40000000014 */
[----:B------:R-:W-:-:S06]  /*1b1b0*/  DADD R26, R26, -R20 ;  /* 0x000000001a1a7229 */ /* 0x000fcc0000000814 */
[----:B------:R-:W-:Y:S02]  /*1b1c0*/  DADD R24, R24, -R28 ;  /* 0x0000000018187229 */ /* 0x000fe4000000081c */
[----:B------:R-:W-:-:S06]  /*1b1d0*/  DADD R26, R22, R26 ;  /* 0x00000000161a7229 */ /* 0x000fcc000000001a */
[----:B------:R-:W-:Y:S01]  /*1b1e0*/  DADD R24, R20, R24 ;  /* 0x0000000014187229 */ /* 0x000fe20000000018 */
[C---:B------:R-:W-:Y:S02]  /*1b1f0*/  VIADD R20, R11.reuse, 0xfffffc01 ;  /* 0xfffffc010b147836 */ /* 0x040fe40000000000 */
[----:B------:R-:W-:Y:S02]  /*1b200*/  HFMA2 R21, -RZ, RZ, 3.59375, 0 ;  /* 0x43300000ff157431 */ /* 0x000fe400000001ff */
[----:B------:R-:W-:-:S03]  /*1b210*/  @P3 VIADD R20, R11, 0xfffffc02 ;  /* 0xfffffc020b143836 */ /* 0x000fc60000000000 */
[----:B------:R-:W-:Y:S02]  /*1b220*/  DADD R24, R26, R24 ;  /* 0x000000001a187229 */ /* 0x000fe40000000018 */
[----:B------:R-:W-:-:S06]  /*1b230*/  LOP3.LUT R20, R20, 0x80000000, RZ, 0x3c, !PT ;  /* 0x8000000014147812 */ /* 0x000fcc00078e3cff */
[----:B------:R-:W-:Y:S01]  /*1b240*/  DADD R22, R20, -UR4 ;  /* 0x8000000414167e29 */ /* 0x000fe20008000000 */
[----:B------:R-:W-:Y:S01]  /*1b250*/  UMOV UR4, 0xfefa39ef ;  /* 0xfefa39ef00047882 */ /* 0x000fe20000000000 */
[----:B------:R-:W-:Y:S01]  /*1b260*/  DADD R24, R30, R24 ;  /* 0x000000001e187229 */ /* 0x000fe20000000018 */
[----:B------:R-:W-:-:S07]  /*1b270*/  UMOV UR5, 0x3fe62e42 ;  /* 0x3fe62e4200057882 */ /* 0x000fce0000000000 */
[----:B------:R-:W-:-:S08]  /*1b280*/  DADD R20, R28, R24 ;  /* 0x000000001c147229 */ /* 0x000fd00000000018 */
[--C-:B------:R-:W-:Y:S02]  /*1b290*/  DFMA R26, R22, UR4, R20.reuse ;  /* 0x00000004161a7c2b */ /* 0x100fe40008000014 */
[----:B------:R-:W-:-:S06]  /*1b2a0*/  DADD R28, R28, -R20 ;  /* 0x000000001c1c7229 */ /* 0x000fcc0000000814 */
[----:B------:R-:W-:Y:S02]  /*1b2b0*/  DFMA R30, R22, -UR4, R26 ;  /* 0x80000004161e7c2b */ /* 0x000fe4000800001a */
[----:B------:R-:W-:-:S06]  /*1b2c0*/  DADD R28, R24, R28 ;  /* 0x00000000181c7229 */ /* 0x000fcc000000001c */
[----:B------:R-:W-:Y:S01]  /*1b2d0*/  DADD R30, -R20, R30 ;  /* 0x00000000141e7229 */ /* 0x000fe2000000011e */
[----:B------:R-:W-:Y:S02]  /*1b2e0*/  IMAD.MOV.U32 R21, RZ, RZ, R13 ;  /* 0x000000ffff157224 */ /* 0x000fe400078e000d */
[----:B------:R-:W-:-:S03]  /*1b2f0*/  IMAD.MOV.U32 R20, RZ, RZ, R12 ;  /* 0x000000ffff147224 */ /* 0x000fc600078e000c */
[C---:B------:R-:W-:Y:S02]  /*1b300*/  SHF.L.U32 R12, R21.reuse, 0x1, RZ ;  /* 0x00000001150c7819 */ /* 0x040fe400000006ff */
[----:B------:R-:W-:Y:S01]  /*1b310*/  DADD R28, R28, -R30 ;  /* 0x000000001c1c7229 */ /* 0x000fe2000000081e */
[----:B------:R-:W-:Y:S02]  /*1b320*/  LOP3.LUT R11, R21, 0xff0fffff, RZ, 0xc0, !PT ;  /* 0xff0fffff150b7812 */ /* 0x000fe400078ec0ff */
[----:B------:R-:W-:-:S04]  /*1b330*/  ISETP.GT.U32.AND P2, PT, R12, -0x2000001, PT ;  /* 0xfdffffff0c00780c */ /* 0x000fc80003f44070 */
[----:B------:R-:W-:Y:S01]  /*1b340*/  SEL R21, R11, R21, P2 ;  /* 0x000000150b157207 */ /* 0x000fe20001000000 */
[----:B------:R-:W-:-:S08]  /*1b350*/  DFMA R28, R22, UR6, R28 ;  /* 0x00000006161c7c2b */ /* 0x000fd0000800001c */
[----:B------:R-:W-:-:S08]  /*1b360*/  DADD R12, R26, R28 ;  /* 0x000000001a0c7229 */ /* 0x000fd0000000001c */
[----:B------:R-:W-:Y:S02]  /*1b370*/  DADD R26, R26, -R12 ;  /* 0x000000001a1a7229 */ /* 0x000fe4000000080c */
[----:B------:R-:W-:-:S06]  /*1b380*/  DMUL R22, R12, R20 ;  /* 0x000000140c167228 */ /* 0x000fcc0000000000 */
[----:B------:R-:W-:Y:S02]  /*1b390*/  DADD R26, R28, R26 ;  /* 0x000000001c1a7229 */ /* 0x000fe4000000001a */
[----:B------:R-:W-:-:S08]  /*1b3a0*/  DFMA R12, R12, R20, -R22 ;  /* 0x000000140c0c722b */ /* 0x000fd00000000816 */
[----:B------:R-:W-:Y:S01]  /*1b3b0*/  DFMA R12, R26, R20, R12 ;  /* 0x000000141a0c722b */ /* 0x000fe2000000000c */
[----:B------:R-:W-:Y:S02]  /*1b3c0*/  IMAD.MOV.U32 R20, RZ, RZ, 0x652b82fe ;  /* 0x652b82feff147424 */ /* 0x000fe400078e00ff */
[----:B------:R-:W-:-:S05]  /*1b3d0*/  IMAD.MOV.U32 R21, RZ, RZ, 0x3ff71547 ;  /* 0x3ff71547ff157424 */ /* 0x000fca00078e00ff */
[----:B------:R-:W-:-:S08]  /*1b3e0*/  DADD R26, R22, R12 ;  /* 0x00000000161a7229 */ /* 0x000fd0000000000c */
[----:B------:R-:W-:Y:S02]  /*1b3f0*/  DFMA R28, R26, R20, 6.75539944105574400000e+15 ;  /* 0x433800001a1c742b */ /* 0x000fe40000000014 */
[----:B------:R-:W-:Y:S01]  /*1b400*/  FSETP.GEU.AND P2, PT, |R27|, 4.1917929649353027344, PT ;  /* 0x4086232b1b00780b */ /* 0x000fe20003f4e200 */
[----:B------:R-:W-:-:S05]  /*1b410*/  DADD R22, R22, -R26 ;  /* 0x0000000016167229 */ /* 0x000fca000000081a */
[----:B------:R-:W-:-:S08]  /*1b420*/  DADD R20, R28, -6.75539944105574400000e+15 ;  /* 0xc33800001c147429 */ /* 0x000fd00000000000 */
[----:B------:R-:W-:Y:S01]  /*1b430*/  DFMA R24, R20, -UR4, R26 ;  /* 0x8000000414187c2b */ /* 0x000fe2000800001a */
[----:B------:R-:W-:Y:S01]  /*1b440*/  UMOV UR4, 0x3b39803f ;  /* 0x3b39803f00047882 */ /* 0x000fe20000000000 */
[----:B------:R-:W-:-:S06]  /*1b450*/  UMOV UR5, 0x3c7abc9e ;  /* 0x3c7abc9e00057882 */ /* 0x000fcc0000000000 */
[----:B------:R-:W-:Y:S01]  /*1b460*/  DFMA R24, R20, -UR4, R24 ;  /* 0x8000000414187c2b */ /* 0x000fe20008000018 */
[----:B------:R-:W-:Y:S01]  /*1b470*/  UMOV UR4, 0x69ce2bdf ;  /* 0x69ce2bdf00047882 */ /* 0x000fe20000000000 */
[----:B------:R-:W-:Y:S01]  /*1b480*/  MOV R20, 0xfca213ea ;  /* 0xfca213ea00147802 */ /* 0x000fe20000000f00 */
[----:B------:R-:W-:Y:S01]  /*1b490*/  IMAD.MOV.U32 R21, RZ, RZ, 0x3e928af3 ;  /* 0x3e928af3ff157424 */ /* 0x000fe200078e00ff */
[----:B------:R-:W-:-:S05]  /*1b4a0*/  UMOV UR5, 0x3e5ade15 ;  /* 0x3e5ade1500057882 */ /* 0x000fca0000000000 */
        /* <DEDUP_REMOVED lines=26> */
[----:B------:R-:W-:Y:S02]  /*1b650*/  DFMA R20, R24, R20, 1 ;  /* 0x3ff000001814742b */ /* 0x000fe40000000014 */
[----:B------:R-:W-:-:S08]  /*1b660*/  DADD R24, R12, R22 ;  /* 0x000000000c187229 */ /* 0x000fd00000000016 */
        /* <DEDUP_REMOVED lines=12> */
[----:B------:R-:W-:Y:S02]  /*1b730*/  @!P3 LEA R23, R22, 0x3ff00000, 0x14 ;  /* 0x3ff000001617b811 */ /* 0x000fe400078ea0ff */
[----:B------:R-:W-:-:S06]  /*1b740*/  @!P3 MOV R22, RZ ;  /* 0x000000ff0016b202 */ /* 0x000fcc0000000f00 */
[----:B------:R-:W-:-:S11]  /*1b750*/  @!P3 DMUL R12, R20, R22 ;  /* 0x00000016140cb228 */ /* 0x000fd60000000000 */
.L_x_512:
[----:B------:R-:W-:Y:S01]  /*1b760*/  DFMA R20, R24, R12, R12 ;  /* 0x0000000c1814722b */ /* 0x000fe2000000000c */
[----:B------:R-:W-:Y:S01]  /*1b770*/  IMAD.MOV.U32 R11, RZ, RZ, 0x0 ;  /* 0x00000000ff0b7424 */ /* 0x000fe200078e00ff */
[----:B------:R-:W-:-:S08]  /*1b780*/  DSETP.NEU.AND P2, PT, |R12|, +INF , PT ;  /* 0x7ff000000c00742a */ /* 0x000fd00003f4d200 */
[----:B------:R-:W-:Y:S02]  /*1b790*/  FSEL R23, R12, R20, !P2 ;  /* 0x000000140c177208 */ /* 0x000fe40005000000 */
[----:B------:R-:W-:Y:S01]  /*1b7a0*/  FSEL R12, R13, R21, !P2 ;  /* 0x000000150d0c7208 */ /* 0x000fe20005000000 */
[----:B------:R-:W-:Y:S06]  /*1b7b0*/  RET.REL.NODEC R10 `(_Z1fP16CudaMatrixStructS0_ddiiiS0_S0_iS0_S0_S0_S0_S0_PdS0_S0_S0_S0_iiS0_S0_) ;  /* 0xfffffe480a107950 */ /* 0x000fec0003c3ffff */
        .type           $_Z1fP16CudaMatrixStructS0_ddiiiS0_S0_iS0_S0_S0_S0_S0_PdS0_S0_S0_S0_iiS0_S0_$__internal_trig_reduction_slowpathd,@function
        .size           $_Z1fP16CudaMatrixStructS0_ddiiiS0_S0_iS0_S0_S0_S0_S0_PdS0_S0_S0_S0_iiS0_S0_$__internal_trig_reduction_slowpathd,(.L_x_534 - $_Z1fP16CudaMatrixStructS0_ddiiiS0_S0_iS0_S0_S0_S0_S0_PdS0_S0_S0_S0_iiS0_S0_$__internal_trig_reduction_slowpathd)
$_Z1fP16CudaMatrixStructS0_ddiiiS0_S0_iS0_S0_S0_S0_S0_PdS0_S0_S0_S0_iiS0_S0_$__internal_trig_reduction_slowpathd:
[----:B------:R-:W-:Y:S01]  /*1b7c0*/  SHF.R.U32.HI R0, RZ, 0x14, R43 ;  /* 0x00000014ff007819 */ /* 0x000fe2000001162b */
[----:B------:R-:W-:-:S03]  /*1b7d0*/  IMAD.MOV.U32 R4, RZ, RZ, RZ ;  /* 0x000000ffff047224 */ /* 0x000fc600078e00ff */
[----:B------:R-:W-:-:S04]  /*1b7e0*/  LOP3.LUT R5, R0, 0x7ff, RZ, 0xc0, !PT ;  /* 0x000007ff00057812 */ /* 0x000fc800078ec0ff */
[----:B------:R-:W-:-:S13]  /*1b7f0*/  ISETP.NE.AND P0, PT, R5, 0x7ff, PT ;  /* 0x000007ff0500780c */ /* 0x000fda0003f05270 */
[----:B------:R-:W-:Y:S05]  /*1b800*/  @!P0 BRA `(.L_x_513) ;  /* 0x0000000800488947 */ /* 0x000fea0003800000 */
[----:B------:R-:W-:Y:S01]  /*1b810*/  IADD3 R4, PT, PT, R5, -0x400, RZ ;  /* 0xfffffc0005047810 */ /* 0x000fe20007ffe0ff */
[----:B------:R-:W-:Y:S01]  /*1b820*/  BSSY.RECONVERGENT B0, `(.L_x_514) ;  /* 0x000002f000007945 */ /* 0x000fe20003800200 */
[----:B------:R-:W-:Y:S01]  /*1b830*/  VIADD R13, R1, 0x20 ;  /* 0x00000020010d7836 */ /* 0x000fe20000000000 */
[----:B------:R-:W-:Y:S02]  /*1b840*/  CS2R R40, SRZ ;  /* 0x0000000000287805 */ /* 0x000fe4000001ff00 */
[----:B------:R-:W-:Y:S02]  /*1b850*/  SHF.R.U32.HI R12, RZ, 0x6, R4 ;  /* 0x00000006ff0c7819 */ /* 0x000fe40000011604 */
[----:B------:R-:W-:Y:S02]  /*1b860*/  ISETP.GE.U32.AND P0, PT, R4, 0x80, PT ;  /* 0x000000800400780c */ /* 0x000fe40003f06070 */
[C---:B------:R-:W-:Y:S02]  /*1b870*/  IADD3 R15, PT, PT, -R12.reuse, 0x13, RZ ;  /* 0x000000130c0f7810 */ /* 0x040fe40007ffe1ff */
[----:B------:R-:W-:-:S02]  /*1b880*/  IADD3 R21, PT, PT, -R12, 0xf, RZ ;  /* 0x0000000f0c157810 */ /* 0x000fc40007ffe1ff */
[----:B------:R-:W-:-:S04]  /*1b890*/  SEL R15, R15, 0x12, P0 ;  /* 0x000000120f0f7807 */ /* 0x000fc80000000000 */
[----:B------:R-:W-:-:S13]  /*1b8a0*/  ISETP.GE.AND P0, PT, R21, R15, PT ;  /* 0x0000000f1500720c */ /* 0x000fda0003f06270 */
[----:B------:R-:W-:Y:S05]  /*1b8b0*/  @P0 BRA `(.L_x_515) ;  /* 0x0000000000940947 */ /* 0x000fea0003800000 */
[----:B------:R-:W0:Y:S01]  /*1b8c0*/  LDC.64 R6, c[0x0][0x358] ;  /* 0x0000d600ff067b82 */ /* 0x000e220000000a00 */
[C---:B------:R-:W-:Y:S01]  /*1b8d0*/  SHF.L.U64.HI R4, R42.reuse, 0xb, R43 ;  /* 0x0000000b2a047819 */ /* 0x040fe2000001022b */
[----:B------:R-:W-:Y:S01]  /*1b8e0*/  BSSY.RECONVERGENT B1, `(.L_x_516) ;  /* 0x0000021000017945 */ /* 0x000fe20003800200 */
[----:B------:R-:W-:Y:S01]  /*1b8f0*/  IMAD.SHL.U32 R19, R42, 0x800, RZ ;  /* 0x000008002a137824 */ /* 0x000fe200078e00ff */
[----:B------:R-:W-:Y:S02]  /*1b900*/  IADD3 R14, PT, PT, RZ, -R12, -R15 ;  /* 0x8000000cff0e7210 */ /* 0x000fe40007ffe80f */
[----:B------:R-:W-:Y:S02]  /*1b910*/  CS2R R40, SRZ ;  /* 0x0000000000287805 */ /* 0x000fe4000001ff00 */
[----:B------:R-:W-:Y:S02]  /*1b920*/  MOV R42, RZ ;  /* 0x000000ff002a7202 */ /* 0x000fe40000000f00 */
[----:B------:R-:W-:-:S07]  /*1b930*/  LOP3.LUT R55, R4, 0x80000000, RZ, 0xfc, !PT ;  /* 0x8000000004377812 */ /* 0x000fce00078efcff */
.L_x_517:
[----:B------:R-:W1:Y:S01]  /*1b940*/  LDC.64 R4, c[0x4][0xa8] ;  /* 0x01002a00ff047b82 */ /* 0x000e620000000a00 */
[----:B0-----:R-:W-:Y:S02]  /*1b950*/  R2UR UR4, R6 ;  /* 0x00000000060472ca */ /* 0x001fe400000e0000 */
[----:B------:R-:W-:Y:S01]  /*1b960*/  R2UR UR5, R7 ;  /* 0x00000000070572ca */ /* 0x000fe200000e0000 */
[----:B-1----:R-:W-:-:S12]  /*1b970*/  IMAD.WIDE R4, R21, 0x8, R4 ;  /* 0x0000000815047825 */ /* 0x002fd800078e0204 */
[----:B------:R-:W2:Y:S01]  /*1b980*/  LDG.E.64.CONSTANT R4, desc[UR4][R4.64] ;  /* 0x0000000404047981 */ /* 0x000ea2000c1e9b00 */
[----:B------:R-:W-:Y:S01]  /*1b990*/  IADD3 R14, PT, PT, R14, 0x1, RZ ;  /* 0x000000010e0e7810 */ /* 0x000fe20007ffe0ff */
[----:B------:R-:W-:Y:S02]  /*1b9a0*/  VIADD R21, R21, 0x1 ;  /* 0x0000000115157836 */ /* 0x000fe40000000000 */
[----:B--2---:R-:W-:-:S04]  /*1b9b0*/  IMAD.WIDE.U32 R40, P3, R4, R19, R40 ;  /* 0x0000001304287225 */ /* 0x004fc80007860028 */
[----:B------:R-:W-:Y:S02]  /*1b9c0*/  IMAD R39, R4, R55, RZ ;  /* 0x0000003704277224 */ /* 0x000fe400078e02ff */
[CC--:B------:R-:W-:Y:S02]  /*1b9d0*/  IMAD R54, R5.reuse, R19.reuse, RZ ;  /* 0x0000001305367224 */ /* 0x0c0fe400078e02ff */
[----:B------:R-:W-:Y:S01]  /*1b9e0*/  IMAD.HI.U32 R57, R5, R19, RZ ;  /* 0x0000001305397227 */ /* 0x000fe200078e00ff */
[----:B------:R-:W-:-:S03]  /*1b9f0*/  IADD3 R41, P0, PT, R39, R41, RZ ;  /* 0x0000002927297210 */ /* 0x000fc60007f1e0ff */
[----:B------:R-:W-:Y:S01]  /*1ba00*/  IMAD R39, R42, 0x8, R13 ;  /* 0x000000082a277824 */ /* 0x000fe200078e020d */
[----:B------:R-:W-:Y:S01]  /*1ba10*/  IADD3 R41, P1, PT, R54, R41, RZ ;  /* 0x0000002936297210 */ /* 0x000fe20007f3e0ff */
[----:B------:R-:W-:Y:S01]  /*1ba20*/  IMAD.HI.U32 R54, R4, R55, RZ ;  /* 0x0000003704367227 */ /* 0x000fe200078e00ff */
[----:B------:R-:W-:-:S03]  /*1ba30*/  IADD3 R42, PT, PT, R42, 0x1, RZ ;  /* 0x000000012a2a7810 */ /* 0x000fc60007ffe0ff */
[----:B------:R-:W-:Y:S01]  /*1ba40*/  IMAD.X R4, RZ, RZ, R54, P3 ;  /* 0x000000ffff047224 */ /* 0x000fe200018e0636 */
[----:B------:R0:W-:Y:S01]  /*1ba50*/  STL.64 [R39], R40 ;  /* 0x0000002827007387 */ /* 0x0001e20000100a00 */
[----:B------:R-:W-:-:S03]  /*1ba60*/  IMAD.HI.U32 R54, R5, R55, RZ ;  /* 0x0000003705367227 */ /* 0x000fc600078e00ff */
[----:B------:R-:W-:Y:S01]  /*1ba70*/  IADD3.X R4, P0, PT, R57, R4, RZ, P0, !PT ;  /* 0x0000000439047210 */ /* 0x000fe2000071e4ff */
[----:B------:R-:W-:-:S05]  /*1ba80*/  IMAD R5, R5, R55, RZ ;  /* 0x0000003705057224 */ /* 0x000fca00078e02ff */
[----:B------:R-:W-:Y:S01]  /*1ba90*/  IADD3.X R5, P1, PT, R5, R4, RZ, P1, !PT ;  /* 0x0000000405057210 */ /* 0x000fe20000f3e4ff */
[----:B------:R-:W-:Y:S01]  /*1baa0*/  IMAD.X R4, RZ, RZ, R54, P0 ;  /* 0x000000ffff047224 */ /* 0x000fe200000e0636 */
[----:B------:R-:W-:-:S03]  /*1bab0*/  ISETP.NE.AND P0, PT, R14, -0xf, PT ;  /* 0xfffffff10e00780c */ /* 0x000fc60003f05270 */
[----:B0-----:R-:W-:Y:S02]  /*1bac0*/  IMAD.X R41, RZ, RZ, R4, P1 ;  /* 0x000000ffff297224 */ /* 0x001fe400008e0604 */
[----:B------:R-:W-:-:S08]  /*1bad0*/  IMAD.MOV.U32 R40, RZ, RZ, R5 ;  /* 0x000000ffff287224 */ /* 0x000fd000078e0005 */
[----:B------:R-:W-:Y:S05]  /*1bae0*/  @P0 BRA `(.L_x_517) ;  /* 0xfffffffc00940947 */ /* 0x000fea000383ffff */
[----:B------:R-:W-:Y:S05]  /*1baf0*/  BSYNC.RECONVERGENT B1 ;  /* 0x0000000000017941 */ /* 0x000fea0003800200 */
.L_x_516:
[----:B------:R-:W-:-:S07]  /*1bb00*/  MOV R21, R15 ;  /* 0x0000000f00157202 */ /* 0x000fce0000000f00 */
.L_x_515:
[----:B------:R-:W-:Y:S05]  /*1bb10*/  BSYNC.RECONVERGENT B0 ;  /* 0x0000000000007941 */ /* 0x000fea0003800200 */
.L_x_514:
[----:B------:R-:W-:Y:S01]  /*1bb20*/  LOP3.LUT P0, R57, R0, 0x3f, RZ, 0xc0, !PT ;  /* 0x0000003f00397812 */ /* 0x000fe2000780c0ff */
[----:B------:R-:W-:-:S04]  /*1bb30*/  IMAD.IADD R12, R12, 0x1, R21 ;  /* 0x000000010c0c7824 */ /* 0x000fc800078e0215 */
[----:B------:R-:W-:-:S05]  /*1bb40*/  IMAD.U32 R55, R12, 0x8, R13 ;  /* 0x000000080c377824 */ /* 0x000fca00078e000d */
[----:B------:R0:W-:Y:S04]  /*1bb50*/  STL.64 [R55+-0x78], R40 ;  /* 0xffff882837007387 */ /* 0x0001e80000100a00 */
[----:B------:R-:W2:Y:S04]  /*1bb60*/  @P0 LDL.64 R14, [R1+0x28] ;  /* 0x00002800010e0983 */ /* 0x000ea80000100a00 */
[----:B------:R-:W3:Y:S04]  /*1bb70*/  LDL.64 R6, [R1+0x30] ;  /* 0x0000300001067983 */ /* 0x000ee80000100a00 */
[----:B------:R-:W4:Y:S01]  /*1bb80*/  LDL.64 R4, [R1+0x38] ;  /* 0x0000380001047983 */ /* 0x000f220000100a00 */
[----:B------:R-:W-:Y:S01]  /*1bb90*/  @P0 LOP3.LUT R0, R57, 0x3f, RZ, 0x3c, !PT ;  /* 0x0000003f39000812 */ /* 0x000fe200078e3cff */
[----:B------:R-:W-:Y:S01]  /*1bba0*/  BSSY.RECONVERGENT B0, `(.L_x_518) ;  /* 0x0000034000007945 */ /* 0x000fe20003800200 */
[----:B--2---:R-:W-:-:S02]  /*1bbb0*/  @P0 SHF.R.U64 R13, R14, 0x1, R15 ;  /* 0x000000010e0d0819 */ /* 0x004fc4000000120f */
[----:B------:R-:W-:Y:S02]  /*1bbc0*/  @P0 SHF.R.U32.HI R15, RZ, 0x1, R15 ;  /* 0x00000001ff0f0819 */ /* 0x000fe4000001160f */
[----:B---3--:R-:W-:Y:S02]  /*1bbd0*/  @P0 SHF.R.U32.HI R39, RZ, 0x1, R7 ;  /* 0x00000001ff270819 */ /* 0x008fe40000011607 */
[----:B------:R-:W-:Y:S02]  /*1bbe0*/  @P0 SHF.R.U64 R12, R13, R0, R15 ;  /* 0x000000000d0c0219 */ /* 0x000fe4000000120f */
[C-C-:B------:R-:W-:Y:S02]  /*1bbf0*/  @P0 SHF.R.U64 R21, R6.reuse, 0x1, R7.reuse ;  /* 0x0000000106150819 */ /* 0x140fe40000001207 */
[CC--:B------:R-:W-:Y:S02]  /*1bc00*/  @P0 SHF.L.U64.HI R14, R6.reuse, R57.reuse, R7 ;  /* 0x00000039060e0219 */ /* 0x0c0fe40000010207 */
[----:B------:R-:W-:-:S02]  /*1bc10*/  @P0 SHF.L.U32 R19, R6, R57, RZ ;  /* 0x0000003906130219 */ /* 0x000fc400000006ff */
[-C--:B------:R-:W-:Y:S02]  /*1bc20*/  @P0 SHF.R.U32.HI R13, RZ, R0.reuse, R15 ;  /* 0x00000000ff0d0219 */ /* 0x080fe4000001160f */
[----:B----4-:R-:W-:Y:S02]  /*1bc30*/  @P0 SHF.L.U32 R15, R4, R57, RZ ;  /* 0x00000039040f0219 */ /* 0x010fe400000006ff */
[----:B0-----:R-:W-:Y:S02]  /*1bc40*/  @P0 SHF.R.U64 R40, R21, R0, R39 ;  /* 0x0000000015280219 */ /* 0x001fe40000001227 */
[----:B------:R-:W-:Y:S02]  /*1bc50*/  @P0 LOP3.LUT R6, R19, R12, RZ, 0xfc, !PT ;  /* 0x0000000c13060212 */ /* 0x000fe400078efcff */
[----:B------:R-:W-:Y:S02]  /*1bc60*/  @P0 LOP3.LUT R7, R14, R13, RZ, 0xfc, !PT ;  /* 0x0000000d0e070212 */ /* 0x000fe400078efcff */
[----:B------:R-:W-:-:S02]  /*1bc70*/  @P0 SHF.L.U64.HI R13, R4, R57, R5 ;  /* 0x00000039040d0219 */ /* 0x000fc40000010205 */
[----:B------:R-:W-:Y:S02]  /*1bc80*/  @P0 SHF.R.U32.HI R0, RZ, R0, R39 ;  /* 0x00000000ff000219 */ /* 0x000fe40000011627 */
[----:B------:R-:W-:Y:S02]  /*1bc90*/  @P0 LOP3.LUT R4, R15, R40, RZ, 0xfc, !PT ;  /* 0x000000280f040212 */ /* 0x000fe400078efcff */
[C---:B------:R-:W-:Y:S02]  /*1bca0*/  SHF.L.U32 R14, R6.reuse, 0x2, RZ ;  /* 0x00000002060e7819 */ /* 0x040fe400000006ff */
[----:B------:R-:W-:Y:S02]  /*1bcb0*/  SHF.L.U64.HI R21, R6, 0x2, R7 ;  /* 0x0000000206157819 */ /* 0x000fe40000010207 */
[----:B------:R-:W-:Y:S02]  /*1bcc0*/  @P0 LOP3.LUT R5, R13, R0, RZ, 0xfc, !PT ;  /* 0x000000000d050212 */ /* 0x000fe400078efcff */
[----:B------:R-:W-:-:S02]  /*1bcd0*/  SHF.L.W.U32.HI R7, R7, 0x2, R4 ;  /* 0x0000000207077819 */ /* 0x000fc40000010e04 */
[----:B------:R-:W-:Y:S02]  /*1bce0*/  IADD3 RZ, P0, PT, RZ, -R14, RZ ;  /* 0x8000000effff7210 */ /* 0x000fe40007f1e0ff */
[----:B------:R-:W-:Y:S02]  /*1bcf0*/  LOP3.LUT R0, RZ, R21, RZ, 0x33, !PT ;  /* 0x00000015ff007212 */ /* 0x000fe400078e33ff */
[----:B------:R-:W-:Y:S02]  /*1bd00*/  SHF.L.W.U32.HI R4, R4, 0x2, R5 ;  /* 0x0000000204047819 */ /* 0x000fe40000010e05 */
[----:B------:R-:W-:Y:S02]  /*1bd10*/  LOP3.LUT R12, RZ, R7, RZ, 0x33, !PT ;  /* 0x00000007ff0c7212 */ /* 0x000fe400078e33ff */
[----:B------:R-:W-:Y:S02]  /*1bd20*/  IADD3.X R6, P0, PT, RZ, R0, RZ, P0, !PT ;  /* 0x00000000ff067210 */ /* 0x000fe4000071e4ff */
[----:B------:R-:W-:-:S02]  /*1bd30*/  LOP3.LUT R0, RZ, R4, RZ, 0x33, !PT ;  /* 0x00000004ff007212 */ /* 0x000fc400078e33ff */
[----:B------:R-:W-:Y:S02]  /*1bd40*/  IADD3.X R12, P1, PT, RZ, R12, RZ, P0, !PT ;  /* 0x0000000cff0c7210 */ /* 0x000fe4000073e4ff */
[----:B------:R-:W-:-:S03]  /*1bd50*/  ISETP.GT.U32.AND P3, PT, R7, -0x1, PT ;  /* 0xffffffff0700780c */ /* 0x000fc60003f64070 */
[----:B------:R-:W-:Y:S01]  /*1bd60*/  IMAD.X R13, RZ, RZ, R0, P1 ;  /* 0x000000ffff0d7224 */ /* 0x000fe200008e0600 */
[----:B------:R-:W-:-:S04]  /*1bd70*/  ISETP.GT.AND.EX P0, PT, R4, -0x1, PT, P3 ;  /* 0xffffffff0400780c */ /* 0x000fc80003f04330 */
[----:B------:R-:W-:Y:S02]  /*1bd80*/  SEL R15, R4, R13, P0 ;  /* 0x0000000d040f7207 */ /* 0x000fe40000000000 */
[----:B------:R-:W-:Y:S02]  /*1bd90*/  SEL R19, R7, R12, P0 ;  /* 0x0000000c07137207 */ /* 0x000fe40000000000 */
[----:B------:R-:W-:Y:S02]  /*1bda0*/  ISETP.NE.U32.AND P1, PT, R15, RZ, PT ;  /* 0x000000ff0f00720c */ /* 0x000fe40003f25070 */
[----:B------:R-:W-:Y:S02]  /*1bdb0*/  SEL R13, R21, R6, P0 ;  /* 0x00000006150d7207 */ /* 0x000fe40000000000 */
[----:B------:R-:W-:Y:S02]  /*1bdc0*/  SEL R7, R19, R15, !P1 ;  /* 0x0000000f13077207 */ /* 0x000fe40004800000 */
[----:B------:R-:W-:-:S04]  /*1bdd0*/  @!P0 IADD3 R14, PT, PT, -R14, RZ, RZ ;  /* 0x000000ff0e0e8210 */ /* 0x000fc80007ffe1ff */
[----:B------:R-:W0:Y:S02]  /*1bde0*/  FLO.U32 R7, R7 ;  /* 0x0000000700077300 */ /* 0x000e2400000e0000 */
[C---:B0-----:R-:W-:Y:S02]  /*1bdf0*/  IADD3 R12, PT, PT, -R7.reuse, 0x1f, RZ ;  /* 0x0000001f070c7810 */ /* 0x041fe40007ffe1ff */
[----:B------:R-:W-:-:S03]  /*1be00*/  IADD3 R0, PT, PT, -R7, 0x3f, RZ ;  /* 0x0000003f07007810 */ /* 0x000fc60007ffe1ff */
[----:B------:R-:W-:-:S05]  /*1be10*/  @P1 IMAD.MOV R0, RZ, RZ, R12 ;  /* 0x000000ffff001224 */ /* 0x000fca00078e020c */
[----:B------:R-:W-:-:S13]  /*1be20*/  ISETP.NE.AND P1, PT, R0, RZ, PT ;  /* 0x000000ff0000720c */ /* 0x000fda0003f25270 */
[----:B------:R-:W-:Y:S05]  /*1be30*/  @!P1 BRA `(.L_x_519) ;  /* 0x0000000000289947 */ /* 0x000fea0003800000 */
[----:B------:R-:W-:Y:S02]  /*1be40*/  LOP3.LUT R6, R0, 0x3f, RZ, 0xc0, !PT ;  /* 0x0000003f00067812 */ /* 0x000fe400078ec0ff */
[----:B------:R-:W-:Y:S02]  /*1be50*/  SHF.R.U64 R7, R14, 0x1, R13 ;  /* 0x000000010e077819 */ /* 0x000fe4000000120d */
[CC--:B------:R-:W-:Y:S02]  /*1be60*/  SHF.L.U64.HI R15, R19.reuse, R6.reuse, R15 ;  /* 0x00000006130f7219 */ /* 0x0c0fe4000001020f */
[----:B------:R-:W-:Y:S02]  /*1be70*/  SHF.L.U32 R12, R19, R6, RZ ;  /* 0x00000006130c7219 */ /* 0x000fe400000006ff */
[----:B------:R-:W-:Y:S02]  /*1be80*/  SHF.R.U32.HI R13, RZ, 0x1, R13 ;  /* 0x00000001ff0d7819 */ /* 0x000fe4000001160d */
[----:B------:R-:W-:-:S04]  /*1be90*/  LOP3.LUT R6, R0, 0x3f, RZ, 0xc, !PT ;  /* 0x0000003f00067812 */ /* 0x000fc800078e0cff */
[-CC-:B------:R-:W-:Y:S02]  /*1bea0*/  SHF.R.U64 R7, R7, R6.reuse, R13.reuse ;  /* 0x0000000607077219 */ /* 0x180fe4000000120d */
[----:B------:R-:W-:Y:S02]  /*1beb0*/  SHF.R.U32.HI R6, RZ, R6, R13 ;  /* 0x00000006ff067219 */ /* 0x000fe4000001160d */
[----:B------:R-:W-:Y:S02]  /*1bec0*/  LOP3.LUT R19, R12, R7, RZ, 0xfc, !PT ;  /* 0x000000070c137212 */ /* 0x000fe400078efcff */
[----:B------:R-:W-:-:S07]  /*1bed0*/  LOP3.LUT R15, R15, R6, RZ, 0xfc, !PT ;  /* 0x000000060f0f7212 */ /* 0x000fce00078efcff */
.L_x_519:
[----:B------:R-:W-:Y:S05]  /*1bee0*/  BSYNC.RECONVERGENT B0 ;  /* 0x0000000000007941 */ /* 0x000fea0003800200 */
.L_x_518:
[----:B------:R-:W-:-:S04]  /*1bef0*/  IMAD.WIDE.U32 R12, R19, 0x2168c235, RZ ;  /* 0x2168c235130c7825 */ /* 0x000fc800078e00ff */
[----:B------:R-:W-:Y:S01]  /*1bf00*/  IMAD.MOV.U32 R6, RZ, RZ, R13 ;  /* 0x000000ffff067224 */ /* 0x000fe200078e000d */
[----:B------:R-:W-:Y:S01]  /*1bf10*/  IADD3 RZ, P1, PT, R12, R12, RZ ;  /* 0x0000000c0cff7210 */ /* 0x000fe20007f3e0ff */
[----:B------:R-:W-:Y:S02]  /*1bf20*/  IMAD.MOV.U32 R7, RZ, RZ, RZ ;  /* 0x000000ffff077224 */ /* 0x000fe400078e00ff */
[----:B------:R-:W-:-:S04]  /*1bf30*/  IMAD.HI.U32 R13, R15, -0x36f0255e, RZ ;  /* 0xc90fdaa20f0d7827 */ /* 0x000fc800078e00ff */
[----:B------:R-:W-:-:S04]  /*1bf40*/  IMAD.WIDE.U32 R6, R19, -0x36f0255e, R6 ;  /* 0xc90fdaa213067825 */ /* 0x000fc800078e0006 */
[----:B------:R-:W-:-:S04]  /*1bf50*/  IMAD.WIDE.U32 R6, P3, R15, 0x2168c235, R6 ;  /* 0x2168c2350f067825 */ /* 0x000fc80007860006 */
[----:B------:R-:W-:Y:S01]  /*1bf60*/  IMAD R15, R15, -0x36f0255e, RZ ;  /* 0xc90fdaa20f0f7824 */ /* 0x000fe200078e02ff */
[----:B------:R-:W-:Y:S02]  /*1bf70*/  IADD3.X R12, PT, PT, R13, RZ, RZ, P3, !PT ;  /* 0x000000ff0d0c7210 */ /* 0x000fe40001ffe4ff */
[----:B------:R-:W-:Y:S02]  /*1bf80*/  IADD3.X RZ, P1, PT, R6, R6, RZ, P1, !PT ;  /* 0x0000000606ff7210 */ /* 0x000fe40000f3e4ff */
[----:B------:R-:W-:-:S04]  /*1bf90*/  IADD3 R7, P3, PT, R15, R7, RZ ;  /* 0x000000070f077210 */ /* 0x000fc80007f7e0ff */
[C---:B------:R-:W-:Y:S01]  /*1bfa0*/  ISETP.GT.U32.AND P4, PT, R7.reuse, RZ, PT ;  /* 0x000000ff0700720c */ /* 0x040fe20003f84070 */
[----:B------:R-:W-:Y:S01]  /*1bfb0*/  IMAD.X R12, RZ, RZ, R12, P3 ;  /* 0x000000ffff0c7224 */ /* 0x000fe200018e060c */
[----:B------:R-:W-:-:S04]  /*1bfc0*/  IADD3.X R6, P3, PT, R7, R7, RZ, P1, !PT ;  /* 0x0000000707067210 */ /* 0x000fc80000f7e4ff */
[C---:B------:R-:W-:Y:S01]  /*1bfd0*/  ISETP.GT.AND.EX P1, PT, R12.reuse, RZ, PT, P4 ;  /* 0x000000ff0c00720c */ /* 0x040fe20003f24340 */
[----:B------:R-:W-:-:S03]  /*1bfe0*/  IMAD.X R13, R12, 0x1, R12, P3 ;  /* 0x000000010c0d7824 */ /* 0x000fc600018e060c */
[----:B------:R-:W-:Y:S02]  /*1bff0*/  SEL R7, R6, R7, P1 ;  /* 0x0000000706077207 */ /* 0x000fe40000800000 */
[----:B------:R-:W-:Y:S02]  /*1c000*/  SEL R12, R13, R12, P1 ;  /* 0x0000000c0d0c7207 */ /* 0x000fe40000800000 */
[----:B------:R-:W-:Y:S02]  /*1c010*/  IADD3 R7, P3, PT, R7, 0x1, RZ ;  /* 0x0000000107077810 */ /* 0x000fe40007f7e0ff */
[----:B------:R-:W-:Y:S02]  /*1c020*/  SEL R13, RZ, 0xffffffff, !P1 ;  /* 0xffffffffff0d7807 */ /* 0x000fe40004800000 */
[----:B------:R-:W-:Y:S02]  /*1c030*/  IADD3.X R12, PT, PT, RZ, R12, RZ, P3, !PT ;  /* 0x0000000cff0c7210 */ /* 0x000fe40001ffe4ff */
[----:B------:R-:W-:Y:S01]  /*1c040*/  LOP3.LUT P1, R6, R43, 0x80000000, RZ, 0xc0, !PT ;  /* 0x800000002b067812 */ /* 0x000fe2000782c0ff */
[----:B------:R-:W-:Y:S01]  /*1c050*/  IMAD.IADD R13, R13, 0x1, -R0 ;  /* 0x000000010d0d7824 */ /* 0x000fe200078e0a00 */
[----:B------:R-:W-:-:S02]  /*1c060*/  SHF.R.U64 R7, R7, 0xa, R12 ;  /* 0x0000000a07077819 */ /* 0x000fc4000000120c */
[----:B------:R-:W-:Y:S02]  /*1c070*/  @!P0 LOP3.LUT R6, R6, 0x80000000, RZ, 0x3c, !PT ;  /* 0x8000000006068812 */ /* 0x000fe400078e3cff */
[----:B------:R-:W-:-:S04]  /*1c080*/  IADD3 R7, P3, PT, R7, 0x1, RZ ;  /* 0x0000000107077810 */ /* 0x000fc80007f7e0ff */
[----:B------:R-:W-:-:S04]  /*1c090*/  LEA.HI.X R12, R12, RZ, RZ, 0x16, P3 ;  /* 0x000000ff0c0c7211 */ /* 0x000fc800018fb4ff */
[--C-:B------:R-:W-:Y:S02]  /*1c0a0*/  SHF.R.U64 R0, R7, 0x1, R12.reuse ;  /* 0x0000000107007819 */ /* 0x100fe4000000120c */
[----:B------:R-:W-:Y:S01]  /*1c0b0*/  SHF.R.U32.HI R7, RZ, 0x1e, R5 ;  /* 0x0000001eff077819 */ /* 0x000fe20000011605 */
[----:B------:R-:W-:Y:S01]  /*1c0c0*/  IMAD.SHL.U32 R5, R13, 0x100000, RZ ;  /* 0x001000000d057824 */ /* 0x000fe200078e00ff */
[----:B------:R-:W-:Y:S02]  /*1c0d0*/  SHF.R.U32.HI R12, RZ, 0x1, R12 ;  /* 0x00000001ff0c7819 */ /* 0x000fe4000001160c */
[----:B------:R-:W-:Y:S02]  /*1c0e0*/  IADD3 R42, P3, P4, RZ, RZ, R0 ;  /* 0x000000ffff2a7210 */ /* 0x000fe40007c7e000 */
[----:B------:R-:W-:Y:S02]  /*1c0f0*/  LEA.HI R4, R4, R7, RZ, 0x1 ;  /* 0x0000000704047211 */ /* 0x000fe400078f08ff */
[----:B------:R-:W-:-:S02]  /*1c100*/  IADD3.X R5, PT, PT, R5, 0x3fe00000, R12, P3, P4 ;  /* 0x3fe0000005057810 */ /* 0x000fc40001fe840c */
[----:B------:R-:W-:Y:S02]  /*1c110*/  @P1 IADD3 R4, PT, PT, -R4, RZ, RZ ;  /* 0x000000ff04041210 */ /* 0x000fe40007ffe1ff */
[----:B------:R-:W-:-:S07]  /*1c120*/  LOP3.LUT R43, R5, R6, RZ, 0xfc, !PT ;  /* 0x00000006052b7212 */ /* 0x000fce00078efcff */
.L_x_513:
[----:B------:R-:W-:Y:S01]  /*1c130*/  IMAD.MOV.U32 R21, RZ, RZ, 0x0 ;  /* 0x00000000ff157424 */ /* 0x000fe200078e00ff */
[----:B------:R-:W-:Y:S01]  /*1c140*/  MOV R5, R43 ;  /* 0x0000002b00057202 */ /* 0x000fe20000000f00 */
[----:B------:R-:W-:Y:S02]  /*1c150*/  IMAD.MOV.U32 R0, RZ, RZ, R4 ;  /* 0x000000ffff007224 */ /* 0x000fe400078e0004 */
[----:B------:R-:W-:Y:S01]  /*1c160*/  IMAD.MOV.U32 R4, RZ, RZ, R42 ;  /* 0x000000ffff047224 */ /* 0x000fe200078e002a */
[----:B------:R-:W-:Y:S06]  /*1c170*/  RET.REL.NODEC R20 `(_Z1fP16CudaMatrixStructS0_ddiiiS0_S0_iS0_S0_S0_S0_S0_PdS0_S0_S0_S0_iiS0_S0_) ;  /* 0xfffffe3c14a07950 */ /* 0x000fec0003c3ffff */
.L_x_520:
[----:B------:R-:W-:-:S00]  /*1c180*/  BRA `(.L_x_520) ;  /* 0xfffffffc00fc7947 */ /* 0x000fc0000383ffff */
[----:B------:R-:W-:-:S00]  /*1c190*/  NOP ;  /* 0x0000000000007918 */ /* 0x000fc00000000000 */
        /* <DEDUP_REMOVED lines=14> */
.L_x_534:


//--------------------- .text._Z5PrintP16CudaMatrixStruct --------------------------
	.section	.text._Z5PrintP16CudaMatrixStruct,"ax",@progbits
	.align	128
        .global         _Z5PrintP16CudaMatrixStruct
        .type           _Z5PrintP16CudaMatrixStruct,@function
        .size           _Z5PrintP16CudaMatrixStruct,(.L_x_536 - _Z5PrintP16CudaMatrixStruct)
        .other          _Z5PrintP16CudaMatrixStruct,@"STO_CUDA_ENTRY STV_DEFAULT"
_Z5PrintP16CudaMatrixStruct:
.text._Z5PrintP16CudaMatrixStruct:
[----:B------:R-:W0:Y:S08]  /*0000*/  LDC R1, c[0x0][0x37c] ;  /* 0x0000df00ff017b82 */ /* 0x000e300000000800 */
[----:B------:R-:W1:Y:S01]  /*0010*/  LDC.64 R8, c[0x0][0x380] ;  /* 0x0000e000ff087b82 */ /* 0x000e620000000a00 */
[----:B------:R-:W1:Y:S01]  /*0020*/  LDCU.64 UR36, c[0x0][0x358] ;  /* 0x00006b00ff2477ac */ /* 0x000e620008000a00 */
[----:B0-----:R-:W-:Y:S01]  /*0030*/  VIADD R1, R1, 0xfffffff8 ;  /* 0xfffffff801017836 */ /* 0x001fe20000000000 */
[----:B------:R-:W0:Y:S01]  /*0040*/  LDCU UR4, c[0x0][0x2f8] ;  /* 0x00005f00ff0477ac */ /* 0x000e220008000800 */
[----:B------:R-:W-:Y:S01]  /*0050*/  MOV R0, 0x0 ;  /* 0x0000000000007802 */ /* 0x000fe20000000f00 */
[----:B------:R-:W2:Y:S01]  /*0060*/  LDCU UR5, c[0x0][0x2fc] ;  /* 0x00005f80ff0577ac */ /* 0x000ea20008000800 */
[----:B------:R-:W3:Y:S01]  /*0070*/  LDCU.64 UR6, c[0x4][0x78] ;  /* 0x01000f00ff0677ac */ /* 0x000ee20008000a00 */
[----:B-1----:R-:W4:Y:S01]  /*0080*/  LDG.E.64 R8, desc[UR36][R8.64+0x8] ;  /* 0x0000082408087981 */ /* 0x002f22000c1e1b00 */
[----:B------:R1:W1:Y:S01]  /*0090*/  LDC.64 R10, c[0x4][R0] ;  /* 0x01000000000a7b82 */ /* 0x0002620000000a00 */
[----:B0-----:R-:W-:-:S05]  /*00a0*/  IADD3 R2, P0, PT, R1, UR4, RZ ;  /* 0x0000000401027c10 */ /* 0x001fca000ff1e0ff */
[----:B--2---:R-:W-:Y:S01]  /*00b0*/  IMAD.X R16, RZ, RZ, UR5, P0 ;  /* 0x00000005ff107e24 */ /* 0x004fe200080e06ff */
[----:B---3--:R-:W-:Y:S01]  /*00c0*/  MOV R4, UR6 ;  /* 0x0000000600047c02 */ /* 0x008fe20008000f00 */
[----:B------:R-:W-:Y:S02]  /*00d0*/  IMAD.U32 R5, RZ, RZ, UR7 ;  /* 0x00000007ff057e24 */ /* 0x000fe4000f8e00ff */
[----:B------:R-:W-:Y:S01]  /*00e0*/  IMAD.MOV.U32 R6, RZ, RZ, R2 ;  /* 0x000000ffff067224 */ /* 0x000fe200078e0002 */
[----:B------:R-:W-:Y:S01]  /*00f0*/  MOV R7, R16 ;  /* 0x0000001000077202 */ /* 0x000fe20000000f00 */
[----:B-1--4-:R0:W-:Y:S06]  /*0100*/  STL.64 [R1], R8 ;  /* 0x0000000801007387 */ /* 0x0121ec0000100a00 */
[----:B------:R-:W-:-:S07]  /*0110*/  LEPC R20, `(.L_x_521) ;  /* 0x000000001014794e */ /* 0x000fce0000000000 */
[----:B0-----:R-:W-:Y:S05]  /*0120*/  CALL.ABS.NOINC R10 ;  /* 0x000000000a007343 */ /* 0x001fea0003c00000 */
.L_x_521:
[----:B------:R-:W0:Y:S02]  /*0130*/  LDC.64 R4, c[0x0][0x380] ;  /* 0x0000e000ff047b82 */ /* 0x000e240000000a00 */
[----:B0-----:R-:W2:Y:S02]  /*0140*/  LDG.E.64 R4, desc[UR36][R4.64+0x8] ;  /* 0x0000082404047981 */ /* 0x001ea4000c1e1b00 */
[----:B--2---:R-:W-:-:S05]  /*0150*/  IMAD R0, R4, R5, RZ ;  /* 0x0000000504007224 */ /* 0x004fca00078e02ff */
[----:B------:R-:W-:-:S13]  /*0160*/  ISETP.GE.AND P0, PT, R0, 0x1, PT ;  /* 0x000000010000780c */ /* 0x000fda0003f06270 */
[----:B------:R-:W-:Y:S05]  /*0170*/  @!P0 BRA `(.L_x_522) ;  /* 0x00000000007c8947 */ /* 0x000fea0003800000 */
[----:B------:R-:W-:Y:S01]  /*0180*/  HFMA2 R17, -RZ, RZ, 0, 0 ;  /* 0x00000000ff117431 */ /* 0x000fe200000001ff */
[----:B------:R-:W-:Y:S01]  /*0190*/  BSSY.RECONVERGENT B7, `(.L_x_522) ;  /* 0x000001d000077945 */ /* 0x000fe20003800200 */
[----:B------:R-:W-:Y:S02]  /*01a0*/  IMAD.MOV.U32 R10, RZ, RZ, R4 ;  /* 0x000000ffff0a7224 */ /* 0x000fe400078e0004 */
[----:B------:R-:W-:-:S07]  /*01b0*/  IMAD.MOV.U32 R11, RZ, RZ, R5 ;  /* 0x000000ffff0b7224 */ /* 0x000fce00078e0005 */
.L_x_526:
[----:B0-----:R-:W0:Y:S02]  /*01c0*/  LDC.64 R6, c[0x0][0x380] ;  /* 0x0000e000ff067b82 */ /* 0x001e240000000a00 */
[----:B0-----:R-:W2:Y:S02]  /*01d0*/  LDG.E.64 R4, desc[UR36][R6.64] ;  /* 0x0000002406047981 */ /* 0x001ea4000c1e1b00 */
[----:B--2---:R-:W-:-:S05]  /*01e0*/  IMAD.WIDE.U32 R4, R17, 0x8, R4 ;  /* 0x0000000811047825 */ /* 0x004fca00078e0004 */
[----:B------:R-:W2:Y:S01]  /*01f0*/  LD.E.64 R8, desc[UR36][R4.64] ;  /* 0x0000002404087980 */ /* 0x000ea2000c101b00 */
[----:B------:R-:W-:Y:S01]  /*0200*/  UMOV UR4, 0xa0b5ed8d ;  /* 0xa0b5ed8d00047882 */ /* 0x000fe20000000000 */
[----:B------:R-:W-:Y:S01]  /*0210*/  UMOV UR5, 0x3eb0c6f7 ;  /* 0x3eb0c6f700057882 */ /* 0x000fe20000000000 */
[----:B------:R-:W-:Y:S01]  /*0220*/  BSSY.RECONVERGENT B6, `(.L_x_523) ;  /* 0x000000f000067945 */ /* 0x000fe20003800200 */
[----:B--2---:R-:W-:-:S14]  /*0230*/  DSETP.GT.AND P0, PT, |R8|, UR4, PT ;  /* 0x0000000408007e2a */ /* 0x004fdc000bf04200 */
[----:B------:R-:W-:Y:S05]  /*0240*/  @!P0 BRA `(.L_x_524) ;  /* 0x0000000000308947 */ /* 0x000fea0003800000 */
[----:B------:R-:W-:Y:S01]  /*0250*/  MOV R0, 0x0 ;  /* 0x0000000000007802 */ /* 0x000fe20000000f00 */
[----:B------:R0:W-:Y:S01]  /*0260*/  STL.64 [R1], R8 ;  /* 0x0000000801007387 */ /* 0x0001e20000100a00 */
        /* <DEDUP_REMOVED lines=8> */
.L_x_525:
[----:B------:R-:W0:Y:S02]  /*02f0*/  LDC.64 R4, c[0x0][0x380] ;  /* 0x0000e000ff047b82 */ /* 0x000e240000000a00 */
[----:B0-----:R0:W5:Y:S02]  /*0300*/  LDG.E.64 R10, desc[UR36][R4.64+0x8] ;  /* 0x00000824040a7981 */ /* 0x001164000c1e1b00 */
.L_x_524:
[----:B------:R-:W-:Y:S05]  /*0310*/  BSYNC.RECONVERGENT B6 ;  /* 0x0000000000067941 */ /* 0x000fea0003800200 */
.L_x_523:
[----:B-----5:R-:W-:Y:S01]  /*0320*/  IMAD R0, R10, R11, RZ ;  /* 0x0000000b0a007224 */ /* 0x020fe200078e02ff */
[----:B------:R-:W-:-:S04]  /*0330*/  IADD3 R17, PT, PT, R17, 0x1, RZ ;  /* 0x0000000111117810 */ /* 0x000fc80007ffe0ff */
[----:B------:R-:W-:-:S13]  /*0340*/  ISETP.GE.AND P0, PT, R17, R0, PT ;  /* 0x000000001100720c */ /* 0x000fda0003f06270 */
[----:B------:R-:W-:Y:S05]  /*0350*/  @!P0 BRA `(.L_x_526) ;  /* 0xfffffffc00988947 */ /* 0x000fea000383ffff */
[----:B------:R-:W-:Y:S05]  /*0360*/  BSYNC.RECONVERGENT B7 ;  /* 0x0000000000077941 */ /* 0x000fea0003800200 */
.L_x_522:
        /* <DEDUP_REMOVED lines=8> */
.L_x_527:
[----:B------:R-:W-:Y:S05]  /*03f0*/  EXIT ;  /* 0x000000000000794d */ /* 0x000fea0003800000 */
.L_x_528:
        /* <DEDUP_REMOVED lines=16> */
.L_x_536:


//--------------------- .text._Z6PrintDPdi        --------------------------
	.section	.text._Z6PrintDPdi,"ax",@progbits
	.align	128
        .global         _Z6PrintDPdi
        .type           _Z6PrintDPdi,@function
        .size           _Z6PrintDPdi,(.L_x_537 - _Z6PrintDPdi)
        .other          _Z6PrintDPdi,@"STO_CUDA_ENTRY STV_DEFAULT"
_Z6PrintDPdi:
.text._Z6PrintDPdi:
[----:B------:R-:W-:Y:S01]  /*0000*/  LDC R1, c[0x0][0x37c] ;  /* 0x0000df00ff017b82 */ /* 0x000fe20000000800 */
[----:B------:R-:W-:Y:S05]  /*0010*/  EXIT ;  /* 0x000000000000794d */ /* 0x000fea0003800000 */
.L_x_529:
        /* <DEDUP_REMOVED lines=14> */
.L_x_537:


//--------------------- .nv.global.init           --------------------------
	.section	.nv.global.init,"aw",@progbits
	.align	16
.nv.global.init:
	.type		__cudart_sin_cos_coeffs,@object
	.size		__cudart_sin_cos_coeffs,(__cudart_i2opi_d - __cudart_sin_cos_coeffs)
__cudart_sin_cos_coeffs:
        /*0000*/ 	.byte	0x46, 0xd2, 0xb0, 0x2c, 0xf1, 0xe5, 0x5a, 0xbe, 0x92, 0xe3, 0xac, 0x69, 0xe3, 0x1d, 0xc7, 0x3e
        /*0010*/ 	.byte	0xa1, 0x62, 0xdb, 0x19, 0xa0, 0x01, 0x2a, 0xbf, 0x18, 0x08, 0x11, 0x11, 0x11, 0x11, 0x81, 0x3f
        /*0020*/ 	.byte	0x54, 0x55, 0x55, 0x55, 0x55, 0x55, 0xc5, 0xbf, 0x00, 0x00, 0x00, 0x00, 0x00, 0x00, 0x00, 0x00
        /*0030*/ 	.byte	0x00, 0x00, 0x00, 0x00, 0x00, 0x00, 0x00, 0x00, 0x64, 0x81, 0xfd, 0x20, 0x83, 0xff, 0xa8, 0xbd
        /*0040*/ 	.byte	0x28, 0x85, 0xef, 0xc1, 0xa7, 0xee, 0x21, 0x3e, 0xd9, 0xe6, 0x06, 0x8e, 0x4f, 0x7e, 0x92, 0xbe
        /*0050*/ 	.byte	0xe9, 0xbc, 0xdd, 0x19, 0xa0, 0x01, 0xfa, 0x3e, 0x47, 0x5d, 0xc1, 0x16, 0x6c, 0xc1, 0x56, 0xbf
        /*0060*/ 	.byte	0x51, 0x55, 0x55, 0x55, 0x55, 0x55, 0xa5, 0x3f, 0x00, 0x00, 0x00, 0x00, 0x00, 0x00, 0xe0, 0xbf
        /*0070*/ 	.byte	0x00, 0x00, 0x00, 0x00, 0x00, 0x00, 0xf0, 0x3f, 0x00, 0x00, 0x00, 0x00, 0x00, 0x00, 0x00, 0x00
	.type		__cudart_i2opi_d,@object
	.size		__cudart_i2opi_d,($str$3 - __cudart_i2opi_d)
__cudart_i2opi_d:
        /* <DEDUP_REMOVED lines=9> */
	.type		$str$3,@object
	.size		$str$3,($str$10 - $str$3)
$str$3:
        /*0110*/ 	.byte	0x0a, 0x00
	.type		$str$10,@object
	.size		$str$10,($str$5 - $str$10)
$str$10:
        /*0112*/ 	.byte	0x2d, 0x3e, 0x20, 0x25, 0x64, 0x0a, 0x00
	.type		$str$5,@object
	.size		$str$5,($str$13 - $str$5)
$str$5:
        /*0119*/ 	.byte	0x64, 0x75, 0x6e, 0x6b, 0x20, 0x31, 0x0a, 0x00
	.type		$str$13,@object
	.size		$str$13,($str$9 - $str$13)
$str$13:
        /*0121*/ 	.byte	0x68, 0x65, 0x72, 0x65, 0x20, 0x31, 0x0a, 0x00
	.type		$str$9,@object
	.size		$str$9,($str$7 - $str$9)
$str$9:
        /*0129*/ 	.byte	0x74, 0x68, 0x69, 0x73, 0x20, 0x33, 0x0a, 0x00
	.type		$str$7,@object
	.size		$str$7,($str$6 - $str$7)
$str$7:
        /*0131*/ 	.byte	0x74, 0x68, 0x69, 0x73, 0x20, 0x31, 0x0a, 0x00
	.type		$str$6,@object
	.size		$str$6,($str$14 - $str$6)
$str$6:
        /*0139*/ 	.byte	0x64, 0x75, 0x6e, 0x6b, 0x20, 0x32, 0x0a, 0x00
	.type		$str$14,@object
	.size		$str$14,($str$12 - $str$14)
$str$14:
        /*0141*/ 	.byte	0x68, 0x65, 0x72, 0x65, 0x20, 0x32, 0x0a, 0x00
	.type		$str$12,@object
	.size		$str$12,($str$8 - $str$12)
$str$12:
        /*0149*/ 	.byte	0x74, 0x68, 0x69, 0x73, 0x20, 0x34, 0x0a, 0x00
	.type		$str$8,@object
	.size		$str$8,($str$17 - $str$8)
$str$8:
        /*0151*/ 	.byte	0x74, 0x68, 0x69, 0x73, 0x20, 0x32, 0x0a, 0x00
	.type		$str$17,@object
	.size		$str$17,($str$19 - $str$17)
$str$17:
        /*0159*/ 	.byte	0x25, 0x64, 0x20, 0x2d, 0x20, 0x25, 0x64, 0x0a, 0x00
	.type		$str$19,@object
	.size		$str$19,($str$21 - $str$19)
$str$19:
        /*0162*/ 	.byte	0x66, 0x3a, 0x20, 0x25, 0x64, 0x20, 0x25, 0x64, 0x0a, 0x00
	.type		$str$21,@object
	.size		$str$21,($str$20 - $str$21)
$str$21:
        /*016c*/ 	.byte	0x70, 0x6f, 0x72, 0x20, 0x63, 0x75, 0x61, 0x32, 0x3f, 0x0a, 0x00
	.type		$str$20,@object
	.size		$str$20,($str$11 - $str$20)
$str$20:
        /*0177*/ 	.byte	0x70, 0x6f, 0x72, 0x20, 0x63, 0x75, 0x61, 0x31, 0x3f, 0x0a, 0x00
	.type		$str$11,@object
	.size		$str$11,($str$22 - $str$11)
$str$11:
        /*0182*/ 	.byte	0x6d, 0x75, 0x6c, 0x3a, 0x20, 0x25, 0x64, 0x20, 0x25, 0x2e, 0x35, 0x6c, 0x66, 0x0a, 0x00
	.type		$str$22,@object
	.size		$str$22,($str$18 - $str$22)
$str$22:
        /*0191*/ 	.byte	0x47, 0x50, 0x55, 0x20, 0x2d, 0x2d, 0x2d, 0x3e, 0x20, 0x25, 0x2e, 0x35, 0x6c, 0x66, 0x0a, 0x00
	.type		$str$18,@object
	.size		$str$18,($str$4 - $str$18)
$str$18:
        /*01a1*/ 	.byte	0x48, 0x4f, 0x52, 0x52, 0x4f, 0x52, 0x32, 0x21, 0x21, 0x3a, 0x20, 0x25, 0x2e, 0x31, 0x6c, 0x66
        /*01b1*/ 	.byte	0x20, 0x00
	.type		$str$4,@object
	.size		$str$4,(.L_1 - $str$4)
$str$4:
        /*01b3*/ 	.byte	0x6d, 0x61, 0x74, 0x72, 0x69, 0x78, 0x20, 0x64, 0x69, 0x6d, 0x65, 0x6e, 0x73, 0x69, 0x6f, 0x6e
        /*01c3*/ 	.byte	0x20, 0x65, 0x72, 0x72, 0x6f, 0x72, 0x21, 0x0a, 0x00
.L_1:


//--------------------- .nv.shared.reserved.0     --------------------------
	.section	.nv.shared.reserved.0,"aw",@nobits
	.weak		__nv_reservedSMEM_offset_0_alias
	.size		__nv_reservedSMEM_offset_0_alias, 0, 64
	.other		__nv_reservedSMEM_offset_0_alias,@"STO_CUDA_RESERVED_SHARED STV_DEFAULT"
__nv_reservedSMEM_offset_0_alias:
	.zero		0
	.zero		64


//--------------------- .nv.constant0._Z1fP16CudaMatrixStructS0_ddiiiS0_S0_iS0_S0_S0_S0_S0_PdS0_S0_S0_S0_iiS0_S0_ --------------------------
	.section	.nv.constant0._Z1fP16CudaMatrixStructS0_ddiiiS0_S0_iS0_S0_S0_S0_S0_PdS0_S0_S0_S0_iiS0_S0_,"a",@progbits
	.sectionflags	@""
	.align	4
.nv.constant0._Z1fP16CudaMatrixStructS0_ddiiiS0_S0_iS0_S0_S0_S0_S0_PdS0_S0_S0_S0_iiS0_S0_:
	.zero		1072


//--------------------- .nv.constant0._Z5PrintP16CudaMatrixStruct --------------------------
	.section	.nv.constant0._Z5PrintP16CudaMatrixStruct,"a",@progbits
	.sectionflags	@""
	.align	4
.nv.constant0._Z5PrintP16CudaMatrixStruct:
	.zero		904


//--------------------- .nv.constant0._Z6PrintDPdi --------------------------
	.section	.nv.constant0._Z6PrintDPdi,"a",@progbits
	.sectionflags	@""
	.align	4
.nv.constant0._Z6PrintDPdi:
	.zero		908


//--------------------- SYMBOLS --------------------------

	.type		.nv.reservedSmem.offset0,@object
	.size		.nv.reservedSmem.offset0,0x4
	.type		vprintf,@function
	.type		malloc,@function
	.type		free,@function
